	.headerflags	@"EF_CUDA_TEXMODE_UNIFIED EF_CUDA_64BIT_ADDRESS EF_CUDA_SM80 EF_CUDA_VIRTUAL_SM(EF_CUDA_SM80)"
	.elftype	@"ET_REL"


//--------------------- .nv.info                  --------------------------
	.section	.nv.info,"",@"SHT_CUDA_INFO"
	.align	4


	//----- nvinfo : EIATTR_REGCOUNT
	.align		4
        /*0000*/ 	.byte	0x04, 0x2f
        /*0002*/ 	.short	(.L_72 - .L_71)
	.align		4
.L_71:
        /*0004*/ 	.word	index@(nvkernel__Z4bltsiiiiiiid_F1L163_2)
        /*0008*/ 	.word	0x00000024


	//----- nvinfo : EIATTR_MAX_STACK_SIZE
	.align		4
.L_72:
        /*000c*/ 	.byte	0x04, 0x23
        /*000e*/ 	.short	(.L_74 - .L_73)
	.align		4
.L_73:
        /*0010*/ 	.word	index@(nvkernel__Z4bltsiiiiiiid_F1L163_2)
        /*0014*/ 	.word	0x00000000


	//----- nvinfo : EIATTR_FRAME_SIZE
	.align		4
.L_74:
        /*0018*/ 	.byte	0x04, 0x11
        /*001a*/ 	.short	(.L_76 - .L_75)
	.align		4
.L_75:
        /*001c*/ 	.word	index@(nvkernel__Z4bltsiiiiiiid_F1L163_2)
        /*0020*/ 	.word	0x00000000


	//----- nvinfo : EIATTR_REGCOUNT
	.align		4
.L_76:
        /*0024*/ 	.byte	0x04, 0x2f
        /*0026*/ 	.short	(.L_78 - .L_77)
	.align		4
.L_77:
        /*0028*/ 	.word	index@(nvkernel__Z4bltsiiiiiiid_F1L179_4)
        /*002c*/ 	.word	0x00000068


	//----- nvinfo : EIATTR_MAX_STACK_SIZE
	.align		4
.L_78:
        /*0030*/ 	.byte	0x04, 0x23
        /*0032*/ 	.short	(.L_80 - .L_79)
	.align		4
.L_79:
        /*0034*/ 	.word	index@(nvkernel__Z4bltsiiiiiiid_F1L179_4)
        /*0038*/ 	.word	0x00000000


	//----- nvinfo : EIATTR_FRAME_SIZE
	.align		4
.L_80:
        /*003c*/ 	.byte	0x04, 0x11
        /*003e*/ 	.short	(.L_82 - .L_81)
	.align		4
.L_81:
        /*0040*/ 	.word	index@(nvkernel__Z4bltsiiiiiiid_F1L179_4)
        /*0044*/ 	.word	0x00000000


	//----- nvinfo : EIATTR_REGCOUNT
	.align		4
.L_82:
        /*0048*/ 	.byte	0x04, 0x2f
        /*004a*/ 	.short	(.L_84 - .L_83)
	.align		4
.L_83:
        /*004c*/ 	.word	index@(nvkernel__Z4butsiiiiiiid_F1L307_6)
        /*0050*/ 	.word	0x00000020


	//----- nvinfo : EIATTR_MAX_STACK_SIZE
	.align		4
.L_84:
        /*0054*/ 	.byte	0x04, 0x23
        /*0056*/ 	.short	(.L_86 - .L_85)
	.align		4
.L_85:
        /*0058*/ 	.word	index@(nvkernel__Z4butsiiiiiiid_F1L307_6)
        /*005c*/ 	.word	0x00000000


	//----- nvinfo : EIATTR_FRAME_SIZE
	.align		4
.L_86:
        /*0060*/ 	.byte	0x04, 0x11
        /*0062*/ 	.short	(.L_88 - .L_87)
	.align		4
.L_87:
        /*0064*/ 	.word	index@(nvkernel__Z4butsiiiiiiid_F1L307_6)
        /*0068*/ 	.word	0x00000000


	//----- nvinfo : EIATTR_REGCOUNT
	.align		4
.L_88:
        /*006c*/ 	.byte	0x04, 0x2f
        /*006e*/ 	.short	(.L_90 - .L_89)
	.align		4
.L_89:
        /*0070*/ 	.word	index@(nvkernel__Z4butsiiiiiiid_F1L323_8)
        /*0074*/ 	.word	0x00000068


	//----- nvinfo : EIATTR_MAX_STACK_SIZE
	.align		4
.L_90:
        /*0078*/ 	.byte	0x04, 0x23
        /*007a*/ 	.short	(.L_92 - .L_91)
	.align		4
.L_91:
        /*007c*/ 	.word	index@(nvkernel__Z4butsiiiiiiid_F1L323_8)
        /*0080*/ 	.word	0x00000000


	//----- nvinfo : EIATTR_FRAME_SIZE
	.align		4
.L_92:
        /*0084*/ 	.byte	0x04, 0x11
        /*0086*/ 	.short	(.L_94 - .L_93)
	.align		4
.L_93:
        /*0088*/ 	.word	index@(nvkernel__Z4butsiiiiiiid_F1L323_8)
        /*008c*/ 	.word	0x00000000


	//----- nvinfo : EIATTR_REGCOUNT
	.align		4
.L_94:
        /*0090*/ 	.byte	0x04, 0x2f
        /*0092*/ 	.short	(.L_96 - .L_95)
	.align		4
.L_95:
        /*0094*/ 	.word	index@(__cuda_sm20_div_rn_f64_full)
        /*0098*/ 	.word	0x00000020


	//----- nvinfo : EIATTR_MAX_STACK_SIZE
	.align		4
.L_96:
        /*009c*/ 	.byte	0x04, 0x23
        /*009e*/ 	.short	(.L_98 - .L_97)
	.align		4
.L_97:
        /*00a0*/ 	.word	index@(__cuda_sm20_div_rn_f64_full)
        /*00a4*/ 	.word	0x00000000


	//----- nvinfo : EIATTR_FRAME_SIZE
	.align		4
.L_98:
        /*00a8*/ 	.byte	0x04, 0x11
        /*00aa*/ 	.short	(.L_100 - .L_99)
	.align		4
.L_99:
        /*00ac*/ 	.word	index@(__cuda_sm20_div_rn_f64_full)
        /*00b0*/ 	.word	0x00000000


	//----- nvinfo : EIATTR_REGCOUNT
	.align		4
.L_100:
        /*00b4*/ 	.byte	0x04, 0x2f
        /*00b6*/ 	.short	(.L_102 - .L_101)
	.align		4
.L_101:
        /*00b8*/ 	.word	index@(nvkernel__Z5jacldi_F1L922_10)
        /*00bc*/ 	.word	0x000000c8


	//----- nvinfo : EIATTR_MAX_STACK_SIZE
	.align		4
.L_102:
        /*00c0*/ 	.byte	0x04, 0x23
        /*00c2*/ 	.short	(.L_104 - .L_103)
	.align		4
.L_103:
        /*00c4*/ 	.word	index@(nvkernel__Z5jacldi_F1L922_10)
        /*00c8*/ 	.word	0x00000000


	//----- nvinfo : EIATTR_FRAME_SIZE
	.align		4
.L_104:
        /*00cc*/ 	.byte	0x04, 0x11
        /*00ce*/ 	.short	(.L_106 - .L_105)
	.align		4
.L_105:
        /*00d0*/ 	.word	index@(nvkernel__Z5jacldi_F1L922_10)
        /*00d4*/ 	.word	0x00000000


	//----- nvinfo : EIATTR_REGCOUNT
	.align		4
.L_106:
        /*00d8*/ 	.byte	0x04, 0x2f
        /*00da*/ 	.short	(.L_108 - .L_107)
	.align		4
.L_107:
        /*00dc*/ 	.word	index@(nvkernel__Z4jacui_F1L1214_12)
        /*00e0*/ 	.word	0x000000d0


	//----- nvinfo : EIATTR_MAX_STACK_SIZE
	.align		4
.L_108:
        /*00e4*/ 	.byte	0x04, 0x23
        /*00e6*/ 	.short	(.L_110 - .L_109)
	.align		4
.L_109:
        /*00e8*/ 	.word	index@(nvkernel__Z4jacui_F1L1214_12)
        /*00ec*/ 	.word	0x00000000


	//----- nvinfo : EIATTR_FRAME_SIZE
	.align		4
.L_110:
        /*00f0*/ 	.byte	0x04, 0x11
        /*00f2*/ 	.short	(.L_112 - .L_111)
	.align		4
.L_111:
        /*00f4*/ 	.word	index@(nvkernel__Z4jacui_F1L1214_12)
        /*00f8*/ 	.word	0x00000000


	//----- nvinfo : EIATTR_REGCOUNT
	.align		4
.L_112:
        /*00fc*/ 	.byte	0x04, 0x2f
        /*00fe*/ 	.short	(.L_114 - .L_113)
	.align		4
.L_113:
        /*0100*/ 	.word	index@(nvkernel__Z6l2normiiiiiiiiii_F1L1529_14)
        /*0104*/ 	.word	0x0000002e


	//----- nvinfo : EIATTR_MAX_STACK_SIZE
	.align		4
.L_114:
        /*0108*/ 	.byte	0x04, 0x23
        /*010a*/ 	.short	(.L_116 - .L_115)
	.align		4
.L_115:
        /*010c*/ 	.word	index@(nvkernel__Z6l2normiiiiiiiiii_F1L1529_14)
        /*0110*/ 	.word	0x00000000


	//----- nvinfo : EIATTR_FRAME_SIZE
	.align		4
.L_116:
        /*0114*/ 	.byte	0x04, 0x11
        /*0116*/ 	.short	(.L_118 - .L_117)
	.align		4
.L_117:
        /*0118*/ 	.word	index@(nvkernel__Z6l2normiiiiiiiiii_F1L1529_14)
        /*011c*/ 	.word	0x00000000


	//----- nvinfo : EIATTR_REGCOUNT
	.align		4
.L_118:
        /*0120*/ 	.byte	0x04, 0x2f
        /*0122*/ 	.short	(.L_120 - .L_119)
	.align		4
.L_119:
        /*0124*/ 	.word	index@(__cuda_sm70_shflsync_down)
        /*0128*/ 	.word	0x00000018


	//----- nvinfo : EIATTR_MAX_STACK_SIZE
	.align		4
.L_120:
        /*012c*/ 	.byte	0x04, 0x23
        /*012e*/ 	.short	(.L_122 - .L_121)
	.align		4
.L_121:
        /*0130*/ 	.word	index@(__cuda_sm70_shflsync_down)
        /*0134*/ 	.word	0x00000000


	//----- nvinfo : EIATTR_FRAME_SIZE
	.align		4
.L_122:
        /*0138*/ 	.byte	0x04, 0x11
        /*013a*/ 	.short	(.L_124 - .L_123)
	.align		4
.L_123:
        /*013c*/ 	.word	index@(__cuda_sm70_shflsync_down)
        /*0140*/ 	.word	0x00000000


	//----- nvinfo : EIATTR_REGCOUNT
	.align		4
.L_124:
        /*0144*/ 	.byte	0x04, 0x2f
        /*0146*/ 	.short	(.L_126 - .L_125)
	.align		4
.L_125:
        /*0148*/ 	.word	index@(nvkernel__Z3rhsv_F1L1574_16)
        /*014c*/ 	.word	0x00000028


	//----- nvinfo : EIATTR_MAX_STACK_SIZE
	.align		4
.L_126:
        /*0150*/ 	.byte	0x04, 0x23
        /*0152*/ 	.short	(.L_128 - .L_127)
	.align		4
.L_127:
        /*0154*/ 	.word	index@(nvkernel__Z3rhsv_F1L1574_16)
        /*0158*/ 	.word	0x00000000


	//----- nvinfo : EIATTR_FRAME_SIZE
	.align		4
.L_128:
        /*015c*/ 	.byte	0x04, 0x11
        /*015e*/ 	.short	(.L_130 - .L_129)
	.align		4
.L_129:
        /*0160*/ 	.word	index@(nvkernel__Z3rhsv_F1L1574_16)
        /*0164*/ 	.word	0x00000000


	//----- nvinfo : EIATTR_REGCOUNT
	.align		4
.L_130:
        /*0168*/ 	.byte	0x04, 0x2f
        /*016a*/ 	.short	(.L_132 - .L_131)
	.align		4
.L_131:
        /*016c*/ 	.word	index@(__cuda_sm20_dblrcp_rn_slowpath_v3)
        /*0170*/ 	.word	0x00000018


	//----- nvinfo : EIATTR_MAX_STACK_SIZE
	.align		4
.L_132:
        /*0174*/ 	.byte	0x04, 0x23
        /*0176*/ 	.short	(.L_134 - .L_133)
	.align		4
.L_133:
        /*0178*/ 	.word	index@(__cuda_sm20_dblrcp_rn_slowpath_v3)
        /*017c*/ 	.word	0x00000000


	//----- nvinfo : EIATTR_FRAME_SIZE
	.align		4
.L_134:
        /*0180*/ 	.byte	0x04, 0x11
        /*0182*/ 	.short	(.L_136 - .L_135)
	.align		4
.L_135:
        /*0184*/ 	.word	index@(__cuda_sm20_dblrcp_rn_slowpath_v3)
        /*0188*/ 	.word	0x00000000


	//----- nvinfo : EIATTR_REGCOUNT
	.align		4
.L_136:
        /*018c*/ 	.byte	0x04, 0x2f
        /*018e*/ 	.short	(.L_138 - .L_137)
	.align		4
.L_137:
        /*0190*/ 	.word	index@(nvkernel__Z3rhsv_F1L1597_18)
        /*0194*/ 	.word	0x00000028


	//----- nvinfo : EIATTR_MAX_STACK_SIZE
	.align		4
.L_138:
        /*0198*/ 	.byte	0x04, 0x23
        /*019a*/ 	.short	(.L_140 - .L_139)
	.align		4
.L_139:
        /*019c*/ 	.word	index@(nvkernel__Z3rhsv_F1L1597_18)
        /*01a0*/ 	.word	0x00000000


	//----- nvinfo : EIATTR_FRAME_SIZE
	.align		4
.L_140:
        /*01a4*/ 	.byte	0x04, 0x11
        /*01a6*/ 	.short	(.L_142 - .L_141)
	.align		4
.L_141:
        /*01a8*/ 	.word	index@(nvkernel__Z3rhsv_F1L1597_18)
        /*01ac*/ 	.word	0x00000000


	//----- nvinfo : EIATTR_REGCOUNT
	.align		4
.L_142:
        /*01b0*/ 	.byte	0x04, 0x2f
        /*01b2*/ 	.short	(.L_144 - .L_143)
	.align		4
.L_143:
        /*01b4*/ 	.word	index@(nvkernel__Z3rhsv_F1L1614_20)
        /*01b8*/ 	.word	0x00000028


	//----- nvinfo : EIATTR_MAX_STACK_SIZE
	.align		4
.L_144:
        /*01bc*/ 	.byte	0x04, 0x23
        /*01be*/ 	.short	(.L_146 - .L_145)
	.align		4
.L_145:
        /*01c0*/ 	.word	index@(nvkernel__Z3rhsv_F1L1614_20)
        /*01c4*/ 	.word	0x00000000


	//----- nvinfo : EIATTR_FRAME_SIZE
	.align		4
.L_146:
        /*01c8*/ 	.byte	0x04, 0x11
        /*01ca*/ 	.short	(.L_148 - .L_147)
	.align		4
.L_147:
        /*01cc*/ 	.word	index@(nvkernel__Z3rhsv_F1L1614_20)
        /*01d0*/ 	.word	0x00000000


	//----- nvinfo : EIATTR_REGCOUNT
	.align		4
.L_148:
        /*01d4*/ 	.byte	0x04, 0x2f
        /*01d6*/ 	.short	(.L_150 - .L_149)
	.align		4
.L_149:
        /*01d8*/ 	.word	index@(nvkernel__Z3rhsv_F1L1626_22)
        /*01dc*/ 	.word	0x00000034


	//----- nvinfo : EIATTR_MAX_STACK_SIZE
	.align		4
.L_150:
        /*01e0*/ 	.byte	0x04, 0x23
        /*01e2*/ 	.short	(.L_152 - .L_151)
	.align		4
.L_151:
        /*01e4*/ 	.word	index@(nvkernel__Z3rhsv_F1L1626_22)
        /*01e8*/ 	.word	0x00000000


	//----- nvinfo : EIATTR_FRAME_SIZE
	.align		4
.L_152:
        /*01ec*/ 	.byte	0x04, 0x11
        /*01ee*/ 	.short	(.L_154 - .L_153)
	.align		4
.L_153:
        /*01f0*/ 	.word	index@(nvkernel__Z3rhsv_F1L1626_22)
        /*01f4*/ 	.word	0x00000000


	//----- nvinfo : EIATTR_REGCOUNT
	.align		4
.L_154:
        /*01f8*/ 	.byte	0x04, 0x2f
        /*01fa*/ 	.short	(.L_156 - .L_155)
	.align		4
.L_155:
        /*01fc*/ 	.word	index@(nvkernel__Z3rhsv_F1L1657_24)
        /*0200*/ 	.word	0x00000038


	//----- nvinfo : EIATTR_MAX_STACK_SIZE
	.align		4
.L_156:
        /*0204*/ 	.byte	0x04, 0x23
        /*0206*/ 	.short	(.L_158 - .L_157)
	.align		4
.L_157:
        /*0208*/ 	.word	index@(nvkernel__Z3rhsv_F1L1657_24)
        /*020c*/ 	.word	0x00000000


	//----- nvinfo : EIATTR_FRAME_SIZE
	.align		4
.L_158:
        /*0210*/ 	.byte	0x04, 0x11
        /*0212*/ 	.short	(.L_160 - .L_159)
	.align		4
.L_159:
        /*0214*/ 	.word	index@(nvkernel__Z3rhsv_F1L1657_24)
        /*0218*/ 	.word	0x00000000


	//----- nvinfo : EIATTR_REGCOUNT
	.align		4
.L_160:
        /*021c*/ 	.byte	0x04, 0x2f
        /*021e*/ 	.short	(.L_162 - .L_161)
	.align		4
.L_161:
        /*0220*/ 	.word	index@(nvkernel__Z3rhsv_F1L1693_26)
        /*0224*/ 	.word	0x00000026


	//----- nvinfo : EIATTR_MAX_STACK_SIZE
	.align		4
.L_162:
        /*0228*/ 	.byte	0x04, 0x23
        /*022a*/ 	.short	(.L_164 - .L_163)
	.align		4
.L_163:
        /*022c*/ 	.word	index@(nvkernel__Z3rhsv_F1L1693_26)
        /*0230*/ 	.word	0x00000000


	//----- nvinfo : EIATTR_FRAME_SIZE
	.align		4
.L_164:
        /*0234*/ 	.byte	0x04, 0x11
        /*0236*/ 	.short	(.L_166 - .L_165)
	.align		4
.L_165:
        /*0238*/ 	.word	index@(nvkernel__Z3rhsv_F1L1693_26)
        /*023c*/ 	.word	0x00000000


	//----- nvinfo : EIATTR_REGCOUNT
	.align		4
.L_166:
        /*0240*/ 	.byte	0x04, 0x2f
        /*0242*/ 	.short	(.L_168 - .L_167)
	.align		4
.L_167:
        /*0244*/ 	.word	index@(nvkernel__Z3rhsv_F1L1710_28)
        /*0248*/ 	.word	0x00000026


	//----- nvinfo : EIATTR_MAX_STACK_SIZE
	.align		4
.L_168:
        /*024c*/ 	.byte	0x04, 0x23
        /*024e*/ 	.short	(.L_170 - .L_169)
	.align		4
.L_169:
        /*0250*/ 	.word	index@(nvkernel__Z3rhsv_F1L1710_28)
        /*0254*/ 	.word	0x00000000


	//----- nvinfo : EIATTR_FRAME_SIZE
	.align		4
.L_170:
        /*0258*/ 	.byte	0x04, 0x11
        /*025a*/ 	.short	(.L_172 - .L_171)
	.align		4
.L_171:
        /*025c*/ 	.word	index@(nvkernel__Z3rhsv_F1L1710_28)
        /*0260*/ 	.word	0x00000000


	//----- nvinfo : EIATTR_REGCOUNT
	.align		4
.L_172:
        /*0264*/ 	.byte	0x04, 0x2f
        /*0266*/ 	.short	(.L_174 - .L_173)
	.align		4
.L_173:
        /*0268*/ 	.word	index@(nvkernel__Z3rhsv_F1L1726_30)
        /*026c*/ 	.word	0x00000026


	//----- nvinfo : EIATTR_MAX_STACK_SIZE
	.align		4
.L_174:
        /*0270*/ 	.byte	0x04, 0x23
        /*0272*/ 	.short	(.L_176 - .L_175)
	.align		4
.L_175:
        /*0274*/ 	.word	index@(nvkernel__Z3rhsv_F1L1726_30)
        /*0278*/ 	.word	0x00000000


	//----- nvinfo : EIATTR_FRAME_SIZE
	.align		4
.L_176:
        /*027c*/ 	.byte	0x04, 0x11
        /*027e*/ 	.short	(.L_178 - .L_177)
	.align		4
.L_177:
        /*0280*/ 	.word	index@(nvkernel__Z3rhsv_F1L1726_30)
        /*0284*/ 	.word	0x00000000


	//----- nvinfo : EIATTR_REGCOUNT
	.align		4
.L_178:
        /*0288*/ 	.byte	0x04, 0x2f
        /*028a*/ 	.short	(.L_180 - .L_179)
	.align		4
.L_179:
        /*028c*/ 	.word	index@(nvkernel__Z3rhsv_F1L1751_32)
        /*0290*/ 	.word	0x00000028


	//----- nvinfo : EIATTR_MAX_STACK_SIZE
	.align		4
.L_180:
        /*0294*/ 	.byte	0x04, 0x23
        /*0296*/ 	.short	(.L_182 - .L_181)
	.align		4
.L_181:
        /*0298*/ 	.word	index@(nvkernel__Z3rhsv_F1L1751_32)
        /*029c*/ 	.word	0x00000000


	//----- nvinfo : EIATTR_FRAME_SIZE
	.align		4
.L_182:
        /*02a0*/ 	.byte	0x04, 0x11
        /*02a2*/ 	.short	(.L_184 - .L_183)
	.align		4
.L_183:
        /*02a4*/ 	.word	index@(nvkernel__Z3rhsv_F1L1751_32)
        /*02a8*/ 	.word	0x00000000


	//----- nvinfo : EIATTR_REGCOUNT
	.align		4
.L_184:
        /*02ac*/ 	.byte	0x04, 0x2f
        /*02ae*/ 	.short	(.L_186 - .L_185)
	.align		4
.L_185:
        /*02b0*/ 	.word	index@(nvkernel__Z3rhsv_F1L1768_34)
        /*02b4*/ 	.word	0x00000028


	//----- nvinfo : EIATTR_MAX_STACK_SIZE
	.align		4
.L_186:
        /*02b8*/ 	.byte	0x04, 0x23
        /*02ba*/ 	.short	(.L_188 - .L_187)
	.align		4
.L_187:
        /*02bc*/ 	.word	index@(nvkernel__Z3rhsv_F1L1768_34)
        /*02c0*/ 	.word	0x00000000


	//----- nvinfo : EIATTR_FRAME_SIZE
	.align		4
.L_188:
        /*02c4*/ 	.byte	0x04, 0x11
        /*02c6*/ 	.short	(.L_190 - .L_189)
	.align		4
.L_189:
        /*02c8*/ 	.word	index@(nvkernel__Z3rhsv_F1L1768_34)
        /*02cc*/ 	.word	0x00000000


	//----- nvinfo : EIATTR_REGCOUNT
	.align		4
.L_190:
        /*02d0*/ 	.byte	0x04, 0x2f
        /*02d2*/ 	.short	(.L_192 - .L_191)
	.align		4
.L_191:
        /*02d4*/ 	.word	index@(nvkernel__Z3rhsv_F1L1780_36)
        /*02d8*/ 	.word	0x00000036


	//----- nvinfo : EIATTR_MAX_STACK_SIZE
	.align		4
.L_192:
        /*02dc*/ 	.byte	0x04, 0x23
        /*02de*/ 	.short	(.L_194 - .L_193)
	.align		4
.L_193:
        /*02e0*/ 	.word	index@(nvkernel__Z3rhsv_F1L1780_36)
        /*02e4*/ 	.word	0x00000000


	//----- nvinfo : EIATTR_FRAME_SIZE
	.align		4
.L_194:
        /*02e8*/ 	.byte	0x04, 0x11
        /*02ea*/ 	.short	(.L_196 - .L_195)
	.align		4
.L_195:
        /*02ec*/ 	.word	index@(nvkernel__Z3rhsv_F1L1780_36)
        /*02f0*/ 	.word	0x00000000


	//----- nvinfo : EIATTR_REGCOUNT
	.align		4
.L_196:
        /*02f4*/ 	.byte	0x04, 0x2f
        /*02f6*/ 	.short	(.L_198 - .L_197)
	.align		4
.L_197:
        /*02f8*/ 	.word	index@(nvkernel__Z3rhsv_F1L1810_38)
        /*02fc*/ 	.word	0x00000038


	//----- nvinfo : EIATTR_MAX_STACK_SIZE
	.align		4
.L_198:
        /*0300*/ 	.byte	0x04, 0x23
        /*0302*/ 	.short	(.L_200 - .L_199)
	.align		4
.L_199:
        /*0304*/ 	.word	index@(nvkernel__Z3rhsv_F1L1810_38)
        /*0308*/ 	.word	0x00000000


	//----- nvinfo : EIATTR_FRAME_SIZE
	.align		4
.L_200:
        /*030c*/ 	.byte	0x04, 0x11
        /*030e*/ 	.short	(.L_202 - .L_201)
	.align		4
.L_201:
        /*0310*/ 	.word	index@(nvkernel__Z3rhsv_F1L1810_38)
        /*0314*/ 	.word	0x00000000


	//----- nvinfo : EIATTR_REGCOUNT
	.align		4
.L_202:
        /*0318*/ 	.byte	0x04, 0x2f
        /*031a*/ 	.short	(.L_204 - .L_203)
	.align		4
.L_203:
        /*031c*/ 	.word	index@(nvkernel__Z3rhsv_F1L1850_40)
        /*0320*/ 	.word	0x00000026


	//----- nvinfo : EIATTR_MAX_STACK_SIZE
	.align		4
.L_204:
        /*0324*/ 	.byte	0x04, 0x23
        /*0326*/ 	.short	(.L_206 - .L_205)
	.align		4
.L_205:
        /*0328*/ 	.word	index@(nvkernel__Z3rhsv_F1L1850_40)
        /*032c*/ 	.word	0x00000000


	//----- nvinfo : EIATTR_FRAME_SIZE
	.align		4
.L_206:
        /*0330*/ 	.byte	0x04, 0x11
        /*0332*/ 	.short	(.L_208 - .L_207)
	.align		4
.L_207:
        /*0334*/ 	.word	index@(nvkernel__Z3rhsv_F1L1850_40)
        /*0338*/ 	.word	0x00000000


	//----- nvinfo : EIATTR_REGCOUNT
	.align		4
.L_208:
        /*033c*/ 	.byte	0x04, 0x2f
        /*033e*/ 	.short	(.L_210 - .L_209)
	.align		4
.L_209:
        /*0340*/ 	.word	index@(nvkernel__Z3rhsv_F1L1873_42)
        /*0344*/ 	.word	0x00000026


	//----- nvinfo : EIATTR_MAX_STACK_SIZE
	.align		4
.L_210:
        /*0348*/ 	.byte	0x04, 0x23
        /*034a*/ 	.short	(.L_212 - .L_211)
	.align		4
.L_211:
        /*034c*/ 	.word	index@(nvkernel__Z3rhsv_F1L1873_42)
        /*0350*/ 	.word	0x00000000


	//----- nvinfo : EIATTR_FRAME_SIZE
	.align		4
.L_212:
        /*0354*/ 	.byte	0x04, 0x11
        /*0356*/ 	.short	(.L_214 - .L_213)
	.align		4
.L_213:
        /*0358*/ 	.word	index@(nvkernel__Z3rhsv_F1L1873_42)
        /*035c*/ 	.word	0x00000000


	//----- nvinfo : EIATTR_REGCOUNT
	.align		4
.L_214:
        /*0360*/ 	.byte	0x04, 0x2f
        /*0362*/ 	.short	(.L_216 - .L_215)
	.align		4
.L_215:
        /*0364*/ 	.word	index@(nvkernel__Z3rhsv_F1L1889_44)
        /*0368*/ 	.word	0x00000026


	//----- nvinfo : EIATTR_MAX_STACK_SIZE
	.align		4
.L_216:
        /*036c*/ 	.byte	0x04, 0x23
        /*036e*/ 	.short	(.L_218 - .L_217)
	.align		4
.L_217:
        /*0370*/ 	.word	index@(nvkernel__Z3rhsv_F1L1889_44)
        /*0374*/ 	.word	0x00000000


	//----- nvinfo : EIATTR_FRAME_SIZE
	.align		4
.L_218:
        /*0378*/ 	.byte	0x04, 0x11
        /*037a*/ 	.short	(.L_220 - .L_219)
	.align		4
.L_219:
        /*037c*/ 	.word	index@(nvkernel__Z3rhsv_F1L1889_44)
        /*0380*/ 	.word	0x00000000


	//----- nvinfo : EIATTR_REGCOUNT
	.align		4
.L_220:
        /*0384*/ 	.byte	0x04, 0x2f
        /*0386*/ 	.short	(.L_222 - .L_221)
	.align		4
.L_221:
        /*0388*/ 	.word	index@(nvkernel__Z3rhsv_F1L1910_46)
        /*038c*/ 	.word	0x0000002a


	//----- nvinfo : EIATTR_MAX_STACK_SIZE
	.align		4
.L_222:
        /*0390*/ 	.byte	0x04, 0x23
        /*0392*/ 	.short	(.L_224 - .L_223)
	.align		4
.L_223:
        /*0394*/ 	.word	index@(nvkernel__Z3rhsv_F1L1910_46)
        /*0398*/ 	.word	0x00000000


	//----- nvinfo : EIATTR_FRAME_SIZE
	.align		4
.L_224:
        /*039c*/ 	.byte	0x04, 0x11
        /*039e*/ 	.short	(.L_226 - .L_225)
	.align		4
.L_225:
        /*03a0*/ 	.word	index@(nvkernel__Z3rhsv_F1L1910_46)
        /*03a4*/ 	.word	0x00000000


	//----- nvinfo : EIATTR_REGCOUNT
	.align		4
.L_226:
        /*03a8*/ 	.byte	0x04, 0x2f
        /*03aa*/ 	.short	(.L_228 - .L_227)
	.align		4
.L_227:
        /*03ac*/ 	.word	index@(nvkernel__Z3rhsv_F1L1923_48)
        /*03b0*/ 	.word	0x00000028


	//----- nvinfo : EIATTR_MAX_STACK_SIZE
	.align		4
.L_228:
        /*03b4*/ 	.byte	0x04, 0x23
        /*03b6*/ 	.short	(.L_230 - .L_229)
	.align		4
.L_229:
        /*03b8*/ 	.word	index@(nvkernel__Z3rhsv_F1L1923_48)
        /*03bc*/ 	.word	0x00000000


	//----- nvinfo : EIATTR_FRAME_SIZE
	.align		4
.L_230:
        /*03c0*/ 	.byte	0x04, 0x11
        /*03c2*/ 	.short	(.L_232 - .L_231)
	.align		4
.L_231:
        /*03c4*/ 	.word	index@(nvkernel__Z3rhsv_F1L1923_48)
        /*03c8*/ 	.word	0x00000000


	//----- nvinfo : EIATTR_REGCOUNT
	.align		4
.L_232:
        /*03cc*/ 	.byte	0x04, 0x2f
        /*03ce*/ 	.short	(.L_234 - .L_233)
	.align		4
.L_233:
        /*03d0*/ 	.word	index@(nvkernel__Z3rhsv_F1L1940_50)
        /*03d4*/ 	.word	0x00000028


	//----- nvinfo : EIATTR_MAX_STACK_SIZE
	.align		4
.L_234:
        /*03d8*/ 	.byte	0x04, 0x23
        /*03da*/ 	.short	(.L_236 - .L_235)
	.align		4
.L_235:
        /*03dc*/ 	.word	index@(nvkernel__Z3rhsv_F1L1940_50)
        /*03e0*/ 	.word	0x00000000


	//----- nvinfo : EIATTR_FRAME_SIZE
	.align		4
.L_236:
        /*03e4*/ 	.byte	0x04, 0x11
        /*03e6*/ 	.short	(.L_238 - .L_237)
	.align		4
.L_237:
        /*03e8*/ 	.word	index@(nvkernel__Z3rhsv_F1L1940_50)
        /*03ec*/ 	.word	0x00000000


	//----- nvinfo : EIATTR_REGCOUNT
	.align		4
.L_238:
        /*03f0*/ 	.byte	0x04, 0x2f
        /*03f2*/ 	.short	(.L_240 - .L_239)
	.align		4
.L_239:
        /*03f4*/ 	.word	index@(nvkernel__Z3rhsv_F1L1952_52)
        /*03f8*/ 	.word	0x00000032


	//----- nvinfo : EIATTR_MAX_STACK_SIZE
	.align		4
.L_240:
        /*03fc*/ 	.byte	0x04, 0x23
        /*03fe*/ 	.short	(.L_242 - .L_241)
	.align		4
.L_241:
        /*0400*/ 	.word	index@(nvkernel__Z3rhsv_F1L1952_52)
        /*0404*/ 	.word	0x00000000


	//----- nvinfo : EIATTR_FRAME_SIZE
	.align		4
.L_242:
        /*0408*/ 	.byte	0x04, 0x11
        /*040a*/ 	.short	(.L_244 - .L_243)
	.align		4
.L_243:
        /*040c*/ 	.word	index@(nvkernel__Z3rhsv_F1L1952_52)
        /*0410*/ 	.word	0x00000000


	//----- nvinfo : EIATTR_REGCOUNT
	.align		4
.L_244:
        /*0414*/ 	.byte	0x04, 0x2f
        /*0416*/ 	.short	(.L_246 - .L_245)
	.align		4
.L_245:
        /*0418*/ 	.word	index@(nvkernel__Z3rhsv_F1L1983_54)
        /*041c*/ 	.word	0x00000038


	//----- nvinfo : EIATTR_MAX_STACK_SIZE
	.align		4
.L_246:
        /*0420*/ 	.byte	0x04, 0x23
        /*0422*/ 	.short	(.L_248 - .L_247)
	.align		4
.L_247:
        /*0424*/ 	.word	index@(nvkernel__Z3rhsv_F1L1983_54)
        /*0428*/ 	.word	0x00000000


	//----- nvinfo : EIATTR_FRAME_SIZE
	.align		4
.L_248:
        /*042c*/ 	.byte	0x04, 0x11
        /*042e*/ 	.short	(.L_250 - .L_249)
	.align		4
.L_249:
        /*0430*/ 	.word	index@(nvkernel__Z3rhsv_F1L1983_54)
        /*0434*/ 	.word	0x00000000


	//----- nvinfo : EIATTR_REGCOUNT
	.align		4
.L_250:
        /*0438*/ 	.byte	0x04, 0x2f
        /*043a*/ 	.short	(.L_252 - .L_251)
	.align		4
.L_251:
        /*043c*/ 	.word	index@(nvkernel__Z3rhsv_F1L2015_56)
        /*0440*/ 	.word	0x00000027


	//----- nvinfo : EIATTR_MAX_STACK_SIZE
	.align		4
.L_252:
        /*0444*/ 	.byte	0x04, 0x23
        /*0446*/ 	.short	(.L_254 - .L_253)
	.align		4
.L_253:
        /*0448*/ 	.word	index@(nvkernel__Z3rhsv_F1L2015_56)
        /*044c*/ 	.word	0x00000000


	//----- nvinfo : EIATTR_FRAME_SIZE
	.align		4
.L_254:
        /*0450*/ 	.byte	0x04, 0x11
        /*0452*/ 	.short	(.L_256 - .L_255)
	.align		4
.L_255:
        /*0454*/ 	.word	index@(nvkernel__Z3rhsv_F1L2015_56)
        /*0458*/ 	.word	0x00000000


	//----- nvinfo : EIATTR_REGCOUNT
	.align		4
.L_256:
        /*045c*/ 	.byte	0x04, 0x2f
        /*045e*/ 	.short	(.L_258 - .L_257)
	.align		4
.L_257:
        /*0460*/ 	.word	index@(nvkernel__Z3rhsv_F1L2032_58)
        /*0464*/ 	.word	0x00000028


	//----- nvinfo : EIATTR_MAX_STACK_SIZE
	.align		4
.L_258:
        /*0468*/ 	.byte	0x04, 0x23
        /*046a*/ 	.short	(.L_260 - .L_259)
	.align		4
.L_259:
        /*046c*/ 	.word	index@(nvkernel__Z3rhsv_F1L2032_58)
        /*0470*/ 	.word	0x00000000


	//----- nvinfo : EIATTR_FRAME_SIZE
	.align		4
.L_260:
        /*0474*/ 	.byte	0x04, 0x11
        /*0476*/ 	.short	(.L_262 - .L_261)
	.align		4
.L_261:
        /*0478*/ 	.word	index@(nvkernel__Z3rhsv_F1L2032_58)
        /*047c*/ 	.word	0x00000000


	//----- nvinfo : EIATTR_REGCOUNT
	.align		4
.L_262:
        /*0480*/ 	.byte	0x04, 0x2f
        /*0482*/ 	.short	(.L_264 - .L_263)
	.align		4
.L_263:
        /*0484*/ 	.word	index@(nvkernel__Z3rhsv_F1L2048_60)
        /*0488*/ 	.word	0x0000002b


	//----- nvinfo : EIATTR_MAX_STACK_SIZE
	.align		4
.L_264:
        /*048c*/ 	.byte	0x04, 0x23
        /*048e*/ 	.short	(.L_266 - .L_265)
	.align		4
.L_265:
        /*0490*/ 	.word	index@(nvkernel__Z3rhsv_F1L2048_60)
        /*0494*/ 	.word	0x00000000


	//----- nvinfo : EIATTR_FRAME_SIZE
	.align		4
.L_266:
        /*0498*/ 	.byte	0x04, 0x11
        /*049a*/ 	.short	(.L_268 - .L_267)
	.align		4
.L_267:
        /*049c*/ 	.word	index@(nvkernel__Z3rhsv_F1L2048_60)
        /*04a0*/ 	.word	0x00000000


	//----- nvinfo : EIATTR_REGCOUNT
	.align		4
.L_268:
        /*04a4*/ 	.byte	0x04, 0x2f
        /*04a6*/ 	.short	(.L_270 - .L_269)
	.align		4
.L_269:
        /*04a8*/ 	.word	index@(nvkernel__Z4ssori_F1L2089_62)
        /*04ac*/ 	.word	0x00000016


	//----- nvinfo : EIATTR_MAX_STACK_SIZE
	.align		4
.L_270:
        /*04b0*/ 	.byte	0x04, 0x23
        /*04b2*/ 	.short	(.L_272 - .L_271)
	.align		4
.L_271:
        /*04b4*/ 	.word	index@(nvkernel__Z4ssori_F1L2089_62)
        /*04b8*/ 	.word	0x00000000


	//----- nvinfo : EIATTR_FRAME_SIZE
	.align		4
.L_272:
        /*04bc*/ 	.byte	0x04, 0x11
        /*04be*/ 	.short	(.L_274 - .L_273)
	.align		4
.L_273:
        /*04c0*/ 	.word	index@(nvkernel__Z4ssori_F1L2089_62)
        /*04c4*/ 	.word	0x00000000


	//----- nvinfo : EIATTR_REGCOUNT
	.align		4
.L_274:
        /*04c8*/ 	.byte	0x04, 0x2f
        /*04ca*/ 	.short	(.L_276 - .L_275)
	.align		4
.L_275:
        /*04cc*/ 	.word	index@(nvkernel__Z4ssori_F1L2126_64)
        /*04d0*/ 	.word	0x00000026


	//----- nvinfo : EIATTR_MAX_STACK_SIZE
	.align		4
.L_276:
        /*04d4*/ 	.byte	0x04, 0x23
        /*04d6*/ 	.short	(.L_278 - .L_277)
	.align		4
.L_277:
        /*04d8*/ 	.word	index@(nvkernel__Z4ssori_F1L2126_64)
        /*04dc*/ 	.word	0x00000000


	//----- nvinfo : EIATTR_FRAME_SIZE
	.align		4
.L_278:
        /*04e0*/ 	.byte	0x04, 0x11
        /*04e2*/ 	.short	(.L_280 - .L_279)
	.align		4
.L_279:
        /*04e4*/ 	.word	index@(nvkernel__Z4ssori_F1L2126_64)
        /*04e8*/ 	.word	0x00000000


	//----- nvinfo : EIATTR_REGCOUNT
	.align		4
.L_280:
        /*04ec*/ 	.byte	0x04, 0x2f
        /*04ee*/ 	.short	(.L_282 - .L_281)
	.align		4
.L_281:
        /*04f0*/ 	.word	index@(nvkernel__Z4ssori_F1L2158_66)
        /*04f4*/ 	.word	0x00000028


	//----- nvinfo : EIATTR_MAX_STACK_SIZE
	.align		4
.L_282:
        /*04f8*/ 	.byte	0x04, 0x23
        /*04fa*/ 	.short	(.L_284 - .L_283)
	.align		4
.L_283:
        /*04fc*/ 	.word	index@(nvkernel__Z4ssori_F1L2158_66)
        /*0500*/ 	.word	0x00000000


	//----- nvinfo : EIATTR_FRAME_SIZE
	.align		4
.L_284:
        /*0504*/ 	.byte	0x04, 0x11
        /*0506*/ 	.short	(.L_286 - .L_285)
	.align		4
.L_285:
        /*0508*/ 	.word	index@(nvkernel__Z4ssori_F1L2158_66)
        /*050c*/ 	.word	0x00000000


	//----- nvinfo : EIATTR_REGCOUNT
	.align		4
.L_286:
        /*0510*/ 	.byte	0x04, 0x2f
        /*0512*/ 	.short	(.L_288 - .L_287)
	.align		4
.L_287:
        /*0514*/ 	.word	index@(__cuda_sm20_div_s64)
        /*0518*/ 	.word	0x0000001e


	//----- nvinfo : EIATTR_MAX_STACK_SIZE
	.align		4
.L_288:
        /*051c*/ 	.byte	0x04, 0x23
        /*051e*/ 	.short	(.L_290 - .L_289)
	.align		4
.L_289:
        /*0520*/ 	.word	index@(__cuda_sm20_div_s64)
        /*0524*/ 	.word	0x00000000


	//----- nvinfo : EIATTR_FRAME_SIZE
	.align		4
.L_290:
        /*0528*/ 	.byte	0x04, 0x11
        /*052a*/ 	.short	(.L_292 - .L_291)
	.align		4
.L_291:
        /*052c*/ 	.word	index@(__cuda_sm20_div_s64)
        /*0530*/ 	.word	0x00000000
.L_292:


//--------------------- .nv.info.__cuda_sm20_div_s64 --------------------------
	.section	.nv.info.__cuda_sm20_div_s64,"",@"SHT_CUDA_INFO"
	.sectionflags	@""
	.align	4


	//----- nvinfo : EIATTR_CUDA_API_VERSION
	.align		4
        /*0000*/ 	.byte	0x04, 0x37
        /*0002*/ 	.short	(.L_294 - .L_293)
.L_293:
        /*0004*/ 	.word	0x00000081


	//----- nvinfo : EIATTR_SW2861232_WAR
	.align		4
.L_294:
        /*0008*/ 	.byte	0x01, 0x35
	.zero		2


//--------------------- .nv.info.nvkernel__Z4ssori_F1L2158_66 --------------------------
	.section	.nv.info.nvkernel__Z4ssori_F1L2158_66,"",@"SHT_CUDA_INFO"
	.sectionflags	@""
	.align	4


	//----- nvinfo : EIATTR_CUDA_API_VERSION
	.align		4
        /*0000*/ 	.byte	0x04, 0x37
        /*0002*/ 	.short	(.L_296 - .L_295)
.L_295:
        /*0004*/ 	.word	0x00000081


	//----- nvinfo : EIATTR_SW2861232_WAR
	.align		4
.L_296:
        /*0008*/ 	.byte	0x01, 0x35
	.zero		2


	//----- nvinfo : EIATTR_PARAM_CBANK
	.align		4
        /*000c*/ 	.byte	0x04, 0x0a
        /*000e*/ 	.short	(.L_298 - .L_297)
	.align		4
.L_297:
        /*0010*/ 	.word	index@(.nv.constant0.nvkernel__Z4ssori_F1L2158_66)
        /*0014*/ 	.short	0x0160
        /*0016*/ 	.short	0x0030


	//----- nvinfo : EIATTR_CBANK_PARAM_SIZE
	.align		4
.L_298:
        /*0018*/ 	.byte	0x03, 0x19
        /*001a*/ 	.short	0x0030


	//----- nvinfo : EIATTR_KPARAM_INFO
	.align		4
        /*001c*/ 	.byte	0x04, 0x17
        /*001e*/ 	.short	(.L_300 - .L_299)
.L_299:
        /*0020*/ 	.word	0x00000000
        /*0024*/ 	.short	0x0007
        /*0026*/ 	.short	0x0028
        /*0028*/ 	.byte	0x00, 0xf0, 0x21, 0x00


	//----- nvinfo : EIATTR_KPARAM_INFO
	.align		4
.L_300:
        /*002c*/ 	.byte	0x04, 0x17
        /*002e*/ 	.short	(.L_302 - .L_301)
.L_301:
        /*0030*/ 	.word	0x00000000
        /*0034*/ 	.short	0x0006
        /*0036*/ 	.short	0x0020
        /*0038*/ 	.byte	0x00, 0xf0, 0x21, 0x00


	//----- nvinfo : EIATTR_KPARAM_INFO
	.align		4
.L_302:
        /*003c*/ 	.byte	0x04, 0x17
        /*003e*/ 	.short	(.L_304 - .L_303)
.L_303:
        /*0040*/ 	.word	0x00000000
        /*0044*/ 	.short	0x0005
        /*0046*/ 	.short	0x0018
        /*0048*/ 	.byte	0x00, 0xf0, 0x21, 0x00


	//----- nvinfo : EIATTR_KPARAM_INFO
	.align		4
.L_304:
        /*004c*/ 	.byte	0x04, 0x17
        /*004e*/ 	.short	(.L_306 - .L_305)
.L_305:
        /*0050*/ 	.word	0x00000000
        /*0054*/ 	.short	0x0004
        /*0056*/ 	.short	0x0010
        /*0058*/ 	.byte	0x00, 0xf0, 0x11, 0x00


	//----- nvinfo : EIATTR_KPARAM_INFO
	.align		4
.L_306:
        /*005c*/ 	.byte	0x04, 0x17
        /*005e*/ 	.short	(.L_308 - .L_307)
.L_307:
        /*0060*/ 	.word	0x00000000
        /*0064*/ 	.short	0x0003
        /*0066*/ 	.short	0x000c
        /*0068*/ 	.byte	0x00, 0xf0, 0x11, 0x00


	//----- nvinfo : EIATTR_KPARAM_INFO
	.align		4
.L_308:
        /*006c*/ 	.byte	0x04, 0x17
        /*006e*/ 	.short	(.L_310 - .L_309)
.L_309:
        /*0070*/ 	.word	0x00000000
        /*0074*/ 	.short	0x0002
        /*0076*/ 	.short	0x0008
        /*0078*/ 	.byte	0x00, 0xf0, 0x11, 0x00


	//----- nvinfo : EIATTR_KPARAM_INFO
	.align		4
.L_310:
        /*007c*/ 	.byte	0x04, 0x17
        /*007e*/ 	.short	(.L_312 - .L_311)
.L_311:
        /*0080*/ 	.word	0x00000000
        /*0084*/ 	.short	0x0001
        /*0086*/ 	.short	0x0004
        /*0088*/ 	.byte	0x00, 0xf0, 0x11, 0x00


	//----- nvinfo : EIATTR_KPARAM_INFO
	.align		4
.L_312:
        /*008c*/ 	.byte	0x04, 0x17
        /*008e*/ 	.short	(.L_314 - .L_313)
.L_313:
        /*0090*/ 	.word	0x00000000
        /*0094*/ 	.short	0x0000
        /*0096*/ 	.short	0x0000
        /*0098*/ 	.byte	0x00, 0xf0, 0x11, 0x00


	//----- nvinfo : EIATTR_MAXREG_COUNT
	.align		4
.L_314:
        /*009c*/ 	.byte	0x03, 0x1b
        /*009e*/ 	.short	0x00ff


	//----- nvinfo : EIATTR_EXIT_INSTR_OFFSETS
	.align		4
        /*00a0*/ 	.byte	0x04, 0x1c
        /*00a2*/ 	.short	(.L_316 - .L_315)


	//   ....[0]....
.L_315:
        /*00a4*/ 	.word	0x000000b0


	//   ....[1]....
        /*00a8*/ 	.word	0x00000980


	//----- nvinfo : EIATTR_MAX_THREADS
	.align		4
.L_316:
        /*00ac*/ 	.byte	0x04, 0x05
        /*00ae*/ 	.short	(.L_318 - .L_317)
.L_317:
        /*00b0*/ 	.word	0x00000080
        /*00b4*/ 	.word	0x00000001
        /*00b8*/ 	.word	0x00000001


	//----- nvinfo : EIATTR_CRS_STACK_SIZE
	.align		4
.L_318:
        /*00bc*/ 	.byte	0x04, 0x1e
        /*00be*/ 	.short	(.L_320 - .L_319)
.L_319:
        /*00c0*/ 	.word	0x00000000
.L_320:


//--------------------- .nv.info.nvkernel__Z4ssori_F1L2126_64 --------------------------
	.section	.nv.info.nvkernel__Z4ssori_F1L2126_64,"",@"SHT_CUDA_INFO"
	.sectionflags	@""
	.align	4


	//----- nvinfo : EIATTR_CUDA_API_VERSION
	.align		4
        /*0000*/ 	.byte	0x04, 0x37
        /*0002*/ 	.short	(.L_322 - .L_321)
.L_321:
        /*0004*/ 	.word	0x00000081


	//----- nvinfo : EIATTR_SW2861232_WAR
	.align		4
.L_322:
        /*0008*/ 	.byte	0x01, 0x35
	.zero		2


	//----- nvinfo : EIATTR_PARAM_CBANK
	.align		4
        /*000c*/ 	.byte	0x04, 0x0a
        /*000e*/ 	.short	(.L_324 - .L_323)
	.align		4
.L_323:
        /*0010*/ 	.word	index@(.nv.constant0.nvkernel__Z4ssori_F1L2126_64)
        /*0014*/ 	.short	0x0160
        /*0016*/ 	.short	0x0028


	//----- nvinfo : EIATTR_CBANK_PARAM_SIZE
	.align		4
.L_324:
        /*0018*/ 	.byte	0x03, 0x19
        /*001a*/ 	.short	0x0028


	//----- nvinfo : EIATTR_KPARAM_INFO
	.align		4
        /*001c*/ 	.byte	0x04, 0x17
        /*001e*/ 	.short	(.L_326 - .L_325)
.L_325:
        /*0020*/ 	.word	0x00000000
        /*0024*/ 	.short	0x0006
        /*0026*/ 	.short	0x0020
        /*0028*/ 	.byte	0x00, 0xf0, 0x21, 0x00


	//----- nvinfo : EIATTR_KPARAM_INFO
	.align		4
.L_326:
        /*002c*/ 	.byte	0x04, 0x17
        /*002e*/ 	.short	(.L_328 - .L_327)
.L_327:
        /*0030*/ 	.word	0x00000000
        /*0034*/ 	.short	0x0005
        /*0036*/ 	.short	0x0018
        /*0038*/ 	.byte	0x00, 0xf0, 0x21, 0x00


	//----- nvinfo : EIATTR_KPARAM_INFO
	.align		4
.L_328:
        /*003c*/ 	.byte	0x04, 0x17
        /*003e*/ 	.short	(.L_330 - .L_329)
.L_329:
        /*0040*/ 	.word	0x00000000
        /*0044*/ 	.short	0x0004
        /*0046*/ 	.short	0x0010
        /*0048*/ 	.byte	0x00, 0xf0, 0x11, 0x00


	//----- nvinfo : EIATTR_KPARAM_INFO
	.align		4
.L_330:
        /*004c*/ 	.byte	0x04, 0x17
        /*004e*/ 	.short	(.L_332 - .L_331)
.L_331:
        /*0050*/ 	.word	0x00000000
        /*0054*/ 	.short	0x0003
        /*0056*/ 	.short	0x000c
        /*0058*/ 	.byte	0x00, 0xf0, 0x11, 0x00


	//----- nvinfo : EIATTR_KPARAM_INFO
	.align		4
.L_332:
        /*005c*/ 	.byte	0x04, 0x17
        /*005e*/ 	.short	(.L_334 - .L_333)
.L_333:
        /*0060*/ 	.word	0x00000000
        /*0064*/ 	.short	0x0002
        /*0066*/ 	.short	0x0008
        /*0068*/ 	.byte	0x00, 0xf0, 0x11, 0x00


	//----- nvinfo : EIATTR_KPARAM_INFO
	.align		4
.L_334:
        /*006c*/ 	.byte	0x04, 0x17
        /*006e*/ 	.short	(.L_336 - .L_335)
.L_335:
        /*0070*/ 	.word	0x00000000
        /*0074*/ 	.short	0x0001
        /*0076*/ 	.short	0x0004
        /*0078*/ 	.byte	0x00, 0xf0, 0x11, 0x00


	//----- nvinfo : EIATTR_KPARAM_INFO
	.align		4
.L_336:
        /*007c*/ 	.byte	0x04, 0x17
        /*007e*/ 	.short	(.L_338 - .L_337)
.L_337:
        /*0080*/ 	.word	0x00000000
        /*0084*/ 	.short	0x0000
        /*0086*/ 	.short	0x0000
        /*0088*/ 	.byte	0x00, 0xf0, 0x11, 0x00


	//----- nvinfo : EIATTR_MAXREG_COUNT
	.align		4
.L_338:
        /*008c*/ 	.byte	0x03, 0x1b
        /*008e*/ 	.short	0x00ff


	//----- nvinfo : EIATTR_EXIT_INSTR_OFFSETS
	.align		4
        /*0090*/ 	.byte	0x04, 0x1c
        /*0092*/ 	.short	(.L_340 - .L_339)


	//   ....[0]....
.L_339:
        /*0094*/ 	.word	0x000000e0


	//   ....[1]....
        /*0098*/ 	.word	0x00000960


	//----- nvinfo : EIATTR_MAX_THREADS
	.align		4
.L_340:
        /*009c*/ 	.byte	0x04, 0x05
        /*009e*/ 	.short	(.L_342 - .L_341)
.L_341:
        /*00a0*/ 	.word	0x00000080
        /*00a4*/ 	.word	0x00000001
        /*00a8*/ 	.word	0x00000001


	//----- nvinfo : EIATTR_CRS_STACK_SIZE
	.align		4
.L_342:
        /*00ac*/ 	.byte	0x04, 0x1e
        /*00ae*/ 	.short	(.L_344 - .L_343)
.L_343:
        /*00b0*/ 	.word	0x00000000
.L_344:


//--------------------- .nv.info.nvkernel__Z4ssori_F1L2089_62 --------------------------
	.section	.nv.info.nvkernel__Z4ssori_F1L2089_62,"",@"SHT_CUDA_INFO"
	.sectionflags	@""
	.align	4


	//----- nvinfo : EIATTR_CUDA_API_VERSION
	.align		4
        /*0000*/ 	.byte	0x04, 0x37
        /*0002*/ 	.short	(.L_346 - .L_345)
.L_345:
        /*0004*/ 	.word	0x00000081


	//----- nvinfo : EIATTR_SW2861232_WAR
	.align		4
.L_346:
        /*0008*/ 	.byte	0x01, 0x35
	.zero		2


	//----- nvinfo : EIATTR_PARAM_CBANK
	.align		4
        /*000c*/ 	.byte	0x04, 0x0a
        /*000e*/ 	.short	(.L_348 - .L_347)
	.align		4
.L_347:
        /*0010*/ 	.word	index@(.nv.constant0.nvkernel__Z4ssori_F1L2089_62)
        /*0014*/ 	.short	0x0160
        /*0016*/ 	.short	0x0020


	//----- nvinfo : EIATTR_CBANK_PARAM_SIZE
	.align		4
.L_348:
        /*0018*/ 	.byte	0x03, 0x19
        /*001a*/ 	.short	0x0020


	//----- nvinfo : EIATTR_KPARAM_INFO
	.align		4
        /*001c*/ 	.byte	0x04, 0x17
        /*001e*/ 	.short	(.L_350 - .L_349)
.L_349:
        /*0020*/ 	.word	0x00000000
        /*0024*/ 	.short	0x0003
        /*0026*/ 	.short	0x0018
        /*0028*/ 	.byte	0x00, 0xf0, 0x21, 0x00


	//----- nvinfo : EIATTR_KPARAM_INFO
	.align		4
.L_350:
        /*002c*/ 	.byte	0x04, 0x17
        /*002e*/ 	.short	(.L_352 - .L_351)
.L_351:
        /*0030*/ 	.word	0x00000000
        /*0034*/ 	.short	0x0002
        /*0036*/ 	.short	0x0010
        /*0038*/ 	.byte	0x00, 0xf0, 0x21, 0x00


	//----- nvinfo : EIATTR_KPARAM_INFO
	.align		4
.L_352:
        /*003c*/ 	.byte	0x04, 0x17
        /*003e*/ 	.short	(.L_354 - .L_353)
.L_353:
        /*0040*/ 	.word	0x00000000
        /*0044*/ 	.short	0x0001
        /*0046*/ 	.short	0x0008
        /*0048*/ 	.byte	0x00, 0xf0, 0x21, 0x00


	//----- nvinfo : EIATTR_KPARAM_INFO
	.align		4
.L_354:
        /*004c*/ 	.byte	0x04, 0x17
        /*004e*/ 	.short	(.L_356 - .L_355)
.L_355:
        /*0050*/ 	.word	0x00000000
        /*0054*/ 	.short	0x0000
        /*0056*/ 	.short	0x0000
        /*0058*/ 	.byte	0x00, 0xf0, 0x21, 0x00


	//----- nvinfo : EIATTR_MAXREG_COUNT
	.align		4
.L_356:
        /*005c*/ 	.byte	0x03, 0x1b
        /*005e*/ 	.short	0x00ff


	//----- nvinfo : EIATTR_EXIT_INSTR_OFFSETS
	.align		4
        /*0060*/ 	.byte	0x04, 0x1c
        /*0062*/ 	.short	(.L_358 - .L_357)


	//   ....[0]....
.L_357:
        /*0064*/ 	.word	0x00000530


	//----- nvinfo : EIATTR_MAX_THREADS
	.align		4
.L_358:
        /*0068*/ 	.byte	0x04, 0x05
        /*006a*/ 	.short	(.L_360 - .L_359)
.L_359:
        /*006c*/ 	.word	0x00000080
        /*0070*/ 	.word	0x00000001
        /*0074*/ 	.word	0x00000001


	//----- nvinfo : EIATTR_CRS_STACK_SIZE
	.align		4
.L_360:
        /*0078*/ 	.byte	0x04, 0x1e
        /*007a*/ 	.short	(.L_362 - .L_361)
.L_361:
        /*007c*/ 	.word	0x00000000
.L_362:


//--------------------- .nv.info.nvkernel__Z3rhsv_F1L2048_60 --------------------------
	.section	.nv.info.nvkernel__Z3rhsv_F1L2048_60,"",@"SHT_CUDA_INFO"
	.sectionflags	@""
	.align	4


	//----- nvinfo : EIATTR_CUDA_API_VERSION
	.align		4
        /*0000*/ 	.byte	0x04, 0x37
        /*0002*/ 	.short	(.L_364 - .L_363)
.L_363:
        /*0004*/ 	.word	0x00000081


	//----- nvinfo : EIATTR_SW2861232_WAR
	.align		4
.L_364:
        /*0008*/ 	.byte	0x01, 0x35
	.zero		2


	//----- nvinfo : EIATTR_PARAM_CBANK
	.align		4
        /*000c*/ 	.byte	0x04, 0x0a
        /*000e*/ 	.short	(.L_366 - .L_365)
	.align		4
.L_365:
        /*0010*/ 	.word	index@(.nv.constant0.nvkernel__Z3rhsv_F1L2048_60)
        /*0014*/ 	.short	0x0160
        /*0016*/ 	.short	0x0038


	//----- nvinfo : EIATTR_CBANK_PARAM_SIZE
	.align		4
.L_366:
        /*0018*/ 	.byte	0x03, 0x19
        /*001a*/ 	.short	0x0038


	//----- nvinfo : EIATTR_KPARAM_INFO
	.align		4
        /*001c*/ 	.byte	0x04, 0x17
        /*001e*/ 	.short	(.L_368 - .L_367)
.L_367:
        /*0020*/ 	.word	0x00000000
        /*0024*/ 	.short	0x0008
        /*0026*/ 	.short	0x0030
        /*0028*/ 	.byte	0x00, 0xf0, 0x21, 0x00


	//----- nvinfo : EIATTR_KPARAM_INFO
	.align		4
.L_368:
        /*002c*/ 	.byte	0x04, 0x17
        /*002e*/ 	.short	(.L_370 - .L_369)
.L_369:
        /*0030*/ 	.word	0x00000000
        /*0034*/ 	.short	0x0007
        /*0036*/ 	.short	0x0028
        /*0038*/ 	.byte	0x00, 0xf0, 0x11, 0x00


	//----- nvinfo : EIATTR_KPARAM_INFO
	.align		4
.L_370:
        /*003c*/ 	.byte	0x04, 0x17
        /*003e*/ 	.short	(.L_372 - .L_371)
.L_371:
        /*0040*/ 	.word	0x00000000
        /*0044*/ 	.short	0x0006
        /*0046*/ 	.short	0x0020
        /*0048*/ 	.byte	0x00, 0xf0, 0x21, 0x00


	//----- nvinfo : EIATTR_KPARAM_INFO
	.align		4
.L_372:
        /*004c*/ 	.byte	0x04, 0x17
        /*004e*/ 	.short	(.L_374 - .L_373)
.L_373:
        /*0050*/ 	.word	0x00000000
        /*0054*/ 	.short	0x0005
        /*0056*/ 	.short	0x0018
        /*0058*/ 	.byte	0x00, 0xf0, 0x21, 0x00


	//----- nvinfo : EIATTR_KPARAM_INFO
	.align		4
.L_374:
        /*005c*/ 	.byte	0x04, 0x17
        /*005e*/ 	.short	(.L_376 - .L_375)
.L_375:
        /*0060*/ 	.word	0x00000000
        /*0064*/ 	.short	0x0004
        /*0066*/ 	.short	0x0010
        /*0068*/ 	.byte	0x00, 0xf0, 0x21, 0x00


	//----- nvinfo : EIATTR_KPARAM_INFO
	.align		4
.L_376:
        /*006c*/ 	.byte	0x04, 0x17
        /*006e*/ 	.short	(.L_378 - .L_377)
.L_377:
        /*0070*/ 	.word	0x00000000
        /*0074*/ 	.short	0x0003
        /*0076*/ 	.short	0x000c
        /*0078*/ 	.byte	0x00, 0xf0, 0x11, 0x00


	//----- nvinfo : EIATTR_KPARAM_INFO
	.align		4
.L_378:
        /*007c*/ 	.byte	0x04, 0x17
        /*007e*/ 	.short	(.L_380 - .L_379)
.L_379:
        /*0080*/ 	.word	0x00000000
        /*0084*/ 	.short	0x0002
        /*0086*/ 	.short	0x0008
        /*0088*/ 	.byte	0x00, 0xf0, 0x11, 0x00


	//----- nvinfo : EIATTR_KPARAM_INFO
	.align		4
.L_380:
        /*008c*/ 	.byte	0x04, 0x17
        /*008e*/ 	.short	(.L_382 - .L_381)
.L_381:
        /*0090*/ 	.word	0x00000000
        /*0094*/ 	.short	0x0001
        /*0096*/ 	.short	0x0004
        /*0098*/ 	.byte	0x00, 0xf0, 0x11, 0x00


	//----- nvinfo : EIATTR_KPARAM_INFO
	.align		4
.L_382:
        /*009c*/ 	.byte	0x04, 0x17
        /*009e*/ 	.short	(.L_384 - .L_383)
.L_383:
        /*00a0*/ 	.word	0x00000000
        /*00a4*/ 	.short	0x0000
        /*00a6*/ 	.short	0x0000
        /*00a8*/ 	.byte	0x00, 0xf0, 0x11, 0x00


	//----- nvinfo : EIATTR_MAXREG_COUNT
	.align		4
.L_384:
        /*00ac*/ 	.byte	0x03, 0x1b
        /*00ae*/ 	.short	0x00ff


	//----- nvinfo : EIATTR_EXIT_INSTR_OFFSETS
	.align		4
        /*00b0*/ 	.byte	0x04, 0x1c
        /*00b2*/ 	.short	(.L_386 - .L_385)


	//   ....[0]....
.L_385:
        /*00b4*/ 	.word	0x00000080


	//   ....[1]....
        /*00b8*/ 	.word	0x000007d0


	//----- nvinfo : EIATTR_MAX_THREADS
	.align		4
.L_386:
        /*00bc*/ 	.byte	0x04, 0x05
        /*00be*/ 	.short	(.L_388 - .L_387)
.L_387:
        /*00c0*/ 	.word	0x00000080
        /*00c4*/ 	.word	0x00000001
        /*00c8*/ 	.word	0x00000001


	//----- nvinfo : EIATTR_CRS_STACK_SIZE
	.align		4
.L_388:
        /*00cc*/ 	.byte	0x04, 0x1e
        /*00ce*/ 	.short	(.L_390 - .L_389)
.L_389:
        /*00d0*/ 	.word	0x00000000
.L_390:


//--------------------- .nv.info.nvkernel__Z3rhsv_F1L2032_58 --------------------------
	.section	.nv.info.nvkernel__Z3rhsv_F1L2032_58,"",@"SHT_CUDA_INFO"
	.sectionflags	@""
	.align	4


	//----- nvinfo : EIATTR_CUDA_API_VERSION
	.align		4
        /*0000*/ 	.byte	0x04, 0x37
        /*0002*/ 	.short	(.L_392 - .L_391)
.L_391:
        /*0004*/ 	.word	0x00000081


	//----- nvinfo : EIATTR_SW2861232_WAR
	.align		4
.L_392:
        /*0008*/ 	.byte	0x01, 0x35
	.zero		2


	//----- nvinfo : EIATTR_PARAM_CBANK
	.align		4
        /*000c*/ 	.byte	0x04, 0x0a
        /*000e*/ 	.short	(.L_394 - .L_393)
	.align		4
.L_393:
        /*0010*/ 	.word	index@(.nv.constant0.nvkernel__Z3rhsv_F1L2032_58)
        /*0014*/ 	.short	0x0160
        /*0016*/ 	.short	0x0038


	//----- nvinfo : EIATTR_CBANK_PARAM_SIZE
	.align		4
.L_394:
        /*0018*/ 	.byte	0x03, 0x19
        /*001a*/ 	.short	0x0038


	//----- nvinfo : EIATTR_KPARAM_INFO
	.align		4
        /*001c*/ 	.byte	0x04, 0x17
        /*001e*/ 	.short	(.L_396 - .L_395)
.L_395:
        /*0020*/ 	.word	0x00000000
        /*0024*/ 	.short	0x0008
        /*0026*/ 	.short	0x0030
        /*0028*/ 	.byte	0x00, 0xf0, 0x21, 0x00


	//----- nvinfo : EIATTR_KPARAM_INFO
	.align		4
.L_396:
        /*002c*/ 	.byte	0x04, 0x17
        /*002e*/ 	.short	(.L_398 - .L_397)
.L_397:
        /*0030*/ 	.word	0x00000000
        /*0034*/ 	.short	0x0007
        /*0036*/ 	.short	0x0028
        /*0038*/ 	.byte	0x00, 0xf0, 0x21, 0x00


	//----- nvinfo : EIATTR_KPARAM_INFO
	.align		4
.L_398:
        /*003c*/ 	.byte	0x04, 0x17
        /*003e*/ 	.short	(.L_400 - .L_399)
.L_399:
        /*0040*/ 	.word	0x00000000
        /*0044*/ 	.short	0x0006
        /*0046*/ 	.short	0x0020
        /*0048*/ 	.byte	0x00, 0xf0, 0x21, 0x00


	//----- nvinfo : EIATTR_KPARAM_INFO
	.align		4
.L_400:
        /*004c*/ 	.byte	0x04, 0x17
        /*004e*/ 	.short	(.L_402 - .L_401)
.L_401:
        /*0050*/ 	.word	0x00000000
        /*0054*/ 	.short	0x0005
        /*0056*/ 	.short	0x0018
        /*0058*/ 	.byte	0x00, 0xf0, 0x21, 0x00


	//----- nvinfo : EIATTR_KPARAM_INFO
	.align		4
.L_402:
        /*005c*/ 	.byte	0x04, 0x17
        /*005e*/ 	.short	(.L_404 - .L_403)
.L_403:
        /*0060*/ 	.word	0x00000000
        /*0064*/ 	.short	0x0004
        /*0066*/ 	.short	0x0010
        /*0068*/ 	.byte	0x00, 0xf0, 0x11, 0x00


	//----- nvinfo : EIATTR_KPARAM_INFO
	.align		4
.L_404:
        /*006c*/ 	.byte	0x04, 0x17
        /*006e*/ 	.short	(.L_406 - .L_405)
.L_405:
        /*0070*/ 	.word	0x00000000
        /*0074*/ 	.short	0x0003
        /*0076*/ 	.short	0x000c
        /*0078*/ 	.byte	0x00, 0xf0, 0x11, 0x00


	//----- nvinfo : EIATTR_KPARAM_INFO
	.align		4
.L_406:
        /*007c*/ 	.byte	0x04, 0x17
        /*007e*/ 	.short	(.L_408 - .L_407)
.L_407:
        /*0080*/ 	.word	0x00000000
        /*0084*/ 	.short	0x0002
        /*0086*/ 	.short	0x0008
        /*0088*/ 	.byte	0x00, 0xf0, 0x11, 0x00


	//----- nvinfo : EIATTR_KPARAM_INFO
	.align		4
.L_408:
        /*008c*/ 	.byte	0x04, 0x17
        /*008e*/ 	.short	(.L_410 - .L_409)
.L_409:
        /*0090*/ 	.word	0x00000000
        /*0094*/ 	.short	0x0001
        /*0096*/ 	.short	0x0004
        /*0098*/ 	.byte	0x00, 0xf0, 0x11, 0x00


	//----- nvinfo : EIATTR_KPARAM_INFO
	.align		4
.L_410:
        /*009c*/ 	.byte	0x04, 0x17
        /*009e*/ 	.short	(.L_412 - .L_411)
.L_411:
        /*00a0*/ 	.word	0x00000000
        /*00a4*/ 	.short	0x0000
        /*00a6*/ 	.short	0x0000
        /*00a8*/ 	.byte	0x00, 0xf0, 0x11, 0x00


	//----- nvinfo : EIATTR_MAXREG_COUNT
	.align		4
.L_412:
        /*00ac*/ 	.byte	0x03, 0x1b
        /*00ae*/ 	.short	0x00ff


	//----- nvinfo : EIATTR_EXIT_INSTR_OFFSETS
	.align		4
        /*00b0*/ 	.byte	0x04, 0x1c
        /*00b2*/ 	.short	(.L_414 - .L_413)


	//   ....[0]....
.L_413:
        /*00b4*/ 	.word	0x000000e0


	//   ....[1]....
        /*00b8*/ 	.word	0x00000a90


	//----- nvinfo : EIATTR_MAX_THREADS
	.align		4
.L_414:
        /*00bc*/ 	.byte	0x04, 0x05
        /*00be*/ 	.short	(.L_416 - .L_415)
.L_415:
        /*00c0*/ 	.word	0x00000080
        /*00c4*/ 	.word	0x00000001
        /*00c8*/ 	.word	0x00000001


	//----- nvinfo : EIATTR_CRS_STACK_SIZE
	.align		4
.L_416:
        /*00cc*/ 	.byte	0x04, 0x1e
        /*00ce*/ 	.short	(.L_418 - .L_417)
.L_417:
        /*00d0*/ 	.word	0x00000000
.L_418:


//--------------------- .nv.info.nvkernel__Z3rhsv_F1L2015_56 --------------------------
	.section	.nv.info.nvkernel__Z3rhsv_F1L2015_56,"",@"SHT_CUDA_INFO"
	.sectionflags	@""
	.align	4


	//----- nvinfo : EIATTR_CUDA_API_VERSION
	.align		4
        /*0000*/ 	.byte	0x04, 0x37
        /*0002*/ 	.short	(.L_420 - .L_419)
.L_419:
        /*0004*/ 	.word	0x00000081


	//----- nvinfo : EIATTR_SW2861232_WAR
	.align		4
.L_420:
        /*0008*/ 	.byte	0x01, 0x35
	.zero		2


	//----- nvinfo : EIATTR_PARAM_CBANK
	.align		4
        /*000c*/ 	.byte	0x04, 0x0a
        /*000e*/ 	.short	(.L_422 - .L_421)
	.align		4
.L_421:
        /*0010*/ 	.word	index@(.nv.constant0.nvkernel__Z3rhsv_F1L2015_56)
        /*0014*/ 	.short	0x0160
        /*0016*/ 	.short	0x0030


	//----- nvinfo : EIATTR_CBANK_PARAM_SIZE
	.align		4
.L_422:
        /*0018*/ 	.byte	0x03, 0x19
        /*001a*/ 	.short	0x0030


	//----- nvinfo : EIATTR_KPARAM_INFO
	.align		4
        /*001c*/ 	.byte	0x04, 0x17
        /*001e*/ 	.short	(.L_424 - .L_423)
.L_423:
        /*0020*/ 	.word	0x00000000
        /*0024*/ 	.short	0x0007
        /*0026*/ 	.short	0x0028
        /*0028*/ 	.byte	0x00, 0xf0, 0x21, 0x00


	//----- nvinfo : EIATTR_KPARAM_INFO
	.align		4
.L_424:
        /*002c*/ 	.byte	0x04, 0x17
        /*002e*/ 	.short	(.L_426 - .L_425)
.L_425:
        /*0030*/ 	.word	0x00000000
        /*0034*/ 	.short	0x0006
        /*0036*/ 	.short	0x0020
        /*0038*/ 	.byte	0x00, 0xf0, 0x21, 0x00


	//----- nvinfo : EIATTR_KPARAM_INFO
	.align		4
.L_426:
        /*003c*/ 	.byte	0x04, 0x17
        /*003e*/ 	.short	(.L_428 - .L_427)
.L_427:
        /*0040*/ 	.word	0x00000000
        /*0044*/ 	.short	0x0005
        /*0046*/ 	.short	0x0018
        /*0048*/ 	.byte	0x00, 0xf0, 0x21, 0x00


	//----- nvinfo : EIATTR_KPARAM_INFO
	.align		4
.L_428:
        /*004c*/ 	.byte	0x04, 0x17
        /*004e*/ 	.short	(.L_430 - .L_429)
.L_429:
        /*0050*/ 	.word	0x00000000
        /*0054*/ 	.short	0x0004
        /*0056*/ 	.short	0x0010
        /*0058*/ 	.byte	0x00, 0xf0, 0x21, 0x00


	//----- nvinfo : EIATTR_KPARAM_INFO
	.align		4
.L_430:
        /*005c*/ 	.byte	0x04, 0x17
        /*005e*/ 	.short	(.L_432 - .L_431)
.L_431:
        /*0060*/ 	.word	0x00000000
        /*0064*/ 	.short	0x0003
        /*0066*/ 	.short	0x000c
        /*0068*/ 	.byte	0x00, 0xf0, 0x11, 0x00


	//----- nvinfo : EIATTR_KPARAM_INFO
	.align		4
.L_432:
        /*006c*/ 	.byte	0x04, 0x17
        /*006e*/ 	.short	(.L_434 - .L_433)
.L_433:
        /*0070*/ 	.word	0x00000000
        /*0074*/ 	.short	0x0002
        /*0076*/ 	.short	0x0008
        /*0078*/ 	.byte	0x00, 0xf0, 0x11, 0x00


	//----- nvinfo : EIATTR_KPARAM_INFO
	.align		4
.L_434:
        /*007c*/ 	.byte	0x04, 0x17
        /*007e*/ 	.short	(.L_436 - .L_435)
.L_435:
        /*0080*/ 	.word	0x00000000
        /*0084*/ 	.short	0x0001
        /*0086*/ 	.short	0x0004
        /*0088*/ 	.byte	0x00, 0xf0, 0x11, 0x00


	//----- nvinfo : EIATTR_KPARAM_INFO
	.align		4
.L_436:
        /*008c*/ 	.byte	0x04, 0x17
        /*008e*/ 	.short	(.L_438 - .L_437)
.L_437:
        /*0090*/ 	.word	0x00000000
        /*0094*/ 	.short	0x0000
        /*0096*/ 	.short	0x0000
        /*0098*/ 	.byte	0x00, 0xf0, 0x11, 0x00


	//----- nvinfo : EIATTR_MAXREG_COUNT
	.align		4
.L_438:
        /*009c*/ 	.byte	0x03, 0x1b
        /*009e*/ 	.short	0x00ff


	//----- nvinfo : EIATTR_EXIT_INSTR_OFFSETS
	.align		4
        /*00a0*/ 	.byte	0x04, 0x1c
        /*00a2*/ 	.short	(.L_440 - .L_439)


	//   ....[0]....
.L_439:
        /*00a4*/ 	.word	0x00000080


	//   ....[1]....
        /*00a8*/ 	.word	0x000007b0


	//----- nvinfo : EIATTR_MAX_THREADS
	.align		4
.L_440:
        /*00ac*/ 	.byte	0x04, 0x05
        /*00ae*/ 	.short	(.L_442 - .L_441)
.L_441:
        /*00b0*/ 	.word	0x00000080
        /*00b4*/ 	.word	0x00000001
        /*00b8*/ 	.word	0x00000001


	//----- nvinfo : EIATTR_CRS_STACK_SIZE
	.align		4
.L_442:
        /*00bc*/ 	.byte	0x04, 0x1e
        /*00be*/ 	.short	(.L_444 - .L_443)
.L_443:
        /*00c0*/ 	.word	0x00000000
.L_444:


//--------------------- .nv.info.nvkernel__Z3rhsv_F1L1983_54 --------------------------
	.section	.nv.info.nvkernel__Z3rhsv_F1L1983_54,"",@"SHT_CUDA_INFO"
	.sectionflags	@""
	.align	4


	//----- nvinfo : EIATTR_CUDA_API_VERSION
	.align		4
        /*0000*/ 	.byte	0x04, 0x37
        /*0002*/ 	.short	(.L_446 - .L_445)
.L_445:
        /*0004*/ 	.word	0x00000081


	//----- nvinfo : EIATTR_SW2861232_WAR
	.align		4
.L_446:
        /*0008*/ 	.byte	0x01, 0x35
	.zero		2


	//----- nvinfo : EIATTR_PARAM_CBANK
	.align		4
        /*000c*/ 	.byte	0x04, 0x0a
        /*000e*/ 	.short	(.L_448 - .L_447)
	.align		4
.L_447:
        /*0010*/ 	.word	index@(.nv.constant0.nvkernel__Z3rhsv_F1L1983_54)
        /*0014*/ 	.short	0x0160
        /*0016*/ 	.short	0x0068


	//----- nvinfo : EIATTR_CBANK_PARAM_SIZE
	.align		4
.L_448:
        /*0018*/ 	.byte	0x03, 0x19
        /*001a*/ 	.short	0x0068


	//----- nvinfo : EIATTR_KPARAM_INFO
	.align		4
        /*001c*/ 	.byte	0x04, 0x17
        /*001e*/ 	.short	(.L_450 - .L_449)
.L_449:
        /*0020*/ 	.word	0x00000000
        /*0024*/ 	.short	0x000e
        /*0026*/ 	.short	0x0060
        /*0028*/ 	.byte	0x00, 0xf0, 0x21, 0x00


	//----- nvinfo : EIATTR_KPARAM_INFO
	.align		4
.L_450:
        /*002c*/ 	.byte	0x04, 0x17
        /*002e*/ 	.short	(.L_452 - .L_451)
.L_451:
        /*0030*/ 	.word	0x00000000
        /*0034*/ 	.short	0x000d
        /*0036*/ 	.short	0x0058
        /*0038*/ 	.byte	0x00, 0xf0, 0x21, 0x00


	//----- nvinfo : EIATTR_KPARAM_INFO
	.align		4
.L_452:
        /*003c*/ 	.byte	0x04, 0x17
        /*003e*/ 	.short	(.L_454 - .L_453)
.L_453:
        /*0040*/ 	.word	0x00000000
        /*0044*/ 	.short	0x000c
        /*0046*/ 	.short	0x0050
        /*0048*/ 	.byte	0x00, 0xf0, 0x21, 0x00


	//----- nvinfo : EIATTR_KPARAM_INFO
	.align		4
.L_454:
        /*004c*/ 	.byte	0x04, 0x17
        /*004e*/ 	.short	(.L_456 - .L_455)
.L_455:
        /*0050*/ 	.word	0x00000000
        /*0054*/ 	.short	0x000b
        /*0056*/ 	.short	0x0048
        /*0058*/ 	.byte	0x00, 0xf0, 0x21, 0x00


	//----- nvinfo : EIATTR_KPARAM_INFO
	.align		4
.L_456:
        /*005c*/ 	.byte	0x04, 0x17
        /*005e*/ 	.short	(.L_458 - .L_457)
.L_457:
        /*0060*/ 	.word	0x00000000
        /*0064*/ 	.short	0x000a
        /*0066*/ 	.short	0x0040
        /*0068*/ 	.byte	0x00, 0xf0, 0x21, 0x00


	//----- nvinfo : EIATTR_KPARAM_INFO
	.align		4
.L_458:
        /*006c*/ 	.byte	0x04, 0x17
        /*006e*/ 	.short	(.L_460 - .L_459)
.L_459:
        /*0070*/ 	.word	0x00000000
        /*0074*/ 	.short	0x0009
        /*0076*/ 	.short	0x0038
        /*0078*/ 	.byte	0x00, 0xf0, 0x21, 0x00


	//----- nvinfo : EIATTR_KPARAM_INFO
	.align		4
.L_460:
        /*007c*/ 	.byte	0x04, 0x17
        /*007e*/ 	.short	(.L_462 - .L_461)
.L_461:
        /*0080*/ 	.word	0x00000000
        /*0084*/ 	.short	0x0008
        /*0086*/ 	.short	0x0030
        /*0088*/ 	.byte	0x00, 0xf0, 0x21, 0x00


	//----- nvinfo : EIATTR_KPARAM_INFO
	.align		4
.L_462:
        /*008c*/ 	.byte	0x04, 0x17
        /*008e*/ 	.short	(.L_464 - .L_463)
.L_463:
        /*0090*/ 	.word	0x00000000
        /*0094*/ 	.short	0x0007
        /*0096*/ 	.short	0x0028
        /*0098*/ 	.byte	0x00, 0xf0, 0x21, 0x00


	//----- nvinfo : EIATTR_KPARAM_INFO
	.align		4
.L_464:
        /*009c*/ 	.byte	0x04, 0x17
        /*009e*/ 	.short	(.L_466 - .L_465)
.L_465:
        /*00a0*/ 	.word	0x00000000
        /*00a4*/ 	.short	0x0006
        /*00a6*/ 	.short	0x0020
        /*00a8*/ 	.byte	0x00, 0xf0, 0x21, 0x00


	//----- nvinfo : EIATTR_KPARAM_INFO
	.align		4
.L_466:
        /*00ac*/ 	.byte	0x04, 0x17
        /*00ae*/ 	.short	(.L_468 - .L_467)
.L_467:
        /*00b0*/ 	.word	0x00000000
        /*00b4*/ 	.short	0x0005
        /*00b6*/ 	.short	0x0018
        /*00b8*/ 	.byte	0x00, 0xf0, 0x21, 0x00


	//----- nvinfo : EIATTR_KPARAM_INFO
	.align		4
.L_468:
        /*00bc*/ 	.byte	0x04, 0x17
        /*00be*/ 	.short	(.L_470 - .L_469)
.L_469:
        /*00c0*/ 	.word	0x00000000
        /*00c4*/ 	.short	0x0004
        /*00c6*/ 	.short	0x0010
        /*00c8*/ 	.byte	0x00, 0xf0, 0x11, 0x00


	//----- nvinfo : EIATTR_KPARAM_INFO
	.align		4
.L_470:
        /*00cc*/ 	.byte	0x04, 0x17
        /*00ce*/ 	.short	(.L_472 - .L_471)
.L_471:
        /*00d0*/ 	.word	0x00000000
        /*00d4*/ 	.short	0x0003
        /*00d6*/ 	.short	0x000c
        /*00d8*/ 	.byte	0x00, 0xf0, 0x11, 0x00


	//----- nvinfo : EIATTR_KPARAM_INFO
	.align		4
.L_472:
        /*00dc*/ 	.byte	0x04, 0x17
        /*00de*/ 	.short	(.L_474 - .L_473)
.L_473:
        /*00e0*/ 	.word	0x00000000
        /*00e4*/ 	.short	0x0002
        /*00e6*/ 	.short	0x0008
        /*00e8*/ 	.byte	0x00, 0xf0, 0x11, 0x00


	//----- nvinfo : EIATTR_KPARAM_INFO
	.align		4
.L_474:
        /*00ec*/ 	.byte	0x04, 0x17
        /*00ee*/ 	.short	(.L_476 - .L_475)
.L_475:
        /*00f0*/ 	.word	0x00000000
        /*00f4*/ 	.short	0x0001
        /*00f6*/ 	.short	0x0004
        /*00f8*/ 	.byte	0x00, 0xf0, 0x11, 0x00


	//----- nvinfo : EIATTR_KPARAM_INFO
	.align		4
.L_476:
        /*00fc*/ 	.byte	0x04, 0x17
        /*00fe*/ 	.short	(.L_478 - .L_477)
.L_477:
        /*0100*/ 	.word	0x00000000
        /*0104*/ 	.short	0x0000
        /*0106*/ 	.short	0x0000
        /*0108*/ 	.byte	0x00, 0xf0, 0x11, 0x00


	//----- nvinfo : EIATTR_MAXREG_COUNT
	.align		4
.L_478:
        /*010c*/ 	.byte	0x03, 0x1b
        /*010e*/ 	.short	0x00ff


	//----- nvinfo : EIATTR_EXIT_INSTR_OFFSETS
	.align		4
        /*0110*/ 	.byte	0x04, 0x1c
        /*0112*/ 	.short	(.L_480 - .L_479)


	//   ....[0]....
.L_479:
        /*0114*/ 	.word	0x000000b0


	//   ....[1]....
        /*0118*/ 	.word	0x00000ce0


	//----- nvinfo : EIATTR_MAX_THREADS
	.align		4
.L_480:
        /*011c*/ 	.byte	0x04, 0x05
        /*011e*/ 	.short	(.L_482 - .L_481)
.L_481:
        /*0120*/ 	.word	0x00000080
        /*0124*/ 	.word	0x00000001
        /*0128*/ 	.word	0x00000001


	//----- nvinfo : EIATTR_CRS_STACK_SIZE
	.align		4
.L_482:
        /*012c*/ 	.byte	0x04, 0x1e
        /*012e*/ 	.short	(.L_484 - .L_483)
.L_483:
        /*0130*/ 	.word	0x00000000
.L_484:


//--------------------- .nv.info.nvkernel__Z3rhsv_F1L1952_52 --------------------------
	.section	.nv.info.nvkernel__Z3rhsv_F1L1952_52,"",@"SHT_CUDA_INFO"
	.sectionflags	@""
	.align	4


	//----- nvinfo : EIATTR_CUDA_API_VERSION
	.align		4
        /*0000*/ 	.byte	0x04, 0x37
        /*0002*/ 	.short	(.L_486 - .L_485)
.L_485:
        /*0004*/ 	.word	0x00000081


	//----- nvinfo : EIATTR_SW2861232_WAR
	.align		4
.L_486:
        /*0008*/ 	.byte	0x01, 0x35
	.zero		2


	//----- nvinfo : EIATTR_PARAM_CBANK
	.align		4
        /*000c*/ 	.byte	0x04, 0x0a
        /*000e*/ 	.short	(.L_488 - .L_487)
	.align		4
.L_487:
        /*0010*/ 	.word	index@(.nv.constant0.nvkernel__Z3rhsv_F1L1952_52)
        /*0014*/ 	.short	0x0160
        /*0016*/ 	.short	0x0030


	//----- nvinfo : EIATTR_CBANK_PARAM_SIZE
	.align		4
.L_488:
        /*0018*/ 	.byte	0x03, 0x19
        /*001a*/ 	.short	0x0030


	//----- nvinfo : EIATTR_KPARAM_INFO
	.align		4
        /*001c*/ 	.byte	0x04, 0x17
        /*001e*/ 	.short	(.L_490 - .L_489)
.L_489:
        /*0020*/ 	.word	0x00000000
        /*0024*/ 	.short	0x0007
        /*0026*/ 	.short	0x0028
        /*0028*/ 	.byte	0x00, 0xf0, 0x21, 0x00


	//----- nvinfo : EIATTR_KPARAM_INFO
	.align		4
.L_490:
        /*002c*/ 	.byte	0x04, 0x17
        /*002e*/ 	.short	(.L_492 - .L_491)
.L_491:
        /*0030*/ 	.word	0x00000000
        /*0034*/ 	.short	0x0006
        /*0036*/ 	.short	0x0020
        /*0038*/ 	.byte	0x00, 0xf0, 0x21, 0x00


	//----- nvinfo : EIATTR_KPARAM_INFO
	.align		4
.L_492:
        /*003c*/ 	.byte	0x04, 0x17
        /*003e*/ 	.short	(.L_494 - .L_493)
.L_493:
        /*0040*/ 	.word	0x00000000
        /*0044*/ 	.short	0x0005
        /*0046*/ 	.short	0x0018
        /*0048*/ 	.byte	0x00, 0xf0, 0x21, 0x00


	//----- nvinfo : EIATTR_KPARAM_INFO
	.align		4
.L_494:
        /*004c*/ 	.byte	0x04, 0x17
        /*004e*/ 	.short	(.L_496 - .L_495)
.L_495:
        /*0050*/ 	.word	0x00000000
        /*0054*/ 	.short	0x0004
        /*0056*/ 	.short	0x0010
        /*0058*/ 	.byte	0x00, 0xf0, 0x11, 0x00


	//----- nvinfo : EIATTR_KPARAM_INFO
	.align		4
.L_496:
        /*005c*/ 	.byte	0x04, 0x17
        /*005e*/ 	.short	(.L_498 - .L_497)
.L_497:
        /*0060*/ 	.word	0x00000000
        /*0064*/ 	.short	0x0003
        /*0066*/ 	.short	0x000c
        /*0068*/ 	.byte	0x00, 0xf0, 0x11, 0x00


	//----- nvinfo : EIATTR_KPARAM_INFO
	.align		4
.L_498:
        /*006c*/ 	.byte	0x04, 0x17
        /*006e*/ 	.short	(.L_500 - .L_499)
.L_499:
        /*0070*/ 	.word	0x00000000
        /*0074*/ 	.short	0x0002
        /*0076*/ 	.short	0x0008
        /*0078*/ 	.byte	0x00, 0xf0, 0x11, 0x00


	//----- nvinfo : EIATTR_KPARAM_INFO
	.align		4
.L_500:
        /*007c*/ 	.byte	0x04, 0x17
        /*007e*/ 	.short	(.L_502 - .L_501)
.L_501:
        /*0080*/ 	.word	0x00000000
        /*0084*/ 	.short	0x0001
        /*0086*/ 	.short	0x0004
        /*0088*/ 	.byte	0x00, 0xf0, 0x11, 0x00


	//----- nvinfo : EIATTR_KPARAM_INFO
	.align		4
.L_502:
        /*008c*/ 	.byte	0x04, 0x17
        /*008e*/ 	.short	(.L_504 - .L_503)
.L_503:
        /*0090*/ 	.word	0x00000000
        /*0094*/ 	.short	0x0000
        /*0096*/ 	.short	0x0000
        /*0098*/ 	.byte	0x00, 0xf0, 0x11, 0x00


	//----- nvinfo : EIATTR_MAXREG_COUNT
	.align		4
.L_504:
        /*009c*/ 	.byte	0x03, 0x1b
        /*009e*/ 	.short	0x00ff


	//----- nvinfo : EIATTR_EXIT_INSTR_OFFSETS
	.align		4
        /*00a0*/ 	.byte	0x04, 0x1c
        /*00a2*/ 	.short	(.L_506 - .L_505)


	//   ....[0]....
.L_505:
        /*00a4*/ 	.word	0x000000b0


	//   ....[1]....
        /*00a8*/ 	.word	0x00000b60


	//----- nvinfo : EIATTR_MAX_THREADS
	.align		4
.L_506:
        /*00ac*/ 	.byte	0x04, 0x05
        /*00ae*/ 	.short	(.L_508 - .L_507)
.L_507:
        /*00b0*/ 	.word	0x00000080
        /*00b4*/ 	.word	0x00000001
        /*00b8*/ 	.word	0x00000001


	//----- nvinfo : EIATTR_CRS_STACK_SIZE
	.align		4
.L_508:
        /*00bc*/ 	.byte	0x04, 0x1e
        /*00be*/ 	.short	(.L_510 - .L_509)
.L_509:
        /*00c0*/ 	.word	0x00000000
.L_510:


//--------------------- .nv.info.nvkernel__Z3rhsv_F1L1940_50 --------------------------
	.section	.nv.info.nvkernel__Z3rhsv_F1L1940_50,"",@"SHT_CUDA_INFO"
	.sectionflags	@""
	.align	4


	//----- nvinfo : EIATTR_CUDA_API_VERSION
	.align		4
        /*0000*/ 	.byte	0x04, 0x37
        /*0002*/ 	.short	(.L_512 - .L_511)
.L_511:
        /*0004*/ 	.word	0x00000081


	//----- nvinfo : EIATTR_SW2861232_WAR
	.align		4
.L_512:
        /*0008*/ 	.byte	0x01, 0x35
	.zero		2


	//----- nvinfo : EIATTR_PARAM_CBANK
	.align		4
        /*000c*/ 	.byte	0x04, 0x0a
        /*000e*/ 	.short	(.L_514 - .L_513)
	.align		4
.L_513:
        /*0010*/ 	.word	index@(.nv.constant0.nvkernel__Z3rhsv_F1L1940_50)
        /*0014*/ 	.short	0x0160
        /*0016*/ 	.short	0x0038


	//----- nvinfo : EIATTR_CBANK_PARAM_SIZE
	.align		4
.L_514:
        /*0018*/ 	.byte	0x03, 0x19
        /*001a*/ 	.short	0x0038


	//----- nvinfo : EIATTR_KPARAM_INFO
	.align		4
        /*001c*/ 	.byte	0x04, 0x17
        /*001e*/ 	.short	(.L_516 - .L_515)
.L_515:
        /*0020*/ 	.word	0x00000000
        /*0024*/ 	.short	0x0008
        /*0026*/ 	.short	0x0030
        /*0028*/ 	.byte	0x00, 0xf0, 0x21, 0x00


	//----- nvinfo : EIATTR_KPARAM_INFO
	.align		4
.L_516:
        /*002c*/ 	.byte	0x04, 0x17
        /*002e*/ 	.short	(.L_518 - .L_517)
.L_517:
        /*0030*/ 	.word	0x00000000
        /*0034*/ 	.short	0x0007
        /*0036*/ 	.short	0x0028
        /*0038*/ 	.byte	0x00, 0xf0, 0x21, 0x00


	//----- nvinfo : EIATTR_KPARAM_INFO
	.align		4
.L_518:
        /*003c*/ 	.byte	0x04, 0x17
        /*003e*/ 	.short	(.L_520 - .L_519)
.L_519:
        /*0040*/ 	.word	0x00000000
        /*0044*/ 	.short	0x0006
        /*0046*/ 	.short	0x0020
        /*0048*/ 	.byte	0x00, 0xf0, 0x21, 0x00


	//----- nvinfo : EIATTR_KPARAM_INFO
	.align		4
.L_520:
        /*004c*/ 	.byte	0x04, 0x17
        /*004e*/ 	.short	(.L_522 - .L_521)
.L_521:
        /*0050*/ 	.word	0x00000000
        /*0054*/ 	.short	0x0005
        /*0056*/ 	.short	0x0018
        /*0058*/ 	.byte	0x00, 0xf0, 0x21, 0x00


	//----- nvinfo : EIATTR_KPARAM_INFO
	.align		4
.L_522:
        /*005c*/ 	.byte	0x04, 0x17
        /*005e*/ 	.short	(.L_524 - .L_523)
.L_523:
        /*0060*/ 	.word	0x00000000
        /*0064*/ 	.short	0x0004
        /*0066*/ 	.short	0x0010
        /*0068*/ 	.byte	0x00, 0xf0, 0x11, 0x00


	//----- nvinfo : EIATTR_KPARAM_INFO
	.align		4
.L_524:
        /*006c*/ 	.byte	0x04, 0x17
        /*006e*/ 	.short	(.L_526 - .L_525)
.L_525:
        /*0070*/ 	.word	0x00000000
        /*0074*/ 	.short	0x0003
        /*0076*/ 	.short	0x000c
        /*0078*/ 	.byte	0x00, 0xf0, 0x11, 0x00


	//----- nvinfo : EIATTR_KPARAM_INFO
	.align		4
.L_526:
        /*007c*/ 	.byte	0x04, 0x17
        /*007e*/ 	.short	(.L_528 - .L_527)
.L_527:
        /*0080*/ 	.word	0x00000000
        /*0084*/ 	.short	0x0002
        /*0086*/ 	.short	0x0008
        /*0088*/ 	.byte	0x00, 0xf0, 0x11, 0x00


	//----- nvinfo : EIATTR_KPARAM_INFO
	.align		4
.L_528:
        /*008c*/ 	.byte	0x04, 0x17
        /*008e*/ 	.short	(.L_530 - .L_529)
.L_529:
        /*0090*/ 	.word	0x00000000
        /*0094*/ 	.short	0x0001
        /*0096*/ 	.short	0x0004
        /*0098*/ 	.byte	0x00, 0xf0, 0x11, 0x00


	//----- nvinfo : EIATTR_KPARAM_INFO
	.align		4
.L_530:
        /*009c*/ 	.byte	0x04, 0x17
        /*009e*/ 	.short	(.L_532 - .L_531)
.L_531:
        /*00a0*/ 	.word	0x00000000
        /*00a4*/ 	.short	0x0000
        /*00a6*/ 	.short	0x0000
        /*00a8*/ 	.byte	0x00, 0xf0, 0x11, 0x00


	//----- nvinfo : EIATTR_MAXREG_COUNT
	.align		4
.L_532:
        /*00ac*/ 	.byte	0x03, 0x1b
        /*00ae*/ 	.short	0x00ff


	//----- nvinfo : EIATTR_EXIT_INSTR_OFFSETS
	.align		4
        /*00b0*/ 	.byte	0x04, 0x1c
        /*00b2*/ 	.short	(.L_534 - .L_533)


	//   ....[0]....
.L_533:
        /*00b4*/ 	.word	0x000000b0


	//   ....[1]....
        /*00b8*/ 	.word	0x00000ac0


	//----- nvinfo : EIATTR_MAX_THREADS
	.align		4
.L_534:
        /*00bc*/ 	.byte	0x04, 0x05
        /*00be*/ 	.short	(.L_536 - .L_535)
.L_535:
        /*00c0*/ 	.word	0x00000080
        /*00c4*/ 	.word	0x00000001
        /*00c8*/ 	.word	0x00000001


	//----- nvinfo : EIATTR_CRS_STACK_SIZE
	.align		4
.L_536:
        /*00cc*/ 	.byte	0x04, 0x1e
        /*00ce*/ 	.short	(.L_538 - .L_537)
.L_537:
        /*00d0*/ 	.word	0x00000000
.L_538:


//--------------------- .nv.info.nvkernel__Z3rhsv_F1L1923_48 --------------------------
	.section	.nv.info.nvkernel__Z3rhsv_F1L1923_48,"",@"SHT_CUDA_INFO"
	.sectionflags	@""
	.align	4


	//----- nvinfo : EIATTR_CUDA_API_VERSION
	.align		4
        /*0000*/ 	.byte	0x04, 0x37
        /*0002*/ 	.short	(.L_540 - .L_539)
.L_539:
        /*0004*/ 	.word	0x00000081


	//----- nvinfo : EIATTR_SW2861232_WAR
	.align		4
.L_540:
        /*0008*/ 	.byte	0x01, 0x35
	.zero		2


	//----- nvinfo : EIATTR_PARAM_CBANK
	.align		4
        /*000c*/ 	.byte	0x04, 0x0a
        /*000e*/ 	.short	(.L_542 - .L_541)
	.align		4
.L_541:
        /*0010*/ 	.word	index@(.nv.constant0.nvkernel__Z3rhsv_F1L1923_48)
        /*0014*/ 	.short	0x0160
        /*0016*/ 	.short	0x0030


	//----- nvinfo : EIATTR_CBANK_PARAM_SIZE
	.align		4
.L_542:
        /*0018*/ 	.byte	0x03, 0x19
        /*001a*/ 	.short	0x0030


	//----- nvinfo : EIATTR_KPARAM_INFO
	.align		4
        /*001c*/ 	.byte	0x04, 0x17
        /*001e*/ 	.short	(.L_544 - .L_543)
.L_543:
        /*0020*/ 	.word	0x00000000
        /*0024*/ 	.short	0x0007
        /*0026*/ 	.short	0x0028
        /*0028*/ 	.byte	0x00, 0xf0, 0x21, 0x00


	//----- nvinfo : EIATTR_KPARAM_INFO
	.align		4
.L_544:
        /*002c*/ 	.byte	0x04, 0x17
        /*002e*/ 	.short	(.L_546 - .L_545)
.L_545:
        /*0030*/ 	.word	0x00000000
        /*0034*/ 	.short	0x0006
        /*0036*/ 	.short	0x0020
        /*0038*/ 	.byte	0x00, 0xf0, 0x21, 0x00


	//----- nvinfo : EIATTR_KPARAM_INFO
	.align		4
.L_546:
        /*003c*/ 	.byte	0x04, 0x17
        /*003e*/ 	.short	(.L_548 - .L_547)
.L_547:
        /*0040*/ 	.word	0x00000000
        /*0044*/ 	.short	0x0005
        /*0046*/ 	.short	0x0018
        /*0048*/ 	.byte	0x00, 0xf0, 0x21, 0x00


	//----- nvinfo : EIATTR_KPARAM_INFO
	.align		4
.L_548:
        /*004c*/ 	.byte	0x04, 0x17
        /*004e*/ 	.short	(.L_550 - .L_549)
.L_549:
        /*0050*/ 	.word	0x00000000
        /*0054*/ 	.short	0x0004
        /*0056*/ 	.short	0x0010
        /*0058*/ 	.byte	0x00, 0xf0, 0x11, 0x00


	//----- nvinfo : EIATTR_KPARAM_INFO
	.align		4
.L_550:
        /*005c*/ 	.byte	0x04, 0x17
        /*005e*/ 	.short	(.L_552 - .L_551)
.L_551:
        /*0060*/ 	.word	0x00000000
        /*0064*/ 	.short	0x0003
        /*0066*/ 	.short	0x000c
        /*0068*/ 	.byte	0x00, 0xf0, 0x11, 0x00


	//----- nvinfo : EIATTR_KPARAM_INFO
	.align		4
.L_552:
        /*006c*/ 	.byte	0x04, 0x17
        /*006e*/ 	.short	(.L_554 - .L_553)
.L_553:
        /*0070*/ 	.word	0x00000000
        /*0074*/ 	.short	0x0002
        /*0076*/ 	.short	0x0008
        /*0078*/ 	.byte	0x00, 0xf0, 0x11, 0x00


	//----- nvinfo : EIATTR_KPARAM_INFO
	.align		4
.L_554:
        /*007c*/ 	.byte	0x04, 0x17
        /*007e*/ 	.short	(.L_556 - .L_555)
.L_555:
        /*0080*/ 	.word	0x00000000
        /*0084*/ 	.short	0x0001
        /*0086*/ 	.short	0x0004
        /*0088*/ 	.byte	0x00, 0xf0, 0x11, 0x00


	//----- nvinfo : EIATTR_KPARAM_INFO
	.align		4
.L_556:
        /*008c*/ 	.byte	0x04, 0x17
        /*008e*/ 	.short	(.L_558 - .L_557)
.L_557:
        /*0090*/ 	.word	0x00000000
        /*0094*/ 	.short	0x0000
        /*0096*/ 	.short	0x0000
        /*0098*/ 	.byte	0x00, 0xf0, 0x11, 0x00


	//----- nvinfo : EIATTR_MAXREG_COUNT
	.align		4
.L_558:
        /*009c*/ 	.byte	0x03, 0x1b
        /*009e*/ 	.short	0x00ff


	//----- nvinfo : EIATTR_EXIT_INSTR_OFFSETS
	.align		4
        /*00a0*/ 	.byte	0x04, 0x1c
        /*00a2*/ 	.short	(.L_560 - .L_559)


	//   ....[0]....
.L_559:
        /*00a4*/ 	.word	0x000000b0


	//   ....[1]....
        /*00a8*/ 	.word	0x00000a50


	//----- nvinfo : EIATTR_MAX_THREADS
	.align		4
.L_560:
        /*00ac*/ 	.byte	0x04, 0x05
        /*00ae*/ 	.short	(.L_562 - .L_561)
.L_561:
        /*00b0*/ 	.word	0x00000080
        /*00b4*/ 	.word	0x00000001
        /*00b8*/ 	.word	0x00000001


	//----- nvinfo : EIATTR_CRS_STACK_SIZE
	.align		4
.L_562:
        /*00bc*/ 	.byte	0x04, 0x1e
        /*00be*/ 	.short	(.L_564 - .L_563)
.L_563:
        /*00c0*/ 	.word	0x00000000
.L_564:


//--------------------- .nv.info.nvkernel__Z3rhsv_F1L1910_46 --------------------------
	.section	.nv.info.nvkernel__Z3rhsv_F1L1910_46,"",@"SHT_CUDA_INFO"
	.sectionflags	@""
	.align	4


	//----- nvinfo : EIATTR_CUDA_API_VERSION
	.align		4
        /*0000*/ 	.byte	0x04, 0x37
        /*0002*/ 	.short	(.L_566 - .L_565)
.L_565:
        /*0004*/ 	.word	0x00000081


	//----- nvinfo : EIATTR_SW2861232_WAR
	.align		4
.L_566:
        /*0008*/ 	.byte	0x01, 0x35
	.zero		2


	//----- nvinfo : EIATTR_PARAM_CBANK
	.align		4
        /*000c*/ 	.byte	0x04, 0x0a
        /*000e*/ 	.short	(.L_568 - .L_567)
	.align		4
.L_567:
        /*0010*/ 	.word	index@(.nv.constant0.nvkernel__Z3rhsv_F1L1910_46)
        /*0014*/ 	.short	0x0160
        /*0016*/ 	.short	0x0030


	//----- nvinfo : EIATTR_CBANK_PARAM_SIZE
	.align		4
.L_568:
        /*0018*/ 	.byte	0x03, 0x19
        /*001a*/ 	.short	0x0030


	//----- nvinfo : EIATTR_KPARAM_INFO
	.align		4
        /*001c*/ 	.byte	0x04, 0x17
        /*001e*/ 	.short	(.L_570 - .L_569)
.L_569:
        /*0020*/ 	.word	0x00000000
        /*0024*/ 	.short	0x0007
        /*0026*/ 	.short	0x0028
        /*0028*/ 	.byte	0x00, 0xf0, 0x21, 0x00


	//----- nvinfo : EIATTR_KPARAM_INFO
	.align		4
.L_570:
        /*002c*/ 	.byte	0x04, 0x17
        /*002e*/ 	.short	(.L_572 - .L_571)
.L_571:
        /*0030*/ 	.word	0x00000000
        /*0034*/ 	.short	0x0006
        /*0036*/ 	.short	0x0020
        /*0038*/ 	.byte	0x00, 0xf0, 0x21, 0x00


	//----- nvinfo : EIATTR_KPARAM_INFO
	.align		4
.L_572:
        /*003c*/ 	.byte	0x04, 0x17
        /*003e*/ 	.short	(.L_574 - .L_573)
.L_573:
        /*0040*/ 	.word	0x00000000
        /*0044*/ 	.short	0x0005
        /*0046*/ 	.short	0x0018
        /*0048*/ 	.byte	0x00, 0xf0, 0x21, 0x00


	//----- nvinfo : EIATTR_KPARAM_INFO
	.align		4
.L_574:
        /*004c*/ 	.byte	0x04, 0x17
        /*004e*/ 	.short	(.L_576 - .L_575)
.L_575:
        /*0050*/ 	.word	0x00000000
        /*0054*/ 	.short	0x0004
        /*0056*/ 	.short	0x0010
        /*0058*/ 	.byte	0x00, 0xf0, 0x11, 0x00


	//----- nvinfo : EIATTR_KPARAM_INFO
	.align		4
.L_576:
        /*005c*/ 	.byte	0x04, 0x17
        /*005e*/ 	.short	(.L_578 - .L_577)
.L_577:
        /*0060*/ 	.word	0x00000000
        /*0064*/ 	.short	0x0003
        /*0066*/ 	.short	0x000c
        /*0068*/ 	.byte	0x00, 0xf0, 0x11, 0x00


	//----- nvinfo : EIATTR_KPARAM_INFO
	.align		4
.L_578:
        /*006c*/ 	.byte	0x04, 0x17
        /*006e*/ 	.short	(.L_580 - .L_579)
.L_579:
        /*0070*/ 	.word	0x00000000
        /*0074*/ 	.short	0x0002
        /*0076*/ 	.short	0x0008
        /*0078*/ 	.byte	0x00, 0xf0, 0x11, 0x00


	//----- nvinfo : EIATTR_KPARAM_INFO
	.align		4
.L_580:
        /*007c*/ 	.byte	0x04, 0x17
        /*007e*/ 	.short	(.L_582 - .L_581)
.L_581:
        /*0080*/ 	.word	0x00000000
        /*0084*/ 	.short	0x0001
        /*0086*/ 	.short	0x0004
        /*0088*/ 	.byte	0x00, 0xf0, 0x11, 0x00


	//----- nvinfo : EIATTR_KPARAM_INFO
	.align		4
.L_582:
        /*008c*/ 	.byte	0x04, 0x17
        /*008e*/ 	.short	(.L_584 - .L_583)
.L_583:
        /*0090*/ 	.word	0x00000000
        /*0094*/ 	.short	0x0000
        /*0096*/ 	.short	0x0000
        /*0098*/ 	.byte	0x00, 0xf0, 0x11, 0x00


	//----- nvinfo : EIATTR_MAXREG_COUNT
	.align		4
.L_584:
        /*009c*/ 	.byte	0x03, 0x1b
        /*009e*/ 	.short	0x00ff


	//----- nvinfo : EIATTR_EXIT_INSTR_OFFSETS
	.align		4
        /*00a0*/ 	.byte	0x04, 0x1c
        /*00a2*/ 	.short	(.L_586 - .L_585)


	//   ....[0]....
.L_585:
        /*00a4*/ 	.word	0x000000b0


	//   ....[1]....
        /*00a8*/ 	.word	0x000009a0


	//----- nvinfo : EIATTR_MAX_THREADS
	.align		4
.L_586:
        /*00ac*/ 	.byte	0x04, 0x05
        /*00ae*/ 	.short	(.L_588 - .L_587)
.L_587:
        /*00b0*/ 	.word	0x00000080
        /*00b4*/ 	.word	0x00000001
        /*00b8*/ 	.word	0x00000001


	//----- nvinfo : EIATTR_CRS_STACK_SIZE
	.align		4
.L_588:
        /*00bc*/ 	.byte	0x04, 0x1e
        /*00be*/ 	.short	(.L_590 - .L_589)
.L_589:
        /*00c0*/ 	.word	0x00000000
.L_590:


//--------------------- .nv.info.nvkernel__Z3rhsv_F1L1889_44 --------------------------
	.section	.nv.info.nvkernel__Z3rhsv_F1L1889_44,"",@"SHT_CUDA_INFO"
	.sectionflags	@""
	.align	4


	//----- nvinfo : EIATTR_CUDA_API_VERSION
	.align		4
        /*0000*/ 	.byte	0x04, 0x37
        /*0002*/ 	.short	(.L_592 - .L_591)
.L_591:
        /*0004*/ 	.word	0x00000081


	//----- nvinfo : EIATTR_SW2861232_WAR
	.align		4
.L_592:
        /*0008*/ 	.byte	0x01, 0x35
	.zero		2


	//----- nvinfo : EIATTR_PARAM_CBANK
	.align		4
        /*000c*/ 	.byte	0x04, 0x0a
        /*000e*/ 	.short	(.L_594 - .L_593)
	.align		4
.L_593:
        /*0010*/ 	.word	index@(.nv.constant0.nvkernel__Z3rhsv_F1L1889_44)
        /*0014*/ 	.short	0x0160
        /*0016*/ 	.short	0x0030


	//----- nvinfo : EIATTR_CBANK_PARAM_SIZE
	.align		4
.L_594:
        /*0018*/ 	.byte	0x03, 0x19
        /*001a*/ 	.short	0x0030


	//----- nvinfo : EIATTR_KPARAM_INFO
	.align		4
        /*001c*/ 	.byte	0x04, 0x17
        /*001e*/ 	.short	(.L_596 - .L_595)
.L_595:
        /*0020*/ 	.word	0x00000000
        /*0024*/ 	.short	0x0006
        /*0026*/ 	.short	0x0028
        /*0028*/ 	.byte	0x00, 0xf0, 0x21, 0x00


	//----- nvinfo : EIATTR_KPARAM_INFO
	.align		4
.L_596:
        /*002c*/ 	.byte	0x04, 0x17
        /*002e*/ 	.short	(.L_598 - .L_597)
.L_597:
        /*0030*/ 	.word	0x00000000
        /*0034*/ 	.short	0x0005
        /*0036*/ 	.short	0x0020
        /*0038*/ 	.byte	0x00, 0xf0, 0x11, 0x00


	//----- nvinfo : EIATTR_KPARAM_INFO
	.align		4
.L_598:
        /*003c*/ 	.byte	0x04, 0x17
        /*003e*/ 	.short	(.L_600 - .L_599)
.L_599:
        /*0040*/ 	.word	0x00000000
        /*0044*/ 	.short	0x0004
        /*0046*/ 	.short	0x0018
        /*0048*/ 	.byte	0x00, 0xf0, 0x21, 0x00


	//----- nvinfo : EIATTR_KPARAM_INFO
	.align		4
.L_600:
        /*004c*/ 	.byte	0x04, 0x17
        /*004e*/ 	.short	(.L_602 - .L_601)
.L_601:
        /*0050*/ 	.word	0x00000000
        /*0054*/ 	.short	0x0003
        /*0056*/ 	.short	0x0010
        /*0058*/ 	.byte	0x00, 0xf0, 0x21, 0x00


	//----- nvinfo : EIATTR_KPARAM_INFO
	.align		4
.L_602:
        /*005c*/ 	.byte	0x04, 0x17
        /*005e*/ 	.short	(.L_604 - .L_603)
.L_603:
        /*0060*/ 	.word	0x00000000
        /*0064*/ 	.short	0x0002
        /*0066*/ 	.short	0x0008
        /*0068*/ 	.byte	0x00, 0xf0, 0x11, 0x00


	//----- nvinfo : EIATTR_KPARAM_INFO
	.align		4
.L_604:
        /*006c*/ 	.byte	0x04, 0x17
        /*006e*/ 	.short	(.L_606 - .L_605)
.L_605:
        /*0070*/ 	.word	0x00000000
        /*0074*/ 	.short	0x0001
        /*0076*/ 	.short	0x0004
        /*0078*/ 	.byte	0x00, 0xf0, 0x11, 0x00


	//----- nvinfo : EIATTR_KPARAM_INFO
	.align		4
.L_606:
        /*007c*/ 	.byte	0x04, 0x17
        /*007e*/ 	.short	(.L_608 - .L_607)
.L_607:
        /*0080*/ 	.word	0x00000000
        /*0084*/ 	.short	0x0000
        /*0086*/ 	.short	0x0000
        /*0088*/ 	.byte	0x00, 0xf0, 0x11, 0x00


	//----- nvinfo : EIATTR_MAXREG_COUNT
	.align		4
.L_608:
        /*008c*/ 	.byte	0x03, 0x1b
        /*008e*/ 	.short	0x00ff


	//----- nvinfo : EIATTR_EXIT_INSTR_OFFSETS
	.align		4
        /*0090*/ 	.byte	0x04, 0x1c
        /*0092*/ 	.short	(.L_610 - .L_609)


	//   ....[0]....
.L_609:
        /*0094*/ 	.word	0x00000080


	//   ....[1]....
        /*0098*/ 	.word	0x00000790


	//----- nvinfo : EIATTR_MAX_THREADS
	.align		4
.L_610:
        /*009c*/ 	.byte	0x04, 0x05
        /*009e*/ 	.short	(.L_612 - .L_611)
.L_611:
        /*00a0*/ 	.word	0x00000080
        /*00a4*/ 	.word	0x00000001
        /*00a8*/ 	.word	0x00000001


	//----- nvinfo : EIATTR_CRS_STACK_SIZE
	.align		4
.L_612:
        /*00ac*/ 	.byte	0x04, 0x1e
        /*00ae*/ 	.short	(.L_614 - .L_613)
.L_613:
        /*00b0*/ 	.word	0x00000000
.L_614:


//--------------------- .nv.info.nvkernel__Z3rhsv_F1L1873_42 --------------------------
	.section	.nv.info.nvkernel__Z3rhsv_F1L1873_42,"",@"SHT_CUDA_INFO"
	.sectionflags	@""
	.align	4


	//----- nvinfo : EIATTR_CUDA_API_VERSION
	.align		4
        /*0000*/ 	.byte	0x04, 0x37
        /*0002*/ 	.short	(.L_616 - .L_615)
.L_615:
        /*0004*/ 	.word	0x00000081


	//----- nvinfo : EIATTR_SW2861232_WAR
	.align		4
.L_616:
        /*0008*/ 	.byte	0x01, 0x35
	.zero		2


	//----- nvinfo : EIATTR_PARAM_CBANK
	.align		4
        /*000c*/ 	.byte	0x04, 0x0a
        /*000e*/ 	.short	(.L_618 - .L_617)
	.align		4
.L_617:
        /*0010*/ 	.word	index@(.nv.constant0.nvkernel__Z3rhsv_F1L1873_42)
        /*0014*/ 	.short	0x0160
        /*0016*/ 	.short	0x0028


	//----- nvinfo : EIATTR_CBANK_PARAM_SIZE
	.align		4
.L_618:
        /*0018*/ 	.byte	0x03, 0x19
        /*001a*/ 	.short	0x0028


	//----- nvinfo : EIATTR_KPARAM_INFO
	.align		4
        /*001c*/ 	.byte	0x04, 0x17
        /*001e*/ 	.short	(.L_620 - .L_619)
.L_619:
        /*0020*/ 	.word	0x00000000
        /*0024*/ 	.short	0x0006
        /*0026*/ 	.short	0x0020
        /*0028*/ 	.byte	0x00, 0xf0, 0x21, 0x00


	//----- nvinfo : EIATTR_KPARAM_INFO
	.align		4
.L_620:
        /*002c*/ 	.byte	0x04, 0x17
        /*002e*/ 	.short	(.L_622 - .L_621)
.L_621:
        /*0030*/ 	.word	0x00000000
        /*0034*/ 	.short	0x0005
        /*0036*/ 	.short	0x0018
        /*0038*/ 	.byte	0x00, 0xf0, 0x21, 0x00


	//----- nvinfo : EIATTR_KPARAM_INFO
	.align		4
.L_622:
        /*003c*/ 	.byte	0x04, 0x17
        /*003e*/ 	.short	(.L_624 - .L_623)
.L_623:
        /*0040*/ 	.word	0x00000000
        /*0044*/ 	.short	0x0004
        /*0046*/ 	.short	0x0010
        /*0048*/ 	.byte	0x00, 0xf0, 0x21, 0x00


	//----- nvinfo : EIATTR_KPARAM_INFO
	.align		4
.L_624:
        /*004c*/ 	.byte	0x04, 0x17
        /*004e*/ 	.short	(.L_626 - .L_625)
.L_625:
        /*0050*/ 	.word	0x00000000
        /*0054*/ 	.short	0x0003
        /*0056*/ 	.short	0x000c
        /*0058*/ 	.byte	0x00, 0xf0, 0x11, 0x00


	//----- nvinfo : EIATTR_KPARAM_INFO
	.align		4
.L_626:
        /*005c*/ 	.byte	0x04, 0x17
        /*005e*/ 	.short	(.L_628 - .L_627)
.L_627:
        /*0060*/ 	.word	0x00000000
        /*0064*/ 	.short	0x0002
        /*0066*/ 	.short	0x0008
        /*0068*/ 	.byte	0x00, 0xf0, 0x11, 0x00


	//----- nvinfo : EIATTR_KPARAM_INFO
	.align		4
.L_628:
        /*006c*/ 	.byte	0x04, 0x17
        /*006e*/ 	.short	(.L_630 - .L_629)
.L_629:
        /*0070*/ 	.word	0x00000000
        /*0074*/ 	.short	0x0001
        /*0076*/ 	.short	0x0004
        /*0078*/ 	.byte	0x00, 0xf0, 0x11, 0x00


	//----- nvinfo : EIATTR_KPARAM_INFO
	.align		4
.L_630:
        /*007c*/ 	.byte	0x04, 0x17
        /*007e*/ 	.short	(.L_632 - .L_631)
.L_631:
        /*0080*/ 	.word	0x00000000
        /*0084*/ 	.short	0x0000
        /*0086*/ 	.short	0x0000
        /*0088*/ 	.byte	0x00, 0xf0, 0x11, 0x00


	//----- nvinfo : EIATTR_MAXREG_COUNT
	.align		4
.L_632:
        /*008c*/ 	.byte	0x03, 0x1b
        /*008e*/ 	.short	0x00ff


	//----- nvinfo : EIATTR_EXIT_INSTR_OFFSETS
	.align		4
        /*0090*/ 	.byte	0x04, 0x1c
        /*0092*/ 	.short	(.L_634 - .L_633)


	//   ....[0]....
.L_633:
        /*0094*/ 	.word	0x000000e0


	//   ....[1]....
        /*0098*/ 	.word	0x00000a10


	//----- nvinfo : EIATTR_MAX_THREADS
	.align		4
.L_634:
        /*009c*/ 	.byte	0x04, 0x05
        /*009e*/ 	.short	(.L_636 - .L_635)
.L_635:
        /*00a0*/ 	.word	0x00000080
        /*00a4*/ 	.word	0x00000001
        /*00a8*/ 	.word	0x00000001


	//----- nvinfo : EIATTR_CRS_STACK_SIZE
	.align		4
.L_636:
        /*00ac*/ 	.byte	0x04, 0x1e
        /*00ae*/ 	.short	(.L_638 - .L_637)
.L_637:
        /*00b0*/ 	.word	0x00000000
.L_638:


//--------------------- .nv.info.nvkernel__Z3rhsv_F1L1850_40 --------------------------
	.section	.nv.info.nvkernel__Z3rhsv_F1L1850_40,"",@"SHT_CUDA_INFO"
	.sectionflags	@""
	.align	4


	//----- nvinfo : EIATTR_CUDA_API_VERSION
	.align		4
        /*0000*/ 	.byte	0x04, 0x37
        /*0002*/ 	.short	(.L_640 - .L_639)
.L_639:
        /*0004*/ 	.word	0x00000081


	//----- nvinfo : EIATTR_SW2861232_WAR
	.align		4
.L_640:
        /*0008*/ 	.byte	0x01, 0x35
	.zero		2


	//----- nvinfo : EIATTR_PARAM_CBANK
	.align		4
        /*000c*/ 	.byte	0x04, 0x0a
        /*000e*/ 	.short	(.L_642 - .L_641)
	.align		4
.L_641:
        /*0010*/ 	.word	index@(.nv.constant0.nvkernel__Z3rhsv_F1L1850_40)
        /*0014*/ 	.short	0x0160
        /*0016*/ 	.short	0x0028


	//----- nvinfo : EIATTR_CBANK_PARAM_SIZE
	.align		4
.L_642:
        /*0018*/ 	.byte	0x03, 0x19
        /*001a*/ 	.short	0x0028


	//----- nvinfo : EIATTR_KPARAM_INFO
	.align		4
        /*001c*/ 	.byte	0x04, 0x17
        /*001e*/ 	.short	(.L_644 - .L_643)
.L_643:
        /*0020*/ 	.word	0x00000000
        /*0024*/ 	.short	0x0005
        /*0026*/ 	.short	0x0020
        /*0028*/ 	.byte	0x00, 0xf0, 0x21, 0x00


	//----- nvinfo : EIATTR_KPARAM_INFO
	.align		4
.L_644:
        /*002c*/ 	.byte	0x04, 0x17
        /*002e*/ 	.short	(.L_646 - .L_645)
.L_645:
        /*0030*/ 	.word	0x00000000
        /*0034*/ 	.short	0x0004
        /*0036*/ 	.short	0x0018
        /*0038*/ 	.byte	0x00, 0xf0, 0x21, 0x00


	//----- nvinfo : EIATTR_KPARAM_INFO
	.align		4
.L_646:
        /*003c*/ 	.byte	0x04, 0x17
        /*003e*/ 	.short	(.L_648 - .L_647)
.L_647:
        /*0040*/ 	.word	0x00000000
        /*0044*/ 	.short	0x0003
        /*0046*/ 	.short	0x0010
        /*0048*/ 	.byte	0x00, 0xf0, 0x21, 0x00


	//----- nvinfo : EIATTR_KPARAM_INFO
	.align		4
.L_648:
        /*004c*/ 	.byte	0x04, 0x17
        /*004e*/ 	.short	(.L_650 - .L_649)
.L_649:
        /*0050*/ 	.word	0x00000000
        /*0054*/ 	.short	0x0002
        /*0056*/ 	.short	0x0008
        /*0058*/ 	.byte	0x00, 0xf0, 0x11, 0x00


	//----- nvinfo : EIATTR_KPARAM_INFO
	.align		4
.L_650:
        /*005c*/ 	.byte	0x04, 0x17
        /*005e*/ 	.short	(.L_652 - .L_651)
.L_651:
        /*0060*/ 	.word	0x00000000
        /*0064*/ 	.short	0x0001
        /*0066*/ 	.short	0x0004
        /*0068*/ 	.byte	0x00, 0xf0, 0x11, 0x00


	//----- nvinfo : EIATTR_KPARAM_INFO
	.align		4
.L_652:
        /*006c*/ 	.byte	0x04, 0x17
        /*006e*/ 	.short	(.L_654 - .L_653)
.L_653:
        /*0070*/ 	.word	0x00000000
        /*0074*/ 	.short	0x0000
        /*0076*/ 	.short	0x0000
        /*0078*/ 	.byte	0x00, 0xf0, 0x11, 0x00


	//----- nvinfo : EIATTR_MAXREG_COUNT
	.align		4
.L_654:
        /*007c*/ 	.byte	0x03, 0x1b
        /*007e*/ 	.short	0x00ff


	//----- nvinfo : EIATTR_EXIT_INSTR_OFFSETS
	.align		4
        /*0080*/ 	.byte	0x04, 0x1c
        /*0082*/ 	.short	(.L_656 - .L_655)


	//   ....[0]....
.L_655:
        /*0084*/ 	.word	0x00000080


	//   ....[1]....
        /*0088*/ 	.word	0x000007a0


	//----- nvinfo : EIATTR_MAX_THREADS
	.align		4
.L_656:
        /*008c*/ 	.byte	0x04, 0x05
        /*008e*/ 	.short	(.L_658 - .L_657)
.L_657:
        /*0090*/ 	.word	0x00000080
        /*0094*/ 	.word	0x00000001
        /*0098*/ 	.word	0x00000001


	//----- nvinfo : EIATTR_CRS_STACK_SIZE
	.align		4
.L_658:
        /*009c*/ 	.byte	0x04, 0x1e
        /*009e*/ 	.short	(.L_660 - .L_659)
.L_659:
        /*00a0*/ 	.word	0x00000000
.L_660:


//--------------------- .nv.info.nvkernel__Z3rhsv_F1L1810_38 --------------------------
	.section	.nv.info.nvkernel__Z3rhsv_F1L1810_38,"",@"SHT_CUDA_INFO"
	.sectionflags	@""
	.align	4


	//----- nvinfo : EIATTR_CUDA_API_VERSION
	.align		4
        /*0000*/ 	.byte	0x04, 0x37
        /*0002*/ 	.short	(.L_662 - .L_661)
.L_661:
        /*0004*/ 	.word	0x00000081


	//----- nvinfo : EIATTR_SW2861232_WAR
	.align		4
.L_662:
        /*0008*/ 	.byte	0x01, 0x35
	.zero		2


	//----- nvinfo : EIATTR_PARAM_CBANK
	.align		4
        /*000c*/ 	.byte	0x04, 0x0a
        /*000e*/ 	.short	(.L_664 - .L_663)
	.align		4
.L_663:
        /*0010*/ 	.word	index@(.nv.constant0.nvkernel__Z3rhsv_F1L1810_38)
        /*0014*/ 	.short	0x0160
        /*0016*/ 	.short	0x0068


	//----- nvinfo : EIATTR_CBANK_PARAM_SIZE
	.align		4
.L_664:
        /*0018*/ 	.byte	0x03, 0x19
        /*001a*/ 	.short	0x0068


	//----- nvinfo : EIATTR_KPARAM_INFO
	.align		4
        /*001c*/ 	.byte	0x04, 0x17
        /*001e*/ 	.short	(.L_666 - .L_665)
.L_665:
        /*0020*/ 	.word	0x00000000
        /*0024*/ 	.short	0x000e
        /*0026*/ 	.short	0x0060
        /*0028*/ 	.byte	0x00, 0xf0, 0x21, 0x00


	//----- nvinfo : EIATTR_KPARAM_INFO
	.align		4
.L_666:
        /*002c*/ 	.byte	0x04, 0x17
        /*002e*/ 	.short	(.L_668 - .L_667)
.L_667:
        /*0030*/ 	.word	0x00000000
        /*0034*/ 	.short	0x000d
        /*0036*/ 	.short	0x0058
        /*0038*/ 	.byte	0x00, 0xf0, 0x21, 0x00


	//----- nvinfo : EIATTR_KPARAM_INFO
	.align		4
.L_668:
        /*003c*/ 	.byte	0x04, 0x17
        /*003e*/ 	.short	(.L_670 - .L_669)
.L_669:
        /*0040*/ 	.word	0x00000000
        /*0044*/ 	.short	0x000c
        /*0046*/ 	.short	0x0050
        /*0048*/ 	.byte	0x00, 0xf0, 0x21, 0x00


	//----- nvinfo : EIATTR_KPARAM_INFO
	.align		4
.L_670:
        /*004c*/ 	.byte	0x04, 0x17
        /*004e*/ 	.short	(.L_672 - .L_671)
.L_671:
        /*0050*/ 	.word	0x00000000
        /*0054*/ 	.short	0x000b
        /*0056*/ 	.short	0x0048
        /*0058*/ 	.byte	0x00, 0xf0, 0x21, 0x00


	//----- nvinfo : EIATTR_KPARAM_INFO
	.align		4
.L_672:
        /*005c*/ 	.byte	0x04, 0x17
        /*005e*/ 	.short	(.L_674 - .L_673)
.L_673:
        /*0060*/ 	.word	0x00000000
        /*0064*/ 	.short	0x000a
        /*0066*/ 	.short	0x0040
        /*0068*/ 	.byte	0x00, 0xf0, 0x21, 0x00


	//----- nvinfo : EIATTR_KPARAM_INFO
	.align		4
.L_674:
        /*006c*/ 	.byte	0x04, 0x17
        /*006e*/ 	.short	(.L_676 - .L_675)
.L_675:
        /*0070*/ 	.word	0x00000000
        /*0074*/ 	.short	0x0009
        /*0076*/ 	.short	0x0038
        /*0078*/ 	.byte	0x00, 0xf0, 0x21, 0x00


	//----- nvinfo : EIATTR_KPARAM_INFO
	.align		4
.L_676:
        /*007c*/ 	.byte	0x04, 0x17
        /*007e*/ 	.short	(.L_678 - .L_677)
.L_677:
        /*0080*/ 	.word	0x00000000
        /*0084*/ 	.short	0x0008
        /*0086*/ 	.short	0x0030
        /*0088*/ 	.byte	0x00, 0xf0, 0x21, 0x00


	//----- nvinfo : EIATTR_KPARAM_INFO
	.align		4
.L_678:
        /*008c*/ 	.byte	0x04, 0x17
        /*008e*/ 	.short	(.L_680 - .L_679)
.L_679:
        /*0090*/ 	.word	0x00000000
        /*0094*/ 	.short	0x0007
        /*0096*/ 	.short	0x0028
        /*0098*/ 	.byte	0x00, 0xf0, 0x21, 0x00


	//----- nvinfo : EIATTR_KPARAM_INFO
	.align		4
.L_680:
        /*009c*/ 	.byte	0x04, 0x17
        /*009e*/ 	.short	(.L_682 - .L_681)
.L_681:
        /*00a0*/ 	.word	0x00000000
        /*00a4*/ 	.short	0x0006
        /*00a6*/ 	.short	0x0020
        /*00a8*/ 	.byte	0x00, 0xf0, 0x21, 0x00


	//----- nvinfo : EIATTR_KPARAM_INFO
	.align		4
.L_682:
        /*00ac*/ 	.byte	0x04, 0x17
        /*00ae*/ 	.short	(.L_684 - .L_683)
.L_683:
        /*00b0*/ 	.word	0x00000000
        /*00b4*/ 	.short	0x0005
        /*00b6*/ 	.short	0x0018
        /*00b8*/ 	.byte	0x00, 0xf0, 0x21, 0x00


	//----- nvinfo : EIATTR_KPARAM_INFO
	.align		4
.L_684:
        /*00bc*/ 	.byte	0x04, 0x17
        /*00be*/ 	.short	(.L_686 - .L_685)
.L_685:
        /*00c0*/ 	.word	0x00000000
        /*00c4*/ 	.short	0x0004
        /*00c6*/ 	.short	0x0010
        /*00c8*/ 	.byte	0x00, 0xf0, 0x11, 0x00


	//----- nvinfo : EIATTR_KPARAM_INFO
	.align		4
.L_686:
        /*00cc*/ 	.byte	0x04, 0x17
        /*00ce*/ 	.short	(.L_688 - .L_687)
.L_687:
        /*00d0*/ 	.word	0x00000000
        /*00d4*/ 	.short	0x0003
        /*00d6*/ 	.short	0x000c
        /*00d8*/ 	.byte	0x00, 0xf0, 0x11, 0x00


	//----- nvinfo : EIATTR_KPARAM_INFO
	.align		4
.L_688:
        /*00dc*/ 	.byte	0x04, 0x17
        /*00de*/ 	.short	(.L_690 - .L_689)
.L_689:
        /*00e0*/ 	.word	0x00000000
        /*00e4*/ 	.short	0x0002
        /*00e6*/ 	.short	0x0008
        /*00e8*/ 	.byte	0x00, 0xf0, 0x11, 0x00


	//----- nvinfo : EIATTR_KPARAM_INFO
	.align		4
.L_690:
        /*00ec*/ 	.byte	0x04, 0x17
        /*00ee*/ 	.short	(.L_692 - .L_691)
.L_691:
        /*00f0*/ 	.word	0x00000000
        /*00f4*/ 	.short	0x0001
        /*00f6*/ 	.short	0x0004
        /*00f8*/ 	.byte	0x00, 0xf0, 0x11, 0x00


	//----- nvinfo : EIATTR_KPARAM_INFO
	.align		4
.L_692:
        /*00fc*/ 	.byte	0x04, 0x17
        /*00fe*/ 	.short	(.L_694 - .L_693)
.L_693:
        /*0100*/ 	.word	0x00000000
        /*0104*/ 	.short	0x0000
        /*0106*/ 	.short	0x0000
        /*0108*/ 	.byte	0x00, 0xf0, 0x11, 0x00


	//----- nvinfo : EIATTR_MAXREG_COUNT
	.align		4
.L_694:
        /*010c*/ 	.byte	0x03, 0x1b
        /*010e*/ 	.short	0x00ff


	//----- nvinfo : EIATTR_EXIT_INSTR_OFFSETS
	.align		4
        /*0110*/ 	.byte	0x04, 0x1c
        /*0112*/ 	.short	(.L_696 - .L_695)


	//   ....[0]....
.L_695:
        /*0114*/ 	.word	0x000000b0


	//   ....[1]....
        /*0118*/ 	.word	0x00000d40


	//----- nvinfo : EIATTR_MAX_THREADS
	.align		4
.L_696:
        /*011c*/ 	.byte	0x04, 0x05
        /*011e*/ 	.short	(.L_698 - .L_697)
.L_697:
        /*0120*/ 	.word	0x00000080
        /*0124*/ 	.word	0x00000001
        /*0128*/ 	.word	0x00000001


	//----- nvinfo : EIATTR_CRS_STACK_SIZE
	.align		4
.L_698:
        /*012c*/ 	.byte	0x04, 0x1e
        /*012e*/ 	.short	(.L_700 - .L_699)
.L_699:
        /*0130*/ 	.word	0x00000000
.L_700:


//--------------------- .nv.info.nvkernel__Z3rhsv_F1L1780_36 --------------------------
	.section	.nv.info.nvkernel__Z3rhsv_F1L1780_36,"",@"SHT_CUDA_INFO"
	.sectionflags	@""
	.align	4


	//----- nvinfo : EIATTR_CUDA_API_VERSION
	.align		4
        /*0000*/ 	.byte	0x04, 0x37
        /*0002*/ 	.short	(.L_702 - .L_701)
.L_701:
        /*0004*/ 	.word	0x00000081


	//----- nvinfo : EIATTR_SW2861232_WAR
	.align		4
.L_702:
        /*0008*/ 	.byte	0x01, 0x35
	.zero		2


	//----- nvinfo : EIATTR_PARAM_CBANK
	.align		4
        /*000c*/ 	.byte	0x04, 0x0a
        /*000e*/ 	.short	(.L_704 - .L_703)
	.align		4
.L_703:
        /*0010*/ 	.word	index@(.nv.constant0.nvkernel__Z3rhsv_F1L1780_36)
        /*0014*/ 	.short	0x0160
        /*0016*/ 	.short	0x0038


	//----- nvinfo : EIATTR_CBANK_PARAM_SIZE
	.align		4
.L_704:
        /*0018*/ 	.byte	0x03, 0x19
        /*001a*/ 	.short	0x0038


	//----- nvinfo : EIATTR_KPARAM_INFO
	.align		4
        /*001c*/ 	.byte	0x04, 0x17
        /*001e*/ 	.short	(.L_706 - .L_705)
.L_705:
        /*0020*/ 	.word	0x00000000
        /*0024*/ 	.short	0x0008
        /*0026*/ 	.short	0x0030
        /*0028*/ 	.byte	0x00, 0xf0, 0x21, 0x00


	//----- nvinfo : EIATTR_KPARAM_INFO
	.align		4
.L_706:
        /*002c*/ 	.byte	0x04, 0x17
        /*002e*/ 	.short	(.L_708 - .L_707)
.L_707:
        /*0030*/ 	.word	0x00000000
        /*0034*/ 	.short	0x0007
        /*0036*/ 	.short	0x0028
        /*0038*/ 	.byte	0x00, 0xf0, 0x21, 0x00


	//----- nvinfo : EIATTR_KPARAM_INFO
	.align		4
.L_708:
        /*003c*/ 	.byte	0x04, 0x17
        /*003e*/ 	.short	(.L_710 - .L_709)
.L_709:
        /*0040*/ 	.word	0x00000000
        /*0044*/ 	.short	0x0006
        /*0046*/ 	.short	0x0020
        /*0048*/ 	.byte	0x00, 0xf0, 0x21, 0x00


	//----- nvinfo : EIATTR_KPARAM_INFO
	.align		4
.L_710:
        /*004c*/ 	.byte	0x04, 0x17
        /*004e*/ 	.short	(.L_712 - .L_711)
.L_711:
        /*0050*/ 	.word	0x00000000
        /*0054*/ 	.short	0x0005
        /*0056*/ 	.short	0x0018
        /*0058*/ 	.byte	0x00, 0xf0, 0x21, 0x00


	//----- nvinfo : EIATTR_KPARAM_INFO
	.align		4
.L_712:
        /*005c*/ 	.byte	0x04, 0x17
        /*005e*/ 	.short	(.L_714 - .L_713)
.L_713:
        /*0060*/ 	.word	0x00000000
        /*0064*/ 	.short	0x0004
        /*0066*/ 	.short	0x0010
        /*0068*/ 	.byte	0x00, 0xf0, 0x11, 0x00


	//----- nvinfo : EIATTR_KPARAM_INFO
	.align		4
.L_714:
        /*006c*/ 	.byte	0x04, 0x17
        /*006e*/ 	.short	(.L_716 - .L_715)
.L_715:
        /*0070*/ 	.word	0x00000000
        /*0074*/ 	.short	0x0003
        /*0076*/ 	.short	0x000c
        /*0078*/ 	.byte	0x00, 0xf0, 0x11, 0x00


	//----- nvinfo : EIATTR_KPARAM_INFO
	.align		4
.L_716:
        /*007c*/ 	.byte	0x04, 0x17
        /*007e*/ 	.short	(.L_718 - .L_717)
.L_717:
        /*0080*/ 	.word	0x00000000
        /*0084*/ 	.short	0x0002
        /*0086*/ 	.short	0x0008
        /*0088*/ 	.byte	0x00, 0xf0, 0x11, 0x00


	//----- nvinfo : EIATTR_KPARAM_INFO
	.align		4
.L_718:
        /*008c*/ 	.byte	0x04, 0x17
        /*008e*/ 	.short	(.L_720 - .L_719)
.L_719:
        /*0090*/ 	.word	0x00000000
        /*0094*/ 	.short	0x0001
        /*0096*/ 	.short	0x0004
        /*0098*/ 	.byte	0x00, 0xf0, 0x11, 0x00


	//----- nvinfo : EIATTR_KPARAM_INFO
	.align		4
.L_720:
        /*009c*/ 	.byte	0x04, 0x17
        /*009e*/ 	.short	(.L_722 - .L_721)
.L_721:
        /*00a0*/ 	.word	0x00000000
        /*00a4*/ 	.short	0x0000
        /*00a6*/ 	.short	0x0000
        /*00a8*/ 	.byte	0x00, 0xf0, 0x11, 0x00


	//----- nvinfo : EIATTR_MAXREG_COUNT
	.align		4
.L_722:
        /*00ac*/ 	.byte	0x03, 0x1b
        /*00ae*/ 	.short	0x00ff


	//----- nvinfo : EIATTR_EXIT_INSTR_OFFSETS
	.align		4
        /*00b0*/ 	.byte	0x04, 0x1c
        /*00b2*/ 	.short	(.L_724 - .L_723)


	//   ....[0]....
.L_723:
        /*00b4*/ 	.word	0x000000b0


	//   ....[1]....
        /*00b8*/ 	.word	0x00000bc0


	//----- nvinfo : EIATTR_MAX_THREADS
	.align		4
.L_724:
        /*00bc*/ 	.byte	0x04, 0x05
        /*00be*/ 	.short	(.L_726 - .L_725)
.L_725:
        /*00c0*/ 	.word	0x00000080
        /*00c4*/ 	.word	0x00000001
        /*00c8*/ 	.word	0x00000001


	//----- nvinfo : EIATTR_CRS_STACK_SIZE
	.align		4
.L_726:
        /*00cc*/ 	.byte	0x04, 0x1e
        /*00ce*/ 	.short	(.L_728 - .L_727)
.L_727:
        /*00d0*/ 	.word	0x00000000
.L_728:


//--------------------- .nv.info.nvkernel__Z3rhsv_F1L1768_34 --------------------------
	.section	.nv.info.nvkernel__Z3rhsv_F1L1768_34,"",@"SHT_CUDA_INFO"
	.sectionflags	@""
	.align	4


	//----- nvinfo : EIATTR_CUDA_API_VERSION
	.align		4
        /*0000*/ 	.byte	0x04, 0x37
        /*0002*/ 	.short	(.L_730 - .L_729)
.L_729:
        /*0004*/ 	.word	0x00000081


	//----- nvinfo : EIATTR_SW2861232_WAR
	.align		4
.L_730:
        /*0008*/ 	.byte	0x01, 0x35
	.zero		2


	//----- nvinfo : EIATTR_PARAM_CBANK
	.align		4
        /*000c*/ 	.byte	0x04, 0x0a
        /*000e*/ 	.short	(.L_732 - .L_731)
	.align		4
.L_731:
        /*0010*/ 	.word	index@(.nv.constant0.nvkernel__Z3rhsv_F1L1768_34)
        /*0014*/ 	.short	0x0160
        /*0016*/ 	.short	0x0030


	//----- nvinfo : EIATTR_CBANK_PARAM_SIZE
	.align		4
.L_732:
        /*0018*/ 	.byte	0x03, 0x19
        /*001a*/ 	.short	0x0030


	//----- nvinfo : EIATTR_KPARAM_INFO
	.align		4
        /*001c*/ 	.byte	0x04, 0x17
        /*001e*/ 	.short	(.L_734 - .L_733)
.L_733:
        /*0020*/ 	.word	0x00000000
        /*0024*/ 	.short	0x0007
        /*0026*/ 	.short	0x0028
        /*0028*/ 	.byte	0x00, 0xf0, 0x21, 0x00


	//----- nvinfo : EIATTR_KPARAM_INFO
	.align		4
.L_734:
        /*002c*/ 	.byte	0x04, 0x17
        /*002e*/ 	.short	(.L_736 - .L_735)
.L_735:
        /*0030*/ 	.word	0x00000000
        /*0034*/ 	.short	0x0006
        /*0036*/ 	.short	0x0020
        /*0038*/ 	.byte	0x00, 0xf0, 0x21, 0x00


	//----- nvinfo : EIATTR_KPARAM_INFO
	.align		4
.L_736:
        /*003c*/ 	.byte	0x04, 0x17
        /*003e*/ 	.short	(.L_738 - .L_737)
.L_737:
        /*0040*/ 	.word	0x00000000
        /*0044*/ 	.short	0x0005
        /*0046*/ 	.short	0x0018
        /*0048*/ 	.byte	0x00, 0xf0, 0x21, 0x00


	//----- nvinfo : EIATTR_KPARAM_INFO
	.align		4
.L_738:
        /*004c*/ 	.byte	0x04, 0x17
        /*004e*/ 	.short	(.L_740 - .L_739)
.L_739:
        /*0050*/ 	.word	0x00000000
        /*0054*/ 	.short	0x0004
        /*0056*/ 	.short	0x0010
        /*0058*/ 	.byte	0x00, 0xf0, 0x11, 0x00


	//----- nvinfo : EIATTR_KPARAM_INFO
	.align		4
.L_740:
        /*005c*/ 	.byte	0x04, 0x17
        /*005e*/ 	.short	(.L_742 - .L_741)
.L_741:
        /*0060*/ 	.word	0x00000000
        /*0064*/ 	.short	0x0003
        /*0066*/ 	.short	0x000c
        /*0068*/ 	.byte	0x00, 0xf0, 0x11, 0x00


	//----- nvinfo : EIATTR_KPARAM_INFO
	.align		4
.L_742:
        /*006c*/ 	.byte	0x04, 0x17
        /*006e*/ 	.short	(.L_744 - .L_743)
.L_743:
        /*0070*/ 	.word	0x00000000
        /*0074*/ 	.short	0x0002
        /*0076*/ 	.short	0x0008
        /*0078*/ 	.byte	0x00, 0xf0, 0x11, 0x00


	//----- nvinfo : EIATTR_KPARAM_INFO
	.align		4
.L_744:
        /*007c*/ 	.byte	0x04, 0x17
        /*007e*/ 	.short	(.L_746 - .L_745)
.L_745:
        /*0080*/ 	.word	0x00000000
        /*0084*/ 	.short	0x0001
        /*0086*/ 	.short	0x0004
        /*0088*/ 	.byte	0x00, 0xf0, 0x11, 0x00


	//----- nvinfo : EIATTR_KPARAM_INFO
	.align		4
.L_746:
        /*008c*/ 	.byte	0x04, 0x17
        /*008e*/ 	.short	(.L_748 - .L_747)
.L_747:
        /*0090*/ 	.word	0x00000000
        /*0094*/ 	.short	0x0000
        /*0096*/ 	.short	0x0000
        /*0098*/ 	.byte	0x00, 0xf0, 0x11, 0x00


	//----- nvinfo : EIATTR_MAXREG_COUNT
	.align		4
.L_748:
        /*009c*/ 	.byte	0x03, 0x1b
        /*009e*/ 	.short	0x00ff


	//----- nvinfo : EIATTR_EXIT_INSTR_OFFSETS
	.align		4
        /*00a0*/ 	.byte	0x04, 0x1c
        /*00a2*/ 	.short	(.L_750 - .L_749)


	//   ....[0]....
.L_749:
        /*00a4*/ 	.word	0x000000b0


	//   ....[1]....
        /*00a8*/ 	.word	0x00000a70


	//----- nvinfo : EIATTR_MAX_THREADS
	.align		4
.L_750:
        /*00ac*/ 	.byte	0x04, 0x05
        /*00ae*/ 	.short	(.L_752 - .L_751)
.L_751:
        /*00b0*/ 	.word	0x00000080
        /*00b4*/ 	.word	0x00000001
        /*00b8*/ 	.word	0x00000001


	//----- nvinfo : EIATTR_CRS_STACK_SIZE
	.align		4
.L_752:
        /*00bc*/ 	.byte	0x04, 0x1e
        /*00be*/ 	.short	(.L_754 - .L_753)
.L_753:
        /*00c0*/ 	.word	0x00000000
.L_754:


//--------------------- .nv.info.nvkernel__Z3rhsv_F1L1751_32 --------------------------
	.section	.nv.info.nvkernel__Z3rhsv_F1L1751_32,"",@"SHT_CUDA_INFO"
	.sectionflags	@""
	.align	4


	//----- nvinfo : EIATTR_CUDA_API_VERSION
	.align		4
        /*0000*/ 	.byte	0x04, 0x37
        /*0002*/ 	.short	(.L_756 - .L_755)
.L_755:
        /*0004*/ 	.word	0x00000081


	//----- nvinfo : EIATTR_SW2861232_WAR
	.align		4
.L_756:
        /*0008*/ 	.byte	0x01, 0x35
	.zero		2


	//----- nvinfo : EIATTR_PARAM_CBANK
	.align		4
        /*000c*/ 	.byte	0x04, 0x0a
        /*000e*/ 	.short	(.L_758 - .L_757)
	.align		4
.L_757:
        /*0010*/ 	.word	index@(.nv.constant0.nvkernel__Z3rhsv_F1L1751_32)
        /*0014*/ 	.short	0x0160
        /*0016*/ 	.short	0x0030


	//----- nvinfo : EIATTR_CBANK_PARAM_SIZE
	.align		4
.L_758:
        /*0018*/ 	.byte	0x03, 0x19
        /*001a*/ 	.short	0x0030


	//----- nvinfo : EIATTR_KPARAM_INFO
	.align		4
        /*001c*/ 	.byte	0x04, 0x17
        /*001e*/ 	.short	(.L_760 - .L_759)
.L_759:
        /*0020*/ 	.word	0x00000000
        /*0024*/ 	.short	0x0007
        /*0026*/ 	.short	0x0028
        /*0028*/ 	.byte	0x00, 0xf0, 0x21, 0x00


	//----- nvinfo : EIATTR_KPARAM_INFO
	.align		4
.L_760:
        /*002c*/ 	.byte	0x04, 0x17
        /*002e*/ 	.short	(.L_762 - .L_761)
.L_761:
        /*0030*/ 	.word	0x00000000
        /*0034*/ 	.short	0x0006
        /*0036*/ 	.short	0x0020
        /*0038*/ 	.byte	0x00, 0xf0, 0x21, 0x00


	//----- nvinfo : EIATTR_KPARAM_INFO
	.align		4
.L_762:
        /*003c*/ 	.byte	0x04, 0x17
        /*003e*/ 	.short	(.L_764 - .L_763)
.L_763:
        /*0040*/ 	.word	0x00000000
        /*0044*/ 	.short	0x0005
        /*0046*/ 	.short	0x0018
        /*0048*/ 	.byte	0x00, 0xf0, 0x21, 0x00


	//----- nvinfo : EIATTR_KPARAM_INFO
	.align		4
.L_764:
        /*004c*/ 	.byte	0x04, 0x17
        /*004e*/ 	.short	(.L_766 - .L_765)
.L_765:
        /*0050*/ 	.word	0x00000000
        /*0054*/ 	.short	0x0004
        /*0056*/ 	.short	0x0010
        /*0058*/ 	.byte	0x00, 0xf0, 0x21, 0x00


	//----- nvinfo : EIATTR_KPARAM_INFO
	.align		4
.L_766:
        /*005c*/ 	.byte	0x04, 0x17
        /*005e*/ 	.short	(.L_768 - .L_767)
.L_767:
        /*0060*/ 	.word	0x00000000
        /*0064*/ 	.short	0x0003
        /*0066*/ 	.short	0x000c
        /*0068*/ 	.byte	0x00, 0xf0, 0x11, 0x00


	//----- nvinfo : EIATTR_KPARAM_INFO
	.align		4
.L_768:
        /*006c*/ 	.byte	0x04, 0x17
        /*006e*/ 	.short	(.L_770 - .L_769)
.L_769:
        /*0070*/ 	.word	0x00000000
        /*0074*/ 	.short	0x0002
        /*0076*/ 	.short	0x0008
        /*0078*/ 	.byte	0x00, 0xf0, 0x11, 0x00


	//----- nvinfo : EIATTR_KPARAM_INFO
	.align		4
.L_770:
        /*007c*/ 	.byte	0x04, 0x17
        /*007e*/ 	.short	(.L_772 - .L_771)
.L_771:
        /*0080*/ 	.word	0x00000000
        /*0084*/ 	.short	0x0001
        /*0086*/ 	.short	0x0004
        /*0088*/ 	.byte	0x00, 0xf0, 0x11, 0x00


	//----- nvinfo : EIATTR_KPARAM_INFO
	.align		4
.L_772:
        /*008c*/ 	.byte	0x04, 0x17
        /*008e*/ 	.short	(.L_774 - .L_773)
.L_773:
        /*0090*/ 	.word	0x00000000
        /*0094*/ 	.short	0x0000
        /*0096*/ 	.short	0x0000
        /*0098*/ 	.byte	0x00, 0xf0, 0x11, 0x00


	//----- nvinfo : EIATTR_MAXREG_COUNT
	.align		4
.L_774:
        /*009c*/ 	.byte	0x03, 0x1b
        /*009e*/ 	.short	0x00ff


	//----- nvinfo : EIATTR_EXIT_INSTR_OFFSETS
	.align		4
        /*00a0*/ 	.byte	0x04, 0x1c
        /*00a2*/ 	.short	(.L_776 - .L_775)


	//   ....[0]....
.L_775:
        /*00a4*/ 	.word	0x000000b0


	//   ....[1]....
        /*00a8*/ 	.word	0x00000a80


	//----- nvinfo : EIATTR_MAX_THREADS
	.align		4
.L_776:
        /*00ac*/ 	.byte	0x04, 0x05
        /*00ae*/ 	.short	(.L_778 - .L_777)
.L_777:
        /*00b0*/ 	.word	0x00000080
        /*00b4*/ 	.word	0x00000001
        /*00b8*/ 	.word	0x00000001


	//----- nvinfo : EIATTR_CRS_STACK_SIZE
	.align		4
.L_778:
        /*00bc*/ 	.byte	0x04, 0x1e
        /*00be*/ 	.short	(.L_780 - .L_779)
.L_779:
        /*00c0*/ 	.word	0x00000000
.L_780:


//--------------------- .nv.info.nvkernel__Z3rhsv_F1L1726_30 --------------------------
	.section	.nv.info.nvkernel__Z3rhsv_F1L1726_30,"",@"SHT_CUDA_INFO"
	.sectionflags	@""
	.align	4


	//----- nvinfo : EIATTR_CUDA_API_VERSION
	.align		4
        /*0000*/ 	.byte	0x04, 0x37
        /*0002*/ 	.short	(.L_782 - .L_781)
.L_781:
        /*0004*/ 	.word	0x00000081


	//----- nvinfo : EIATTR_SW2861232_WAR
	.align		4
.L_782:
        /*0008*/ 	.byte	0x01, 0x35
	.zero		2


	//----- nvinfo : EIATTR_PARAM_CBANK
	.align		4
        /*000c*/ 	.byte	0x04, 0x0a
        /*000e*/ 	.short	(.L_784 - .L_783)
	.align		4
.L_783:
        /*0010*/ 	.word	index@(.nv.constant0.nvkernel__Z3rhsv_F1L1726_30)
        /*0014*/ 	.short	0x0160
        /*0016*/ 	.short	0x0030


	//----- nvinfo : EIATTR_CBANK_PARAM_SIZE
	.align		4
.L_784:
        /*0018*/ 	.byte	0x03, 0x19
        /*001a*/ 	.short	0x0030


	//----- nvinfo : EIATTR_KPARAM_INFO
	.align		4
        /*001c*/ 	.byte	0x04, 0x17
        /*001e*/ 	.short	(.L_786 - .L_785)
.L_785:
        /*0020*/ 	.word	0x00000000
        /*0024*/ 	.short	0x0006
        /*0026*/ 	.short	0x0028
        /*0028*/ 	.byte	0x00, 0xf0, 0x21, 0x00


	//----- nvinfo : EIATTR_KPARAM_INFO
	.align		4
.L_786:
        /*002c*/ 	.byte	0x04, 0x17
        /*002e*/ 	.short	(.L_788 - .L_787)
.L_787:
        /*0030*/ 	.word	0x00000000
        /*0034*/ 	.short	0x0005
        /*0036*/ 	.short	0x0020
        /*0038*/ 	.byte	0x00, 0xf0, 0x11, 0x00


	//----- nvinfo : EIATTR_KPARAM_INFO
	.align		4
.L_788:
        /*003c*/ 	.byte	0x04, 0x17
        /*003e*/ 	.short	(.L_790 - .L_789)
.L_789:
        /*0040*/ 	.word	0x00000000
        /*0044*/ 	.short	0x0004
        /*0046*/ 	.short	0x0018
        /*0048*/ 	.byte	0x00, 0xf0, 0x21, 0x00


	//----- nvinfo : EIATTR_KPARAM_INFO
	.align		4
.L_790:
        /*004c*/ 	.byte	0x04, 0x17
        /*004e*/ 	.short	(.L_792 - .L_791)
.L_791:
        /*0050*/ 	.word	0x00000000
        /*0054*/ 	.short	0x0003
        /*0056*/ 	.short	0x0010
        /*0058*/ 	.byte	0x00, 0xf0, 0x21, 0x00


	//----- nvinfo : EIATTR_KPARAM_INFO
	.align		4
.L_792:
        /*005c*/ 	.byte	0x04, 0x17
        /*005e*/ 	.short	(.L_794 - .L_793)
.L_793:
        /*0060*/ 	.word	0x00000000
        /*0064*/ 	.short	0x0002
        /*0066*/ 	.short	0x0008
        /*0068*/ 	.byte	0x00, 0xf0, 0x11, 0x00


	//----- nvinfo : EIATTR_KPARAM_INFO
	.align		4
.L_794:
        /*006c*/ 	.byte	0x04, 0x17
        /*006e*/ 	.short	(.L_796 - .L_795)
.L_795:
        /*0070*/ 	.word	0x00000000
        /*0074*/ 	.short	0x0001
        /*0076*/ 	.short	0x0004
        /*0078*/ 	.byte	0x00, 0xf0, 0x11, 0x00


	//----- nvinfo : EIATTR_KPARAM_INFO
	.align		4
.L_796:
        /*007c*/ 	.byte	0x04, 0x17
        /*007e*/ 	.short	(.L_798 - .L_797)
.L_797:
        /*0080*/ 	.word	0x00000000
        /*0084*/ 	.short	0x0000
        /*0086*/ 	.short	0x0000
        /*0088*/ 	.byte	0x00, 0xf0, 0x11, 0x00


	//----- nvinfo : EIATTR_MAXREG_COUNT
	.align		4
.L_798:
        /*008c*/ 	.byte	0x03, 0x1b
        /*008e*/ 	.short	0x00ff


	//----- nvinfo : EIATTR_EXIT_INSTR_OFFSETS
	.align		4
        /*0090*/ 	.byte	0x04, 0x1c
        /*0092*/ 	.short	(.L_800 - .L_799)


	//   ....[0]....
.L_799:
        /*0094*/ 	.word	0x00000080


	//   ....[1]....
        /*0098*/ 	.word	0x00000800


	//----- nvinfo : EIATTR_MAX_THREADS
	.align		4
.L_800:
        /*009c*/ 	.byte	0x04, 0x05
        /*009e*/ 	.short	(.L_802 - .L_801)
.L_801:
        /*00a0*/ 	.word	0x00000080
        /*00a4*/ 	.word	0x00000001
        /*00a8*/ 	.word	0x00000001


	//----- nvinfo : EIATTR_CRS_STACK_SIZE
	.align		4
.L_802:
        /*00ac*/ 	.byte	0x04, 0x1e
        /*00ae*/ 	.short	(.L_804 - .L_803)
.L_803:
        /*00b0*/ 	.word	0x00000000
.L_804:


//--------------------- .nv.info.nvkernel__Z3rhsv_F1L1710_28 --------------------------
	.section	.nv.info.nvkernel__Z3rhsv_F1L1710_28,"",@"SHT_CUDA_INFO"
	.sectionflags	@""
	.align	4


	//----- nvinfo : EIATTR_CUDA_API_VERSION
	.align		4
        /*0000*/ 	.byte	0x04, 0x37
        /*0002*/ 	.short	(.L_806 - .L_805)
.L_805:
        /*0004*/ 	.word	0x00000081


	//----- nvinfo : EIATTR_SW2861232_WAR
	.align		4
.L_806:
        /*0008*/ 	.byte	0x01, 0x35
	.zero		2


	//----- nvinfo : EIATTR_PARAM_CBANK
	.align		4
        /*000c*/ 	.byte	0x04, 0x0a
        /*000e*/ 	.short	(.L_808 - .L_807)
	.align		4
.L_807:
        /*0010*/ 	.word	index@(.nv.constant0.nvkernel__Z3rhsv_F1L1710_28)
        /*0014*/ 	.short	0x0160
        /*0016*/ 	.short	0x0028


	//----- nvinfo : EIATTR_CBANK_PARAM_SIZE
	.align		4
.L_808:
        /*0018*/ 	.byte	0x03, 0x19
        /*001a*/ 	.short	0x0028


	//----- nvinfo : EIATTR_KPARAM_INFO
	.align		4
        /*001c*/ 	.byte	0x04, 0x17
        /*001e*/ 	.short	(.L_810 - .L_809)
.L_809:
        /*0020*/ 	.word	0x00000000
        /*0024*/ 	.short	0x0006
        /*0026*/ 	.short	0x0020
        /*0028*/ 	.byte	0x00, 0xf0, 0x21, 0x00


	//----- nvinfo : EIATTR_KPARAM_INFO
	.align		4
.L_810:
        /*002c*/ 	.byte	0x04, 0x17
        /*002e*/ 	.short	(.L_812 - .L_811)
.L_811:
        /*0030*/ 	.word	0x00000000
        /*0034*/ 	.short	0x0005
        /*0036*/ 	.short	0x0018
        /*0038*/ 	.byte	0x00, 0xf0, 0x21, 0x00


	//----- nvinfo : EIATTR_KPARAM_INFO
	.align		4
.L_812:
        /*003c*/ 	.byte	0x04, 0x17
        /*003e*/ 	.short	(.L_814 - .L_813)
.L_813:
        /*0040*/ 	.word	0x00000000
        /*0044*/ 	.short	0x0004
        /*0046*/ 	.short	0x0010
        /*0048*/ 	.byte	0x00, 0xf0, 0x21, 0x00


	//----- nvinfo : EIATTR_KPARAM_INFO
	.align		4
.L_814:
        /*004c*/ 	.byte	0x04, 0x17
        /*004e*/ 	.short	(.L_816 - .L_815)
.L_815:
        /*0050*/ 	.word	0x00000000
        /*0054*/ 	.short	0x0003
        /*0056*/ 	.short	0x000c
        /*0058*/ 	.byte	0x00, 0xf0, 0x11, 0x00


	//----- nvinfo : EIATTR_KPARAM_INFO
	.align		4
.L_816:
        /*005c*/ 	.byte	0x04, 0x17
        /*005e*/ 	.short	(.L_818 - .L_817)
.L_817:
        /*0060*/ 	.word	0x00000000
        /*0064*/ 	.short	0x0002
        /*0066*/ 	.short	0x0008
        /*0068*/ 	.byte	0x00, 0xf0, 0x11, 0x00


	//----- nvinfo : EIATTR_KPARAM_INFO
	.align		4
.L_818:
        /*006c*/ 	.byte	0x04, 0x17
        /*006e*/ 	.short	(.L_820 - .L_819)
.L_819:
        /*0070*/ 	.word	0x00000000
        /*0074*/ 	.short	0x0001
        /*0076*/ 	.short	0x0004
        /*0078*/ 	.byte	0x00, 0xf0, 0x11, 0x00


	//----- nvinfo : EIATTR_KPARAM_INFO
	.align		4
.L_820:
        /*007c*/ 	.byte	0x04, 0x17
        /*007e*/ 	.short	(.L_822 - .L_821)
.L_821:
        /*0080*/ 	.word	0x00000000
        /*0084*/ 	.short	0x0000
        /*0086*/ 	.short	0x0000
        /*0088*/ 	.byte	0x00, 0xf0, 0x11, 0x00


	//----- nvinfo : EIATTR_MAXREG_COUNT
	.align		4
.L_822:
        /*008c*/ 	.byte	0x03, 0x1b
        /*008e*/ 	.short	0x00ff


	//----- nvinfo : EIATTR_EXIT_INSTR_OFFSETS
	.align		4
        /*0090*/ 	.byte	0x04, 0x1c
        /*0092*/ 	.short	(.L_824 - .L_823)


	//   ....[0]....
.L_823:
        /*0094*/ 	.word	0x000000e0


	//   ....[1]....
        /*0098*/ 	.word	0x00000a10


	//----- nvinfo : EIATTR_MAX_THREADS
	.align		4
.L_824:
        /*009c*/ 	.byte	0x04, 0x05
        /*009e*/ 	.short	(.L_826 - .L_825)
.L_825:
        /*00a0*/ 	.word	0x00000080
        /*00a4*/ 	.word	0x00000001
        /*00a8*/ 	.word	0x00000001


	//----- nvinfo : EIATTR_CRS_STACK_SIZE
	.align		4
.L_826:
        /*00ac*/ 	.byte	0x04, 0x1e
        /*00ae*/ 	.short	(.L_828 - .L_827)
.L_827:
        /*00b0*/ 	.word	0x00000000
.L_828:


//--------------------- .nv.info.nvkernel__Z3rhsv_F1L1693_26 --------------------------
	.section	.nv.info.nvkernel__Z3rhsv_F1L1693_26,"",@"SHT_CUDA_INFO"
	.sectionflags	@""
	.align	4


	//----- nvinfo : EIATTR_CUDA_API_VERSION
	.align		4
        /*0000*/ 	.byte	0x04, 0x37
        /*0002*/ 	.short	(.L_830 - .L_829)
.L_829:
        /*0004*/ 	.word	0x00000081


	//----- nvinfo : EIATTR_SW2861232_WAR
	.align		4
.L_830:
        /*0008*/ 	.byte	0x01, 0x35
	.zero		2


	//----- nvinfo : EIATTR_PARAM_CBANK
	.align		4
        /*000c*/ 	.byte	0x04, 0x0a
        /*000e*/ 	.short	(.L_832 - .L_831)
	.align		4
.L_831:
        /*0010*/ 	.word	index@(.nv.constant0.nvkernel__Z3rhsv_F1L1693_26)
        /*0014*/ 	.short	0x0160
        /*0016*/ 	.short	0x0028


	//----- nvinfo : EIATTR_CBANK_PARAM_SIZE
	.align		4
.L_832:
        /*0018*/ 	.byte	0x03, 0x19
        /*001a*/ 	.short	0x0028


	//----- nvinfo : EIATTR_KPARAM_INFO
	.align		4
        /*001c*/ 	.byte	0x04, 0x17
        /*001e*/ 	.short	(.L_834 - .L_833)
.L_833:
        /*0020*/ 	.word	0x00000000
        /*0024*/ 	.short	0x0005
        /*0026*/ 	.short	0x0020
        /*0028*/ 	.byte	0x00, 0xf0, 0x21, 0x00


	//----- nvinfo : EIATTR_KPARAM_INFO
	.align		4
.L_834:
        /*002c*/ 	.byte	0x04, 0x17
        /*002e*/ 	.short	(.L_836 - .L_835)
.L_835:
        /*0030*/ 	.word	0x00000000
        /*0034*/ 	.short	0x0004
        /*0036*/ 	.short	0x0018
        /*0038*/ 	.byte	0x00, 0xf0, 0x21, 0x00


	//----- nvinfo : EIATTR_KPARAM_INFO
	.align		4
.L_836:
        /*003c*/ 	.byte	0x04, 0x17
        /*003e*/ 	.short	(.L_838 - .L_837)
.L_837:
        /*0040*/ 	.word	0x00000000
        /*0044*/ 	.short	0x0003
        /*0046*/ 	.short	0x0010
        /*0048*/ 	.byte	0x00, 0xf0, 0x21, 0x00


	//----- nvinfo : EIATTR_KPARAM_INFO
	.align		4
.L_838:
        /*004c*/ 	.byte	0x04, 0x17
        /*004e*/ 	.short	(.L_840 - .L_839)
.L_839:
        /*0050*/ 	.word	0x00000000
        /*0054*/ 	.short	0x0002
        /*0056*/ 	.short	0x0008
        /*0058*/ 	.byte	0x00, 0xf0, 0x11, 0x00


	//----- nvinfo : EIATTR_KPARAM_INFO
	.align		4
.L_840:
        /*005c*/ 	.byte	0x04, 0x17
        /*005e*/ 	.short	(.L_842 - .L_841)
.L_841:
        /*0060*/ 	.word	0x00000000
        /*0064*/ 	.short	0x0001
        /*0066*/ 	.short	0x0004
        /*0068*/ 	.byte	0x00, 0xf0, 0x11, 0x00


	//----- nvinfo : EIATTR_KPARAM_INFO
	.align		4
.L_842:
        /*006c*/ 	.byte	0x04, 0x17
        /*006e*/ 	.short	(.L_844 - .L_843)
.L_843:
        /*0070*/ 	.word	0x00000000
        /*0074*/ 	.short	0x0000
        /*0076*/ 	.short	0x0000
        /*0078*/ 	.byte	0x00, 0xf0, 0x11, 0x00


	//----- nvinfo : EIATTR_MAXREG_COUNT
	.align		4
.L_844:
        /*007c*/ 	.byte	0x03, 0x1b
        /*007e*/ 	.short	0x00ff


	//----- nvinfo : EIATTR_EXIT_INSTR_OFFSETS
	.align		4
        /*0080*/ 	.byte	0x04, 0x1c
        /*0082*/ 	.short	(.L_846 - .L_845)


	//   ....[0]....
.L_845:
        /*0084*/ 	.word	0x00000080


	//   ....[1]....
        /*0088*/ 	.word	0x000007a0


	//----- nvinfo : EIATTR_MAX_THREADS
	.align		4
.L_846:
        /*008c*/ 	.byte	0x04, 0x05
        /*008e*/ 	.short	(.L_848 - .L_847)
.L_847:
        /*0090*/ 	.word	0x00000080
        /*0094*/ 	.word	0x00000001
        /*0098*/ 	.word	0x00000001


	//----- nvinfo : EIATTR_CRS_STACK_SIZE
	.align		4
.L_848:
        /*009c*/ 	.byte	0x04, 0x1e
        /*009e*/ 	.short	(.L_850 - .L_849)
.L_849:
        /*00a0*/ 	.word	0x00000000
.L_850:


//--------------------- .nv.info.nvkernel__Z3rhsv_F1L1657_24 --------------------------
	.section	.nv.info.nvkernel__Z3rhsv_F1L1657_24,"",@"SHT_CUDA_INFO"
	.sectionflags	@""
	.align	4


	//----- nvinfo : EIATTR_CUDA_API_VERSION
	.align		4
        /*0000*/ 	.byte	0x04, 0x37
        /*0002*/ 	.short	(.L_852 - .L_851)
.L_851:
        /*0004*/ 	.word	0x00000081


	//----- nvinfo : EIATTR_SW2861232_WAR
	.align		4
.L_852:
        /*0008*/ 	.byte	0x01, 0x35
	.zero		2


	//----- nvinfo : EIATTR_PARAM_CBANK
	.align		4
        /*000c*/ 	.byte	0x04, 0x0a
        /*000e*/ 	.short	(.L_854 - .L_853)
	.align		4
.L_853:
        /*0010*/ 	.word	index@(.nv.constant0.nvkernel__Z3rhsv_F1L1657_24)
        /*0014*/ 	.short	0x0160
        /*0016*/ 	.short	0x0068


	//----- nvinfo : EIATTR_CBANK_PARAM_SIZE
	.align		4
.L_854:
        /*0018*/ 	.byte	0x03, 0x19
        /*001a*/ 	.short	0x0068


	//----- nvinfo : EIATTR_KPARAM_INFO
	.align		4
        /*001c*/ 	.byte	0x04, 0x17
        /*001e*/ 	.short	(.L_856 - .L_855)
.L_855:
        /*0020*/ 	.word	0x00000000
        /*0024*/ 	.short	0x000e
        /*0026*/ 	.short	0x0060
        /*0028*/ 	.byte	0x00, 0xf0, 0x21, 0x00


	//----- nvinfo : EIATTR_KPARAM_INFO
	.align		4
.L_856:
        /*002c*/ 	.byte	0x04, 0x17
        /*002e*/ 	.short	(.L_858 - .L_857)
.L_857:
        /*0030*/ 	.word	0x00000000
        /*0034*/ 	.short	0x000d
        /*0036*/ 	.short	0x0058
        /*0038*/ 	.byte	0x00, 0xf0, 0x21, 0x00


	//----- nvinfo : EIATTR_KPARAM_INFO
	.align		4
.L_858:
        /*003c*/ 	.byte	0x04, 0x17
        /*003e*/ 	.short	(.L_860 - .L_859)
.L_859:
        /*0040*/ 	.word	0x00000000
        /*0044*/ 	.short	0x000c
        /*0046*/ 	.short	0x0050
        /*0048*/ 	.byte	0x00, 0xf0, 0x21, 0x00


	//----- nvinfo : EIATTR_KPARAM_INFO
	.align		4
.L_860:
        /*004c*/ 	.byte	0x04, 0x17
        /*004e*/ 	.short	(.L_862 - .L_861)
.L_861:
        /*0050*/ 	.word	0x00000000
        /*0054*/ 	.short	0x000b
        /*0056*/ 	.short	0x0048
        /*0058*/ 	.byte	0x00, 0xf0, 0x21, 0x00


	//----- nvinfo : EIATTR_KPARAM_INFO
	.align		4
.L_862:
        /*005c*/ 	.byte	0x04, 0x17
        /*005e*/ 	.short	(.L_864 - .L_863)
.L_863:
        /*0060*/ 	.word	0x00000000
        /*0064*/ 	.short	0x000a
        /*0066*/ 	.short	0x0040
        /*0068*/ 	.byte	0x00, 0xf0, 0x21, 0x00


	//----- nvinfo : EIATTR_KPARAM_INFO
	.align		4
.L_864:
        /*006c*/ 	.byte	0x04, 0x17
        /*006e*/ 	.short	(.L_866 - .L_865)
.L_865:
        /*0070*/ 	.word	0x00000000
        /*0074*/ 	.short	0x0009
        /*0076*/ 	.short	0x0038
        /*0078*/ 	.byte	0x00, 0xf0, 0x21, 0x00


	//----- nvinfo : EIATTR_KPARAM_INFO
	.align		4
.L_866:
        /*007c*/ 	.byte	0x04, 0x17
        /*007e*/ 	.short	(.L_868 - .L_867)
.L_867:
        /*0080*/ 	.word	0x00000000
        /*0084*/ 	.short	0x0008
        /*0086*/ 	.short	0x0030
        /*0088*/ 	.byte	0x00, 0xf0, 0x21, 0x00


	//----- nvinfo : EIATTR_KPARAM_INFO
	.align		4
.L_868:
        /*008c*/ 	.byte	0x04, 0x17
        /*008e*/ 	.short	(.L_870 - .L_869)
.L_869:
        /*0090*/ 	.word	0x00000000
        /*0094*/ 	.short	0x0007
        /*0096*/ 	.short	0x0028
        /*0098*/ 	.byte	0x00, 0xf0, 0x21, 0x00


	//----- nvinfo : EIATTR_KPARAM_INFO
	.align		4
.L_870:
        /*009c*/ 	.byte	0x04, 0x17
        /*009e*/ 	.short	(.L_872 - .L_871)
.L_871:
        /*00a0*/ 	.word	0x00000000
        /*00a4*/ 	.short	0x0006
        /*00a6*/ 	.short	0x0020
        /*00a8*/ 	.byte	0x00, 0xf0, 0x21, 0x00


	//----- nvinfo : EIATTR_KPARAM_INFO
	.align		4
.L_872:
        /*00ac*/ 	.byte	0x04, 0x17
        /*00ae*/ 	.short	(.L_874 - .L_873)
.L_873:
        /*00b0*/ 	.word	0x00000000
        /*00b4*/ 	.short	0x0005
        /*00b6*/ 	.short	0x0018
        /*00b8*/ 	.byte	0x00, 0xf0, 0x21, 0x00


	//----- nvinfo : EIATTR_KPARAM_INFO
	.align		4
.L_874:
        /*00bc*/ 	.byte	0x04, 0x17
        /*00be*/ 	.short	(.L_876 - .L_875)
.L_875:
        /*00c0*/ 	.word	0x00000000
        /*00c4*/ 	.short	0x0004
        /*00c6*/ 	.short	0x0010
        /*00c8*/ 	.byte	0x00, 0xf0, 0x11, 0x00


	//----- nvinfo : EIATTR_KPARAM_INFO
	.align		4
.L_876:
        /*00cc*/ 	.byte	0x04, 0x17
        /*00ce*/ 	.short	(.L_878 - .L_877)
.L_877:
        /*00d0*/ 	.word	0x00000000
        /*00d4*/ 	.short	0x0003
        /*00d6*/ 	.short	0x000c
        /*00d8*/ 	.byte	0x00, 0xf0, 0x11, 0x00


	//----- nvinfo : EIATTR_KPARAM_INFO
	.align		4
.L_878:
        /*00dc*/ 	.byte	0x04, 0x17
        /*00de*/ 	.short	(.L_880 - .L_879)
.L_879:
        /*00e0*/ 	.word	0x00000000
        /*00e4*/ 	.short	0x0002
        /*00e6*/ 	.short	0x0008
        /*00e8*/ 	.byte	0x00, 0xf0, 0x11, 0x00


	//----- nvinfo : EIATTR_KPARAM_INFO
	.align		4
.L_880:
        /*00ec*/ 	.byte	0x04, 0x17
        /*00ee*/ 	.short	(.L_882 - .L_881)
.L_881:
        /*00f0*/ 	.word	0x00000000
        /*00f4*/ 	.short	0x0001
        /*00f6*/ 	.short	0x0004
        /*00f8*/ 	.byte	0x00, 0xf0, 0x11, 0x00


	//----- nvinfo : EIATTR_KPARAM_INFO
	.align		4
.L_882:
        /*00fc*/ 	.byte	0x04, 0x17
        /*00fe*/ 	.short	(.L_884 - .L_883)
.L_883:
        /*0100*/ 	.word	0x00000000
        /*0104*/ 	.short	0x0000
        /*0106*/ 	.short	0x0000
        /*0108*/ 	.byte	0x00, 0xf0, 0x11, 0x00


	//----- nvinfo : EIATTR_MAXREG_COUNT
	.align		4
.L_884:
        /*010c*/ 	.byte	0x03, 0x1b
        /*010e*/ 	.short	0x00ff


	//----- nvinfo : EIATTR_EXIT_INSTR_OFFSETS
	.align		4
        /*0110*/ 	.byte	0x04, 0x1c
        /*0112*/ 	.short	(.L_886 - .L_885)


	//   ....[0]....
.L_885:
        /*0114*/ 	.word	0x000000b0


	//   ....[1]....
        /*0118*/ 	.word	0x00000d00


	//----- nvinfo : EIATTR_MAX_THREADS
	.align		4
.L_886:
        /*011c*/ 	.byte	0x04, 0x05
        /*011e*/ 	.short	(.L_888 - .L_887)
.L_887:
        /*0120*/ 	.word	0x00000080
        /*0124*/ 	.word	0x00000001
        /*0128*/ 	.word	0x00000001


	//----- nvinfo : EIATTR_CRS_STACK_SIZE
	.align		4
.L_888:
        /*012c*/ 	.byte	0x04, 0x1e
        /*012e*/ 	.short	(.L_890 - .L_889)
.L_889:
        /*0130*/ 	.word	0x00000000
.L_890:


//--------------------- .nv.info.nvkernel__Z3rhsv_F1L1626_22 --------------------------
	.section	.nv.info.nvkernel__Z3rhsv_F1L1626_22,"",@"SHT_CUDA_INFO"
	.sectionflags	@""
	.align	4


	//----- nvinfo : EIATTR_CUDA_API_VERSION
	.align		4
        /*0000*/ 	.byte	0x04, 0x37
        /*0002*/ 	.short	(.L_892 - .L_891)
.L_891:
        /*0004*/ 	.word	0x00000081


	//----- nvinfo : EIATTR_SW2861232_WAR
	.align		4
.L_892:
        /*0008*/ 	.byte	0x01, 0x35
	.zero		2


	//----- nvinfo : EIATTR_PARAM_CBANK
	.align		4
        /*000c*/ 	.byte	0x04, 0x0a
        /*000e*/ 	.short	(.L_894 - .L_893)
	.align		4
.L_893:
        /*0010*/ 	.word	index@(.nv.constant0.nvkernel__Z3rhsv_F1L1626_22)
        /*0014*/ 	.short	0x0160
        /*0016*/ 	.short	0x0038


	//----- nvinfo : EIATTR_CBANK_PARAM_SIZE
	.align		4
.L_894:
        /*0018*/ 	.byte	0x03, 0x19
        /*001a*/ 	.short	0x0038


	//----- nvinfo : EIATTR_KPARAM_INFO
	.align		4
        /*001c*/ 	.byte	0x04, 0x17
        /*001e*/ 	.short	(.L_896 - .L_895)
.L_895:
        /*0020*/ 	.word	0x00000000
        /*0024*/ 	.short	0x0008
        /*0026*/ 	.short	0x0030
        /*0028*/ 	.byte	0x00, 0xf0, 0x21, 0x00


	//----- nvinfo : EIATTR_KPARAM_INFO
	.align		4
.L_896:
        /*002c*/ 	.byte	0x04, 0x17
        /*002e*/ 	.short	(.L_898 - .L_897)
.L_897:
        /*0030*/ 	.word	0x00000000
        /*0034*/ 	.short	0x0007
        /*0036*/ 	.short	0x0028
        /*0038*/ 	.byte	0x00, 0xf0, 0x21, 0x00


	//----- nvinfo : EIATTR_KPARAM_INFO
	.align		4
.L_898:
        /*003c*/ 	.byte	0x04, 0x17
        /*003e*/ 	.short	(.L_900 - .L_899)
.L_899:
        /*0040*/ 	.word	0x00000000
        /*0044*/ 	.short	0x0006
        /*0046*/ 	.short	0x0020
        /*0048*/ 	.byte	0x00, 0xf0, 0x21, 0x00


	//----- nvinfo : EIATTR_KPARAM_INFO
	.align		4
.L_900:
        /*004c*/ 	.byte	0x04, 0x17
        /*004e*/ 	.short	(.L_902 - .L_901)
.L_901:
        /*0050*/ 	.word	0x00000000
        /*0054*/ 	.short	0x0005
        /*0056*/ 	.short	0x0018
        /*0058*/ 	.byte	0x00, 0xf0, 0x21, 0x00


	//----- nvinfo : EIATTR_KPARAM_INFO
	.align		4
.L_902:
        /*005c*/ 	.byte	0x04, 0x17
        /*005e*/ 	.short	(.L_904 - .L_903)
.L_903:
        /*0060*/ 	.word	0x00000000
        /*0064*/ 	.short	0x0004
        /*0066*/ 	.short	0x0010
        /*0068*/ 	.byte	0x00, 0xf0, 0x11, 0x00


	//----- nvinfo : EIATTR_KPARAM_INFO
	.align		4
.L_904:
        /*006c*/ 	.byte	0x04, 0x17
        /*006e*/ 	.short	(.L_906 - .L_905)
.L_905:
        /*0070*/ 	.word	0x00000000
        /*0074*/ 	.short	0x0003
        /*0076*/ 	.short	0x000c
        /*0078*/ 	.byte	0x00, 0xf0, 0x11, 0x00


	//----- nvinfo : EIATTR_KPARAM_INFO
	.align		4
.L_906:
        /*007c*/ 	.byte	0x04, 0x17
        /*007e*/ 	.short	(.L_908 - .L_907)
.L_907:
        /*0080*/ 	.word	0x00000000
        /*0084*/ 	.short	0x0002
        /*0086*/ 	.short	0x0008
        /*0088*/ 	.byte	0x00, 0xf0, 0x11, 0x00


	//----- nvinfo : EIATTR_KPARAM_INFO
	.align		4
.L_908:
        /*008c*/ 	.byte	0x04, 0x17
        /*008e*/ 	.short	(.L_910 - .L_909)
.L_909:
        /*0090*/ 	.word	0x00000000
        /*0094*/ 	.short	0x0001
        /*0096*/ 	.short	0x0004
        /*0098*/ 	.byte	0x00, 0xf0, 0x11, 0x00


	//----- nvinfo : EIATTR_KPARAM_INFO
	.align		4
.L_910:
        /*009c*/ 	.byte	0x04, 0x17
        /*009e*/ 	.short	(.L_912 - .L_911)
.L_911:
        /*00a0*/ 	.word	0x00000000
        /*00a4*/ 	.short	0x0000
        /*00a6*/ 	.short	0x0000
        /*00a8*/ 	.byte	0x00, 0xf0, 0x11, 0x00


	//----- nvinfo : EIATTR_MAXREG_COUNT
	.align		4
.L_912:
        /*00ac*/ 	.byte	0x03, 0x1b
        /*00ae*/ 	.short	0x00ff


	//----- nvinfo : EIATTR_EXIT_INSTR_OFFSETS
	.align		4
        /*00b0*/ 	.byte	0x04, 0x1c
        /*00b2*/ 	.short	(.L_914 - .L_913)


	//   ....[0]....
.L_913:
        /*00b4*/ 	.word	0x000000b0


	//   ....[1]....
        /*00b8*/ 	.word	0x00000b80


	//----- nvinfo : EIATTR_MAX_THREADS
	.align		4
.L_914:
        /*00bc*/ 	.byte	0x04, 0x05
        /*00be*/ 	.short	(.L_916 - .L_915)
.L_915:
        /*00c0*/ 	.word	0x00000080
        /*00c4*/ 	.word	0x00000001
        /*00c8*/ 	.word	0x00000001


	//----- nvinfo : EIATTR_CRS_STACK_SIZE
	.align		4
.L_916:
        /*00cc*/ 	.byte	0x04, 0x1e
        /*00ce*/ 	.short	(.L_918 - .L_917)
.L_917:
        /*00d0*/ 	.word	0x00000000
.L_918:


//--------------------- .nv.info.nvkernel__Z3rhsv_F1L1614_20 --------------------------
	.section	.nv.info.nvkernel__Z3rhsv_F1L1614_20,"",@"SHT_CUDA_INFO"
	.sectionflags	@""
	.align	4


	//----- nvinfo : EIATTR_CUDA_API_VERSION
	.align		4
        /*0000*/ 	.byte	0x04, 0x37
        /*0002*/ 	.short	(.L_920 - .L_919)
.L_919:
        /*0004*/ 	.word	0x00000081


	//----- nvinfo : EIATTR_SW2861232_WAR
	.align		4
.L_920:
        /*0008*/ 	.byte	0x01, 0x35
	.zero		2


	//----- nvinfo : EIATTR_PARAM_CBANK
	.align		4
        /*000c*/ 	.byte	0x04, 0x0a
        /*000e*/ 	.short	(.L_922 - .L_921)
	.align		4
.L_921:
        /*0010*/ 	.word	index@(.nv.constant0.nvkernel__Z3rhsv_F1L1614_20)
        /*0014*/ 	.short	0x0160
        /*0016*/ 	.short	0x0030


	//----- nvinfo : EIATTR_CBANK_PARAM_SIZE
	.align		4
.L_922:
        /*0018*/ 	.byte	0x03, 0x19
        /*001a*/ 	.short	0x0030


	//----- nvinfo : EIATTR_KPARAM_INFO
	.align		4
        /*001c*/ 	.byte	0x04, 0x17
        /*001e*/ 	.short	(.L_924 - .L_923)
.L_923:
        /*0020*/ 	.word	0x00000000
        /*0024*/ 	.short	0x0007
        /*0026*/ 	.short	0x0028
        /*0028*/ 	.byte	0x00, 0xf0, 0x21, 0x00


	//----- nvinfo : EIATTR_KPARAM_INFO
	.align		4
.L_924:
        /*002c*/ 	.byte	0x04, 0x17
        /*002e*/ 	.short	(.L_926 - .L_925)
.L_925:
        /*0030*/ 	.word	0x00000000
        /*0034*/ 	.short	0x0006
        /*0036*/ 	.short	0x0020
        /*0038*/ 	.byte	0x00, 0xf0, 0x21, 0x00


	//----- nvinfo : EIATTR_KPARAM_INFO
	.align		4
.L_926:
        /*003c*/ 	.byte	0x04, 0x17
        /*003e*/ 	.short	(.L_928 - .L_927)
.L_927:
        /*0040*/ 	.word	0x00000000
        /*0044*/ 	.short	0x0005
        /*0046*/ 	.short	0x0018
        /*0048*/ 	.byte	0x00, 0xf0, 0x21, 0x00


	//----- nvinfo : EIATTR_KPARAM_INFO
	.align		4
.L_928:
        /*004c*/ 	.byte	0x04, 0x17
        /*004e*/ 	.short	(.L_930 - .L_929)
.L_929:
        /*0050*/ 	.word	0x00000000
        /*0054*/ 	.short	0x0004
        /*0056*/ 	.short	0x0010
        /*0058*/ 	.byte	0x00, 0xf0, 0x11, 0x00


	//----- nvinfo : EIATTR_KPARAM_INFO
	.align		4
.L_930:
        /*005c*/ 	.byte	0x04, 0x17
        /*005e*/ 	.short	(.L_932 - .L_931)
.L_931:
        /*0060*/ 	.word	0x00000000
        /*0064*/ 	.short	0x0003
        /*0066*/ 	.short	0x000c
        /*0068*/ 	.byte	0x00, 0xf0, 0x11, 0x00


	//----- nvinfo : EIATTR_KPARAM_INFO
	.align		4
.L_932:
        /*006c*/ 	.byte	0x04, 0x17
        /*006e*/ 	.short	(.L_934 - .L_933)
.L_933:
        /*0070*/ 	.word	0x00000000
        /*0074*/ 	.short	0x0002
        /*0076*/ 	.short	0x0008
        /*0078*/ 	.byte	0x00, 0xf0, 0x11, 0x00


	//----- nvinfo : EIATTR_KPARAM_INFO
	.align		4
.L_934:
        /*007c*/ 	.byte	0x04, 0x17
        /*007e*/ 	.short	(.L_936 - .L_935)
.L_935:
        /*0080*/ 	.word	0x00000000
        /*0084*/ 	.short	0x0001
        /*0086*/ 	.short	0x0004
        /*0088*/ 	.byte	0x00, 0xf0, 0x11, 0x00


	//----- nvinfo : EIATTR_KPARAM_INFO
	.align		4
.L_936:
        /*008c*/ 	.byte	0x04, 0x17
        /*008e*/ 	.short	(.L_938 - .L_937)
.L_937:
        /*0090*/ 	.word	0x00000000
        /*0094*/ 	.short	0x0000
        /*0096*/ 	.short	0x0000
        /*0098*/ 	.byte	0x00, 0xf0, 0x11, 0x00


	//----- nvinfo : EIATTR_MAXREG_COUNT
	.align		4
.L_938:
        /*009c*/ 	.byte	0x03, 0x1b
        /*009e*/ 	.short	0x00ff


	//----- nvinfo : EIATTR_EXIT_INSTR_OFFSETS
	.align		4
        /*00a0*/ 	.byte	0x04, 0x1c
        /*00a2*/ 	.short	(.L_940 - .L_939)


	//   ....[0]....
.L_939:
        /*00a4*/ 	.word	0x000000b0


	//   ....[1]....
        /*00a8*/ 	.word	0x00000a70


	//----- nvinfo : EIATTR_MAX_THREADS
	.align		4
.L_940:
        /*00ac*/ 	.byte	0x04, 0x05
        /*00ae*/ 	.short	(.L_942 - .L_941)
.L_941:
        /*00b0*/ 	.word	0x00000080
        /*00b4*/ 	.word	0x00000001
        /*00b8*/ 	.word	0x00000001


	//----- nvinfo : EIATTR_CRS_STACK_SIZE
	.align		4
.L_942:
        /*00bc*/ 	.byte	0x04, 0x1e
        /*00be*/ 	.short	(.L_944 - .L_943)
.L_943:
        /*00c0*/ 	.word	0x00000000
.L_944:


//--------------------- .nv.info.nvkernel__Z3rhsv_F1L1597_18 --------------------------
	.section	.nv.info.nvkernel__Z3rhsv_F1L1597_18,"",@"SHT_CUDA_INFO"
	.sectionflags	@""
	.align	4


	//----- nvinfo : EIATTR_CUDA_API_VERSION
	.align		4
        /*0000*/ 	.byte	0x04, 0x37
        /*0002*/ 	.short	(.L_946 - .L_945)
.L_945:
        /*0004*/ 	.word	0x00000081


	//----- nvinfo : EIATTR_SW2861232_WAR
	.align		4
.L_946:
        /*0008*/ 	.byte	0x01, 0x35
	.zero		2


	//----- nvinfo : EIATTR_PARAM_CBANK
	.align		4
        /*000c*/ 	.byte	0x04, 0x0a
        /*000e*/ 	.short	(.L_948 - .L_947)
	.align		4
.L_947:
        /*0010*/ 	.word	index@(.nv.constant0.nvkernel__Z3rhsv_F1L1597_18)
        /*0014*/ 	.short	0x0160
        /*0016*/ 	.short	0x0030


	//----- nvinfo : EIATTR_CBANK_PARAM_SIZE
	.align		4
.L_948:
        /*0018*/ 	.byte	0x03, 0x19
        /*001a*/ 	.short	0x0030


	//----- nvinfo : EIATTR_KPARAM_INFO
	.align		4
        /*001c*/ 	.byte	0x04, 0x17
        /*001e*/ 	.short	(.L_950 - .L_949)
.L_949:
        /*0020*/ 	.word	0x00000000
        /*0024*/ 	.short	0x0007
        /*0026*/ 	.short	0x0028
        /*0028*/ 	.byte	0x00, 0xf0, 0x21, 0x00


	//----- nvinfo : EIATTR_KPARAM_INFO
	.align		4
.L_950:
        /*002c*/ 	.byte	0x04, 0x17
        /*002e*/ 	.short	(.L_952 - .L_951)
.L_951:
        /*0030*/ 	.word	0x00000000
        /*0034*/ 	.short	0x0006
        /*0036*/ 	.short	0x0020
        /*0038*/ 	.byte	0x00, 0xf0, 0x21, 0x00


	//----- nvinfo : EIATTR_KPARAM_INFO
	.align		4
.L_952:
        /*003c*/ 	.byte	0x04, 0x17
        /*003e*/ 	.short	(.L_954 - .L_953)
.L_953:
        /*0040*/ 	.word	0x00000000
        /*0044*/ 	.short	0x0005
        /*0046*/ 	.short	0x0018
        /*0048*/ 	.byte	0x00, 0xf0, 0x21, 0x00


	//----- nvinfo : EIATTR_KPARAM_INFO
	.align		4
.L_954:
        /*004c*/ 	.byte	0x04, 0x17
        /*004e*/ 	.short	(.L_956 - .L_955)
.L_955:
        /*0050*/ 	.word	0x00000000
        /*0054*/ 	.short	0x0004
        /*0056*/ 	.short	0x0010
        /*0058*/ 	.byte	0x00, 0xf0, 0x21, 0x00


	//----- nvinfo : EIATTR_KPARAM_INFO
	.align		4
.L_956:
        /*005c*/ 	.byte	0x04, 0x17
        /*005e*/ 	.short	(.L_958 - .L_957)
.L_957:
        /*0060*/ 	.word	0x00000000
        /*0064*/ 	.short	0x0003
        /*0066*/ 	.short	0x000c
        /*0068*/ 	.byte	0x00, 0xf0, 0x11, 0x00


	//----- nvinfo : EIATTR_KPARAM_INFO
	.align		4
.L_958:
        /*006c*/ 	.byte	0x04, 0x17
        /*006e*/ 	.short	(.L_960 - .L_959)
.L_959:
        /*0070*/ 	.word	0x00000000
        /*0074*/ 	.short	0x0002
        /*0076*/ 	.short	0x0008
        /*0078*/ 	.byte	0x00, 0xf0, 0x11, 0x00


	//----- nvinfo : EIATTR_KPARAM_INFO
	.align		4
.L_960:
        /*007c*/ 	.byte	0x04, 0x17
        /*007e*/ 	.short	(.L_962 - .L_961)
.L_961:
        /*0080*/ 	.word	0x00000000
        /*0084*/ 	.short	0x0001
        /*0086*/ 	.short	0x0004
        /*0088*/ 	.byte	0x00, 0xf0, 0x11, 0x00


	//----- nvinfo : EIATTR_KPARAM_INFO
	.align		4
.L_962:
        /*008c*/ 	.byte	0x04, 0x17
        /*008e*/ 	.short	(.L_964 - .L_963)
.L_963:
        /*0090*/ 	.word	0x00000000
        /*0094*/ 	.short	0x0000
        /*0096*/ 	.short	0x0000
        /*0098*/ 	.byte	0x00, 0xf0, 0x11, 0x00


	//----- nvinfo : EIATTR_MAXREG_COUNT
	.align		4
.L_964:
        /*009c*/ 	.byte	0x03, 0x1b
        /*009e*/ 	.short	0x00ff


	//----- nvinfo : EIATTR_EXIT_INSTR_OFFSETS
	.align		4
        /*00a0*/ 	.byte	0x04, 0x1c
        /*00a2*/ 	.short	(.L_966 - .L_965)


	//   ....[0]....
.L_965:
        /*00a4*/ 	.word	0x000000b0


	//   ....[1]....
        /*00a8*/ 	.word	0x00000a20


	//----- nvinfo : EIATTR_MAX_THREADS
	.align		4
.L_966:
        /*00ac*/ 	.byte	0x04, 0x05
        /*00ae*/ 	.short	(.L_968 - .L_967)
.L_967:
        /*00b0*/ 	.word	0x00000080
        /*00b4*/ 	.word	0x00000001
        /*00b8*/ 	.word	0x00000001


	//----- nvinfo : EIATTR_CRS_STACK_SIZE
	.align		4
.L_968:
        /*00bc*/ 	.byte	0x04, 0x1e
        /*00be*/ 	.short	(.L_970 - .L_969)
.L_969:
        /*00c0*/ 	.word	0x00000000
.L_970:


//--------------------- .nv.info.__cuda_sm20_dblrcp_rn_slowpath_v3 --------------------------
	.section	.nv.info.__cuda_sm20_dblrcp_rn_slowpath_v3,"",@"SHT_CUDA_INFO"
	.sectionflags	@""
	.align	4


	//----- nvinfo : EIATTR_CUDA_API_VERSION
	.align		4
        /*0000*/ 	.byte	0x04, 0x37
        /*0002*/ 	.short	(.L_972 - .L_971)
.L_971:
        /*0004*/ 	.word	0x00000081


	//----- nvinfo : EIATTR_SW2861232_WAR
	.align		4
.L_972:
        /*0008*/ 	.byte	0x01, 0x35
	.zero		2


	//----- nvinfo : EIATTR_CRS_STACK_SIZE
	.align		4
        /*000c*/ 	.byte	0x04, 0x1e
        /*000e*/ 	.short	(.L_974 - .L_973)
.L_973:
        /*0010*/ 	.word	0x00000000
.L_974:


//--------------------- .nv.info.nvkernel__Z3rhsv_F1L1574_16 --------------------------
	.section	.nv.info.nvkernel__Z3rhsv_F1L1574_16,"",@"SHT_CUDA_INFO"
	.sectionflags	@""
	.align	4


	//----- nvinfo : EIATTR_CUDA_API_VERSION
	.align		4
        /*0000*/ 	.byte	0x04, 0x37
        /*0002*/ 	.short	(.L_976 - .L_975)
.L_975:
        /*0004*/ 	.word	0x00000081


	//----- nvinfo : EIATTR_SW2861232_WAR
	.align		4
.L_976:
        /*0008*/ 	.byte	0x01, 0x35
	.zero		2


	//----- nvinfo : EIATTR_PARAM_CBANK
	.align		4
        /*000c*/ 	.byte	0x04, 0x0a
        /*000e*/ 	.short	(.L_978 - .L_977)
	.align		4
.L_977:
        /*0010*/ 	.word	index@(.nv.constant0.nvkernel__Z3rhsv_F1L1574_16)
        /*0014*/ 	.short	0x0160
        /*0016*/ 	.short	0x0038


	//----- nvinfo : EIATTR_CBANK_PARAM_SIZE
	.align		4
.L_978:
        /*0018*/ 	.byte	0x03, 0x19
        /*001a*/ 	.short	0x0038


	//----- nvinfo : EIATTR_KPARAM_INFO
	.align		4
        /*001c*/ 	.byte	0x04, 0x17
        /*001e*/ 	.short	(.L_980 - .L_979)
.L_979:
        /*0020*/ 	.word	0x00000000
        /*0024*/ 	.short	0x0007
        /*0026*/ 	.short	0x0030
        /*0028*/ 	.byte	0x00, 0xf0, 0x21, 0x00


	//----- nvinfo : EIATTR_KPARAM_INFO
	.align		4
.L_980:
        /*002c*/ 	.byte	0x04, 0x17
        /*002e*/ 	.short	(.L_982 - .L_981)
.L_981:
        /*0030*/ 	.word	0x00000000
        /*0034*/ 	.short	0x0006
        /*0036*/ 	.short	0x0028
        /*0038*/ 	.byte	0x00, 0xf0, 0x21, 0x00


	//----- nvinfo : EIATTR_KPARAM_INFO
	.align		4
.L_982:
        /*003c*/ 	.byte	0x04, 0x17
        /*003e*/ 	.short	(.L_984 - .L_983)
.L_983:
        /*0040*/ 	.word	0x00000000
        /*0044*/ 	.short	0x0005
        /*0046*/ 	.short	0x0020
        /*0048*/ 	.byte	0x00, 0xf0, 0x21, 0x00


	//----- nvinfo : EIATTR_KPARAM_INFO
	.align		4
.L_984:
        /*004c*/ 	.byte	0x04, 0x17
        /*004e*/ 	.short	(.L_986 - .L_985)
.L_985:
        /*0050*/ 	.word	0x00000000
        /*0054*/ 	.short	0x0004
        /*0056*/ 	.short	0x0018
        /*0058*/ 	.byte	0x00, 0xf0, 0x21, 0x00


	//----- nvinfo : EIATTR_KPARAM_INFO
	.align		4
.L_986:
        /*005c*/ 	.byte	0x04, 0x17
        /*005e*/ 	.short	(.L_988 - .L_987)
.L_987:
        /*0060*/ 	.word	0x00000000
        /*0064*/ 	.short	0x0003
        /*0066*/ 	.short	0x0010
        /*0068*/ 	.byte	0x00, 0xf0, 0x21, 0x00


	//----- nvinfo : EIATTR_KPARAM_INFO
	.align		4
.L_988:
        /*006c*/ 	.byte	0x04, 0x17
        /*006e*/ 	.short	(.L_990 - .L_989)
.L_989:
        /*0070*/ 	.word	0x00000000
        /*0074*/ 	.short	0x0002
        /*0076*/ 	.short	0x0008
        /*0078*/ 	.byte	0x00, 0xf0, 0x11, 0x00


	//----- nvinfo : EIATTR_KPARAM_INFO
	.align		4
.L_990:
        /*007c*/ 	.byte	0x04, 0x17
        /*007e*/ 	.short	(.L_992 - .L_991)
.L_991:
        /*0080*/ 	.word	0x00000000
        /*0084*/ 	.short	0x0001
        /*0086*/ 	.short	0x0004
        /*0088*/ 	.byte	0x00, 0xf0, 0x11, 0x00


	//----- nvinfo : EIATTR_KPARAM_INFO
	.align		4
.L_992:
        /*008c*/ 	.byte	0x04, 0x17
        /*008e*/ 	.short	(.L_994 - .L_993)
.L_993:
        /*0090*/ 	.word	0x00000000
        /*0094*/ 	.short	0x0000
        /*0096*/ 	.short	0x0000
        /*0098*/ 	.byte	0x00, 0xf0, 0x11, 0x00


	//----- nvinfo : EIATTR_MAXREG_COUNT
	.align		4
.L_994:
        /*009c*/ 	.byte	0x03, 0x1b
        /*009e*/ 	.short	0x00ff


	//----- nvinfo : EIATTR_EXIT_INSTR_OFFSETS
	.align		4
        /*00a0*/ 	.byte	0x04, 0x1c
        /*00a2*/ 	.short	(.L_996 - .L_995)


	//   ....[0]....
.L_995:
        /*00a4*/ 	.word	0x000000b0


	//   ....[1]....
        /*00a8*/ 	.word	0x00000bb0


	//----- nvinfo : EIATTR_MAX_THREADS
	.align		4
.L_996:
        /*00ac*/ 	.byte	0x04, 0x05
        /*00ae*/ 	.short	(.L_998 - .L_997)
.L_997:
        /*00b0*/ 	.word	0x00000080
        /*00b4*/ 	.word	0x00000001
        /*00b8*/ 	.word	0x00000001


	//----- nvinfo : EIATTR_CRS_STACK_SIZE
	.align		4
.L_998:
        /*00bc*/ 	.byte	0x04, 0x1e
        /*00be*/ 	.short	(.L_1000 - .L_999)
.L_999:
        /*00c0*/ 	.word	0x00000000
.L_1000:


//--------------------- .nv.info.__cuda_sm70_shflsync_down --------------------------
	.section	.nv.info.__cuda_sm70_shflsync_down,"",@"SHT_CUDA_INFO"
	.sectionflags	@""
	.align	4


	//----- nvinfo : EIATTR_CUDA_API_VERSION
	.align		4
        /*0000*/ 	.byte	0x04, 0x37
        /*0002*/ 	.short	(.L_1002 - .L_1001)
.L_1001:
        /*0004*/ 	.word	0x00000081


	//----- nvinfo : EIATTR_SW2861232_WAR
	.align		4
.L_1002:
        /*0008*/ 	.byte	0x01, 0x35
	.zero		2


//--------------------- .nv.info.nvkernel__Z6l2normiiiiiiiiii_F1L1529_14 --------------------------
	.section	.nv.info.nvkernel__Z6l2normiiiiiiiiii_F1L1529_14,"",@"SHT_CUDA_INFO"
	.sectionflags	@""
	.align	4


	//----- nvinfo : EIATTR_CUDA_API_VERSION
	.align		4
        /*0000*/ 	.byte	0x04, 0x37
        /*0002*/ 	.short	(.L_1004 - .L_1003)
.L_1003:
        /*0004*/ 	.word	0x00000081


	//----- nvinfo : EIATTR_SW2861232_WAR
	.align		4
.L_1004:
        /*0008*/ 	.byte	0x01, 0x35
	.zero		2


	//----- nvinfo : EIATTR_PARAM_CBANK
	.align		4
        /*000c*/ 	.byte	0x04, 0x0a
        /*000e*/ 	.short	(.L_1006 - .L_1005)
	.align		4
.L_1005:
        /*0010*/ 	.word	index@(.nv.constant0.nvkernel__Z6l2normiiiiiiiiii_F1L1529_14)
        /*0014*/ 	.short	0x0160
        /*0016*/ 	.short	0x0048


	//----- nvinfo : EIATTR_CBANK_PARAM_SIZE
	.align		4
.L_1006:
        /*0018*/ 	.byte	0x03, 0x19
        /*001a*/ 	.short	0x0048


	//----- nvinfo : EIATTR_KPARAM_INFO
	.align		4
        /*001c*/ 	.byte	0x04, 0x17
        /*001e*/ 	.short	(.L_1008 - .L_1007)
.L_1007:
        /*0020*/ 	.word	0x00000000
        /*0024*/ 	.short	0x000b
        /*0026*/ 	.short	0x0040
        /*0028*/ 	.byte	0x00, 0xf0, 0x21, 0x00


	//----- nvinfo : EIATTR_KPARAM_INFO
	.align		4
.L_1008:
        /*002c*/ 	.byte	0x04, 0x17
        /*002e*/ 	.short	(.L_1010 - .L_1009)
.L_1009:
        /*0030*/ 	.word	0x00000000
        /*0034*/ 	.short	0x000a
        /*0036*/ 	.short	0x0038
        /*0038*/ 	.byte	0x00, 0xf0, 0x21, 0x00


	//----- nvinfo : EIATTR_KPARAM_INFO
	.align		4
.L_1010:
        /*003c*/ 	.byte	0x04, 0x17
        /*003e*/ 	.short	(.L_1012 - .L_1011)
.L_1011:
        /*0040*/ 	.word	0x00000000
        /*0044*/ 	.short	0x0009
        /*0046*/ 	.short	0x0030
        /*0048*/ 	.byte	0x00, 0xf0, 0x21, 0x00


	//----- nvinfo : EIATTR_KPARAM_INFO
	.align		4
.L_1012:
        /*004c*/ 	.byte	0x04, 0x17
        /*004e*/ 	.short	(.L_1014 - .L_1013)
.L_1013:
        /*0050*/ 	.word	0x00000000
        /*0054*/ 	.short	0x0008
        /*0056*/ 	.short	0x0028
        /*0058*/ 	.byte	0x00, 0xf0, 0x21, 0x00


	//----- nvinfo : EIATTR_KPARAM_INFO
	.align		4
.L_1014:
        /*005c*/ 	.byte	0x04, 0x17
        /*005e*/ 	.short	(.L_1016 - .L_1015)
.L_1015:
        /*0060*/ 	.word	0x00000000
        /*0064*/ 	.short	0x0007
        /*0066*/ 	.short	0x0020
        /*0068*/ 	.byte	0x00, 0xf0, 0x21, 0x00


	//----- nvinfo : EIATTR_KPARAM_INFO
	.align		4
.L_1016:
        /*006c*/ 	.byte	0x04, 0x17
        /*006e*/ 	.short	(.L_1018 - .L_1017)
.L_1017:
        /*0070*/ 	.word	0x00000000
        /*0074*/ 	.short	0x0006
        /*0076*/ 	.short	0x0018
        /*0078*/ 	.byte	0x00, 0xf0, 0x21, 0x00


	//----- nvinfo : EIATTR_KPARAM_INFO
	.align		4
.L_1018:
        /*007c*/ 	.byte	0x04, 0x17
        /*007e*/ 	.short	(.L_1020 - .L_1019)
.L_1019:
        /*0080*/ 	.word	0x00000000
        /*0084*/ 	.short	0x0005
        /*0086*/ 	.short	0x0014
        /*0088*/ 	.byte	0x00, 0xf0, 0x11, 0x00


	//----- nvinfo : EIATTR_KPARAM_INFO
	.align		4
.L_1020:
        /*008c*/ 	.byte	0x04, 0x17
        /*008e*/ 	.short	(.L_1022 - .L_1021)
.L_1021:
        /*0090*/ 	.word	0x00000000
        /*0094*/ 	.short	0x0004
        /*0096*/ 	.short	0x0010
        /*0098*/ 	.byte	0x00, 0xf0, 0x11, 0x00


	//----- nvinfo : EIATTR_KPARAM_INFO
	.align		4
.L_1022:
        /*009c*/ 	.byte	0x04, 0x17
        /*009e*/ 	.short	(.L_1024 - .L_1023)
.L_1023:
        /*00a0*/ 	.word	0x00000000
        /*00a4*/ 	.short	0x0003
        /*00a6*/ 	.short	0x000c
        /*00a8*/ 	.byte	0x00, 0xf0, 0x11, 0x00


	//----- nvinfo : EIATTR_KPARAM_INFO
	.align		4
.L_1024:
        /*00ac*/ 	.byte	0x04, 0x17
        /*00ae*/ 	.short	(.L_1026 - .L_1025)
.L_1025:
        /*00b0*/ 	.word	0x00000000
        /*00b4*/ 	.short	0x0002
        /*00b6*/ 	.short	0x0008
        /*00b8*/ 	.byte	0x00, 0xf0, 0x11, 0x00


	//----- nvinfo : EIATTR_KPARAM_INFO
	.align		4
.L_1026:
        /*00bc*/ 	.byte	0x04, 0x17
        /*00be*/ 	.short	(.L_1028 - .L_1027)
.L_1027:
        /*00c0*/ 	.word	0x00000000
        /*00c4*/ 	.short	0x0001
        /*00c6*/ 	.short	0x0004
        /*00c8*/ 	.byte	0x00, 0xf0, 0x11, 0x00


	//----- nvinfo : EIATTR_KPARAM_INFO
	.align		4
.L_1028:
        /*00cc*/ 	.byte	0x04, 0x17
        /*00ce*/ 	.short	(.L_1030 - .L_1029)
.L_1029:
        /*00d0*/ 	.word	0x00000000
        /*00d4*/ 	.short	0x0000
        /*00d6*/ 	.short	0x0000
        /*00d8*/ 	.byte	0x00, 0xf0, 0x11, 0x00


	//----- nvinfo : EIATTR_MAXREG_COUNT
	.align		4
.L_1030:
        /*00dc*/ 	.byte	0x03, 0x1b
        /*00de*/ 	.short	0x00ff


	//----- nvinfo : EIATTR_COOP_GROUP_MASK_REGIDS
	.align		4
        /*00e0*/ 	.byte	0x04, 0x29
        /*00e2*/ 	.short	(.L_1032 - .L_1031)


	//   ....[0]....
.L_1031:
        /*00e4*/ 	.word	0xffffffff


	//   ....[1]....
        /*00e8*/ 	.word	0xffffffff


	//   ....[2]....
        /*00ec*/ 	.word	0xffffffff


	//   ....[3]....
        /*00f0*/ 	.word	0xffffffff


	//   ....[4]....
        /*00f4*/ 	.word	0xffffffff


	//   ....[5]....
        /*00f8*/ 	.word	0xffffffff


	//   ....[6]....
        /*00fc*/ 	.word	0xffffffff


	//   ....[7]....
        /*0100*/ 	.word	0xffffffff


	//   ....[8]....
        /*0104*/ 	.word	0xffffffff


	//   ....[9]....
        /*0108*/ 	.word	0xffffffff


	//   ....[10]....
        /*010c*/ 	.word	0xffffffff


	//   ....[11]....
        /*0110*/ 	.word	0xffffffff


	//   ....[12]....
        /*0114*/ 	.word	0xffffffff


	//   ....[13]....
        /*0118*/ 	.word	0xffffffff


	//   ....[14]....
        /*011c*/ 	.word	0xffffffff


	//   ....[15]....
        /*0120*/ 	.word	0xffffffff


	//   ....[16]....
        /*0124*/ 	.word	0xffffffff


	//   ....[17]....
        /*0128*/ 	.word	0xffffffff


	//   ....[18]....
        /*012c*/ 	.word	0xffffffff


	//   ....[19]....
        /*0130*/ 	.word	0xffffffff


	//   ....[20]....
        /*0134*/ 	.word	0xffffffff


	//   ....[21]....
        /*0138*/ 	.word	0xffffffff


	//   ....[22]....
        /*013c*/ 	.word	0xffffffff


	//   ....[23]....
        /*0140*/ 	.word	0xffffffff


	//   ....[24]....
        /*0144*/ 	.word	0xffffffff


	//   ....[25]....
        /*0148*/ 	.word	0xffffffff


	//   ....[26]....
        /*014c*/ 	.word	0xffffffff


	//   ....[27]....
        /*0150*/ 	.word	0xffffffff


	//   ....[28]....
        /*0154*/ 	.word	0xffffffff


	//   ....[29]....
        /*0158*/ 	.word	0xffffffff


	//   ....[30]....
        /*015c*/ 	.word	0xffffffff


	//   ....[31]....
        /*0160*/ 	.word	0xffffffff


	//   ....[32]....
        /*0164*/ 	.word	0xffffffff


	//   ....[33]....
        /*0168*/ 	.word	0xffffffff


	//   ....[34]....
        /*016c*/ 	.word	0xffffffff


	//   ....[35]....
        /*0170*/ 	.word	0xffffffff


	//   ....[36]....
        /*0174*/ 	.word	0xffffffff


	//   ....[37]....
        /*0178*/ 	.word	0xffffffff


	//   ....[38]....
        /*017c*/ 	.word	0xffffffff


	//   ....[39]....
        /*0180*/ 	.word	0xffffffff


	//   ....[40]....
        /*0184*/ 	.word	0xffffffff


	//   ....[41]....
        /*0188*/ 	.word	0xffffffff


	//   ....[42]....
        /*018c*/ 	.word	0xffffffff


	//   ....[43]....
        /*0190*/ 	.word	0xffffffff


	//   ....[44]....
        /*0194*/ 	.word	0xffffffff


	//   ....[45]....
        /*0198*/ 	.word	0xffffffff


	//   ....[46]....
        /*019c*/ 	.word	0xffffffff


	//   ....[47]....
        /*01a0*/ 	.word	0xffffffff


	//   ....[48]....
        /*01a4*/ 	.word	0xffffffff


	//   ....[49]....
        /*01a8*/ 	.word	0xffffffff


	//   ....[50]....
        /*01ac*/ 	.word	0xffffffff


	//   ....[51]....
        /*01b0*/ 	.word	0xffffffff


	//   ....[52]....
        /*01b4*/ 	.word	0xffffffff


	//   ....[53]....
        /*01b8*/ 	.word	0xffffffff


	//   ....[54]....
        /*01bc*/ 	.word	0xffffffff


	//   ....[55]....
        /*01c0*/ 	.word	0xffffffff


	//   ....[56]....
        /*01c4*/ 	.word	0xffffffff


	//   ....[57]....
        /*01c8*/ 	.word	0xffffffff


	//   ....[58]....
        /*01cc*/ 	.word	0xffffffff


	//   ....[59]....
        /*01d0*/ 	.word	0xffffffff


	//   ....[60]....
        /*01d4*/ 	.word	0xffffffff


	//   ....[61]....
        /*01d8*/ 	.word	0xffffffff


	//   ....[62]....
        /*01dc*/ 	.word	0xffffffff


	//   ....[63]....
        /*01e0*/ 	.word	0xffffffff


	//   ....[64]....
        /*01e4*/ 	.word	0xffffffff


	//   ....[65]....
        /*01e8*/ 	.word	0xffffffff


	//   ....[66]....
        /*01ec*/ 	.word	0xffffffff


	//   ....[67]....
        /*01f0*/ 	.word	0xffffffff


	//   ....[68]....
        /*01f4*/ 	.word	0xffffffff


	//   ....[69]....
        /*01f8*/ 	.word	0xffffffff


	//   ....[70]....
        /*01fc*/ 	.word	0xffffffff


	//   ....[71]....
        /*0200*/ 	.word	0xffffffff


	//   ....[72]....
        /*0204*/ 	.word	0xffffffff


	//   ....[73]....
        /*0208*/ 	.word	0xffffffff


	//   ....[74]....
        /*020c*/ 	.word	0xffffffff


	//   ....[75]....
        /*0210*/ 	.word	0xffffffff


	//   ....[76]....
        /*0214*/ 	.word	0xffffffff


	//   ....[77]....
        /*0218*/ 	.word	0xffffffff


	//   ....[78]....
        /*021c*/ 	.word	0xffffffff


	//   ....[79]....
        /*0220*/ 	.word	0xffffffff


	//   ....[80]....
        /*0224*/ 	.word	0xffffffff


	//   ....[81]....
        /*0228*/ 	.word	0xffffffff


	//   ....[82]....
        /*022c*/ 	.word	0xffffffff


	//   ....[83]....
        /*0230*/ 	.word	0xffffffff


	//   ....[84]....
        /*0234*/ 	.word	0xffffffff


	//   ....[85]....
        /*0238*/ 	.word	0xffffffff


	//   ....[86]....
        /*023c*/ 	.word	0xffffffff


	//   ....[87]....
        /*0240*/ 	.word	0xffffffff


	//   ....[88]....
        /*0244*/ 	.word	0xffffffff


	//   ....[89]....
        /*0248*/ 	.word	0xffffffff


	//   ....[90]....
        /*024c*/ 	.word	0xffffffff


	//   ....[91]....
        /*0250*/ 	.word	0xffffffff


	//   ....[92]....
        /*0254*/ 	.word	0xffffffff


	//   ....[93]....
        /*0258*/ 	.word	0xffffffff


	//   ....[94]....
        /*025c*/ 	.word	0xffffffff


	//   ....[95]....
        /*0260*/ 	.word	0xffffffff


	//   ....[96]....
        /*0264*/ 	.word	0xffffffff


	//   ....[97]....
        /*0268*/ 	.word	0xffffffff


	//   ....[98]....
        /*026c*/ 	.word	0xffffffff


	//   ....[99]....
        /*0270*/ 	.word	0xffffffff


	//   ....[100]....
        /*0274*/ 	.word	0xffffffff


	//   ....[101]....
        /*0278*/ 	.word	0xffffffff


	//   ....[102]....
        /*027c*/ 	.word	0xffffffff


	//   ....[103]....
        /*0280*/ 	.word	0xffffffff


	//   ....[104]....
        /*0284*/ 	.word	0xffffffff


	//   ....[105]....
        /*0288*/ 	.word	0xffffffff


	//   ....[106]....
        /*028c*/ 	.word	0xffffffff


	//   ....[107]....
        /*0290*/ 	.word	0xffffffff


	//   ....[108]....
        /*0294*/ 	.word	0xffffffff


	//   ....[109]....
        /*0298*/ 	.word	0xffffffff


	//   ....[110]....
        /*029c*/ 	.word	0xffffffff


	//   ....[111]....
        /*02a0*/ 	.word	0xffffffff


	//   ....[112]....
        /*02a4*/ 	.word	0xffffffff


	//   ....[113]....
        /*02a8*/ 	.word	0xffffffff


	//   ....[114]....
        /*02ac*/ 	.word	0xffffffff


	//   ....[115]....
        /*02b0*/ 	.word	0xffffffff


	//   ....[116]....
        /*02b4*/ 	.word	0xffffffff


	//   ....[117]....
        /*02b8*/ 	.word	0xffffffff


	//   ....[118]....
        /*02bc*/ 	.word	0xffffffff


	//   ....[119]....
        /*02c0*/ 	.word	0xffffffff


	//   ....[120]....
        /*02c4*/ 	.word	0xffffffff


	//   ....[121]....
        /*02c8*/ 	.word	0xffffffff


	//   ....[122]....
        /*02cc*/ 	.word	0xffffffff


	//   ....[123]....
        /*02d0*/ 	.word	0xffffffff


	//   ....[124]....
        /*02d4*/ 	.word	0xffffffff


	//   ....[125]....
        /*02d8*/ 	.word	0xffffffff


	//   ....[126]....
        /*02dc*/ 	.word	0xffffffff


	//   ....[127]....
        /*02e0*/ 	.word	0xffffffff


	//   ....[128]....
        /*02e4*/ 	.word	0xffffffff


	//   ....[129]....
        /*02e8*/ 	.word	0xffffffff


	//   ....[130]....
        /*02ec*/ 	.word	0xffffffff


	//   ....[131]....
        /*02f0*/ 	.word	0xffffffff


	//   ....[132]....
        /*02f4*/ 	.word	0xffffffff


	//   ....[133]....
        /*02f8*/ 	.word	0xffffffff


	//   ....[134]....
        /*02fc*/ 	.word	0xffffffff


	//   ....[135]....
        /*0300*/ 	.word	0xffffffff


	//----- nvinfo : EIATTR_COOP_GROUP_INSTR_OFFSETS
	.align		4
.L_1032:
        /*0304*/ 	.byte	0x04, 0x28
        /*0306*/ 	.short	(.L_1034 - .L_1033)


	//   ....[0]....
.L_1033:
        /*0308*/ 	.word	0x00000980


	//   ....[1]....
        /*030c*/ 	.word	0x000009a0


	//   ....[2]....
        /*0310*/ 	.word	0x000009c0


	//   ....[3]....
        /*0314*/ 	.word	0x000009d0


	//   ....[4]....
        /*0318*/ 	.word	0x000009f0


	//   ....[5]....
        /*031c*/ 	.word	0x00000a00


	//   ....[6]....
        /*0320*/ 	.word	0x00000a20


	//   ....[7]....
        /*0324*/ 	.word	0x00000a30


	//   ....[8]....
        /*0328*/ 	.word	0x00000a50


	//   ....[9]....
        /*032c*/ 	.word	0x00000a60


	//   ....[10]....
        /*0330*/ 	.word	0x00000b70


	//   ....[11]....
        /*0334*/ 	.word	0x00000b90


	//   ....[12]....
        /*0338*/ 	.word	0x00000bb0


	//   ....[13]....
        /*033c*/ 	.word	0x00000bc0


	//   ....[14]....
        /*0340*/ 	.word	0x00000cb0


	//   ....[15]....
        /*0344*/ 	.word	0x00000cd0


	//   ....[16]....
        /*0348*/ 	.word	0x00000cf0


	//   ....[17]....
        /*034c*/ 	.word	0x00000d00


	//   ....[18]....
        /*0350*/ 	.word	0x00000d20


	//   ....[19]....
        /*0354*/ 	.word	0x00000d30


	//   ....[20]....
        /*0358*/ 	.word	0x00000d50


	//   ....[21]....
        /*035c*/ 	.word	0x00000d60


	//   ....[22]....
        /*0360*/ 	.word	0x00000d80


	//   ....[23]....
        /*0364*/ 	.word	0x00000d90


	//   ....[24]....
        /*0368*/ 	.word	0x00000e70


	//   ....[25]....
        /*036c*/ 	.word	0x00000e90


	//   ....[26]....
        /*0370*/ 	.word	0x00000eb0


	//   ....[27]....
        /*0374*/ 	.word	0x00000ec0


	//   ....[28]....
        /*0378*/ 	.word	0x00000fb0


	//   ....[29]....
        /*037c*/ 	.word	0x00000fd0


	//   ....[30]....
        /*0380*/ 	.word	0x00000ff0


	//   ....[31]....
        /*0384*/ 	.word	0x00001000


	//   ....[32]....
        /*0388*/ 	.word	0x00001020


	//   ....[33]....
        /*038c*/ 	.word	0x00001030


	//   ....[34]....
        /*0390*/ 	.word	0x00001050


	//   ....[35]....
        /*0394*/ 	.word	0x00001060


	//   ....[36]....
        /*0398*/ 	.word	0x00001080


	//   ....[37]....
        /*039c*/ 	.word	0x00001090


	//   ....[38]....
        /*03a0*/ 	.word	0x00001170


	//   ....[39]....
        /*03a4*/ 	.word	0x00001190


	//   ....[40]....
        /*03a8*/ 	.word	0x000011b0


	//   ....[41]....
        /*03ac*/ 	.word	0x000011c0


	//   ....[42]....
        /*03b0*/ 	.word	0x000012b0


	//   ....[43]....
        /*03b4*/ 	.word	0x000012d0


	//   ....[44]....
        /*03b8*/ 	.word	0x000012f0


	//   ....[45]....
        /*03bc*/ 	.word	0x00001300


	//   ....[46]....
        /*03c0*/ 	.word	0x00001320


	//   ....[47]....
        /*03c4*/ 	.word	0x00001330


	//   ....[48]....
        /*03c8*/ 	.word	0x00001350


	//   ....[49]....
        /*03cc*/ 	.word	0x00001360


	//   ....[50]....
        /*03d0*/ 	.word	0x00001380


	//   ....[51]....
        /*03d4*/ 	.word	0x00001390


	//   ....[52]....
        /*03d8*/ 	.word	0x00001470


	//   ....[53]....
        /*03dc*/ 	.word	0x00001490


	//   ....[54]....
        /*03e0*/ 	.word	0x000014b0


	//   ....[55]....
        /*03e4*/ 	.word	0x000014c0


	//   ....[56]....
        /*03e8*/ 	.word	0x000015b0


	//   ....[57]....
        /*03ec*/ 	.word	0x000015d0


	//   ....[58]....
        /*03f0*/ 	.word	0x000015f0


	//   ....[59]....
        /*03f4*/ 	.word	0x00001600


	//   ....[60]....
        /*03f8*/ 	.word	0x00001620


	//   ....[61]....
        /*03fc*/ 	.word	0x00001630


	//   ....[62]....
        /*0400*/ 	.word	0x00001650


	//   ....[63]....
        /*0404*/ 	.word	0x00001660


	//   ....[64]....
        /*0408*/ 	.word	0x00001680


	//   ....[65]....
        /*040c*/ 	.word	0x00001690


	//   ....[66]....
        /*0410*/ 	.word	0x000017b0


	//   ....[67]....
        /*0414*/ 	.word	0x000017c0


	//   ....[68]....
        /*0418*/ 	.word	0x000017e0


	//   ....[69]....
        /*041c*/ 	.word	0x000017f0


	//   ....[70]....
        /*0420*/ 	.word	0x000018c0


	//   ....[71]....
        /*0424*/ 	.word	0x00001950


	//   ....[72]....
        /*0428*/ 	.word	0x000019e0


	//   ....[73]....
        /*042c*/ 	.word	0x00001a60


	//   ....[74]....
        /*0430*/ 	.word	0x00001af0


	//   ....[75]....
        /*0434*/ 	.word	0x00001b70


	//   ....[76]....
        /*0438*/ 	.word	0x00001c00


	//   ....[77]....
        /*043c*/ 	.word	0x00001c80


	//   ....[78]....
        /*0440*/ 	.word	0x00001d10


	//   ....[79]....
        /*0444*/ 	.word	0x00001d90


	//   ....[80]....
        /*0448*/ 	.word	0x00001e10


	//   ....[81]....
        /*044c*/ 	.word	0x00001ea0


	//   ....[82]....
        /*0450*/ 	.word	0x00001f30


	//   ....[83]....
        /*0454*/ 	.word	0x00001fb0


	//   ....[84]....
        /*0458*/ 	.word	0x00002030


	//   ....[85]....
        /*045c*/ 	.word	0x000020c0


	//   ....[86]....
        /*0460*/ 	.word	0x00002150


	//   ....[87]....
        /*0464*/ 	.word	0x000021d0


	//   ....[88]....
        /*0468*/ 	.word	0x00002260


	//   ....[89]....
        /*046c*/ 	.word	0x000022e0


	//   ....[90]....
        /*0470*/ 	.word	0x00002370


	//   ....[91]....
        /*0474*/ 	.word	0x000023f0


	//   ....[92]....
        /*0478*/ 	.word	0x00002480


	//   ....[93]....
        /*047c*/ 	.word	0x00002500


	//   ....[94]....
        /*0480*/ 	.word	0x00002580


	//   ....[95]....
        /*0484*/ 	.word	0x00002610


	//   ....[96]....
        /*0488*/ 	.word	0x000026a0


	//   ....[97]....
        /*048c*/ 	.word	0x00002720


	//   ....[98]....
        /*0490*/ 	.word	0x000027a0


	//   ....[99]....
        /*0494*/ 	.word	0x00002830


	//   ....[100]....
        /*0498*/ 	.word	0x000028c0


	//   ....[101]....
        /*049c*/ 	.word	0x00002940


	//   ....[102]....
        /*04a0*/ 	.word	0x000029d0


	//   ....[103]....
        /*04a4*/ 	.word	0x00002a50


	//   ....[104]....
        /*04a8*/ 	.word	0x00002ae0


	//   ....[105]....
        /*04ac*/ 	.word	0x00002b60


	//   ....[106]....
        /*04b0*/ 	.word	0x00002bf0


	//   ....[107]....
        /*04b4*/ 	.word	0x00002c70


	//   ....[108]....
        /*04b8*/ 	.word	0x00002cf0


	//   ....[109]....
        /*04bc*/ 	.word	0x00002d80


	//   ....[110]....
        /*04c0*/ 	.word	0x00002e10


	//   ....[111]....
        /*04c4*/ 	.word	0x00002e90


	//   ....[112]....
        /*04c8*/ 	.word	0x00002f10


	//   ....[113]....
        /*04cc*/ 	.word	0x00002fa0


	//   ....[114]....
        /*04d0*/ 	.word	0x00003030


	//   ....[115]....
        /*04d4*/ 	.word	0x000030b0


	//   ....[116]....
        /*04d8*/ 	.word	0x00003140


	//   ....[117]....
        /*04dc*/ 	.word	0x000031c0


	//   ....[118]....
        /*04e0*/ 	.word	0x00003250


	//   ....[119]....
        /*04e4*/ 	.word	0x000032d0


	//   ....[120]....
        /*04e8*/ 	.word	0x00003360


	//   ....[121]....
        /*04ec*/ 	.word	0x000033e0


	//   ....[122]....
        /*04f0*/ 	.word	0x00003460


	//   ....[123]....
        /*04f4*/ 	.word	0x000034f0


	//   ....[124]....
        /*04f8*/ 	.word	0x00003580


	//   ....[125]....
        /*04fc*/ 	.word	0x00003600


	//   ....[126]....
        /*0500*/ 	.word	0x00003680


	//   ....[127]....
        /*0504*/ 	.word	0x00003710


	//   ....[128]....
        /*0508*/ 	.word	0x000037a0


	//   ....[129]....
        /*050c*/ 	.word	0x00003820


	//   ....[130]....
        /*0510*/ 	.word	0x000038b0


	//   ....[131]....
        /*0514*/ 	.word	0x00003930


	//   ....[132]....
        /*0518*/ 	.word	0x000039c0


	//   ....[133]....
        /*051c*/ 	.word	0x00003a40


	//   ....[134]....
        /*0520*/ 	.word	0x00003ad0


	//   ....[135]....
        /*0524*/ 	.word	0x00003b50


	//----- nvinfo : EIATTR_EXIT_INSTR_OFFSETS
	.align		4
.L_1034:
        /*0528*/ 	.byte	0x04, 0x1c
        /*052a*/ 	.short	(.L_1036 - .L_1035)


	//   ....[0]....
.L_1035:
        /*052c*/ 	.word	0x00001720


	//   ....[1]....
        /*0530*/ 	.word	0x00001810


	//   ....[2]....
        /*0534*/ 	.word	0x00001850


	//----- nvinfo : EIATTR_MAX_THREADS
	.align		4
.L_1036:
        /*0538*/ 	.byte	0x04, 0x05
        /*053a*/ 	.short	(.L_1038 - .L_1037)
.L_1037:
        /*053c*/ 	.word	0x00000080
        /*0540*/ 	.word	0x00000001
        /*0544*/ 	.word	0x00000001


	//----- nvinfo : EIATTR_CRS_STACK_SIZE
	.align		4
.L_1038:
        /*0548*/ 	.byte	0x04, 0x1e
        /*054a*/ 	.short	(.L_1040 - .L_1039)
.L_1039:
        /*054c*/ 	.word	0x00000000
.L_1040:


//--------------------- .nv.info.nvkernel__Z4jacui_F1L1214_12 --------------------------
	.section	.nv.info.nvkernel__Z4jacui_F1L1214_12,"",@"SHT_CUDA_INFO"
	.sectionflags	@""
	.align	4


	//----- nvinfo : EIATTR_CUDA_API_VERSION
	.align		4
        /*0000*/ 	.byte	0x04, 0x37
        /*0002*/ 	.short	(.L_1042 - .L_1041)
.L_1041:
        /*0004*/ 	.word	0x00000081


	//----- nvinfo : EIATTR_SW2861232_WAR
	.align		4
.L_1042:
        /*0008*/ 	.byte	0x01, 0x35
	.zero		2


	//----- nvinfo : EIATTR_PARAM_CBANK
	.align		4
        /*000c*/ 	.byte	0x04, 0x0a
        /*000e*/ 	.short	(.L_1044 - .L_1043)
	.align		4
.L_1043:
        /*0010*/ 	.word	index@(.nv.constant0.nvkernel__Z4jacui_F1L1214_12)
        /*0014*/ 	.short	0x0160
        /*0016*/ 	.short	0x0120


	//----- nvinfo : EIATTR_CBANK_PARAM_SIZE
	.align		4
.L_1044:
        /*0018*/ 	.byte	0x03, 0x19
        /*001a*/ 	.short	0x0120


	//----- nvinfo : EIATTR_KPARAM_INFO
	.align		4
        /*001c*/ 	.byte	0x04, 0x17
        /*001e*/ 	.short	(.L_1046 - .L_1045)
.L_1045:
        /*0020*/ 	.word	0x00000000
        /*0024*/ 	.short	0x0023
        /*0026*/ 	.short	0x0118
        /*0028*/ 	.byte	0x00, 0xf0, 0x21, 0x00


	//----- nvinfo : EIATTR_KPARAM_INFO
	.align		4
.L_1046:
        /*002c*/ 	.byte	0x04, 0x17
        /*002e*/ 	.short	(.L_1048 - .L_1047)
.L_1047:
        /*0030*/ 	.word	0x00000000
        /*0034*/ 	.short	0x0022
        /*0036*/ 	.short	0x0110
        /*0038*/ 	.byte	0x00, 0xf0, 0x21, 0x00


	//----- nvinfo : EIATTR_KPARAM_INFO
	.align		4
.L_1048:
        /*003c*/ 	.byte	0x04, 0x17
        /*003e*/ 	.short	(.L_1050 - .L_1049)
.L_1049:
        /*0040*/ 	.word	0x00000000
        /*0044*/ 	.short	0x0021
        /*0046*/ 	.short	0x0108
        /*0048*/ 	.byte	0x00, 0xf0, 0x21, 0x00


	//----- nvinfo : EIATTR_KPARAM_INFO
	.align		4
.L_1050:
        /*004c*/ 	.byte	0x04, 0x17
        /*004e*/ 	.short	(.L_1052 - .L_1051)
.L_1051:
        /*0050*/ 	.word	0x00000000
        /*0054*/ 	.short	0x0020
        /*0056*/ 	.short	0x0100
        /*0058*/ 	.byte	0x00, 0xf0, 0x21, 0x00


	//----- nvinfo : EIATTR_KPARAM_INFO
	.align		4
.L_1052:
        /*005c*/ 	.byte	0x04, 0x17
        /*005e*/ 	.short	(.L_1054 - .L_1053)
.L_1053:
        /*0060*/ 	.word	0x00000000
        /*0064*/ 	.short	0x001f
        /*0066*/ 	.short	0x00f8
        /*0068*/ 	.byte	0x00, 0xf0, 0x21, 0x00


	//----- nvinfo : EIATTR_KPARAM_INFO
	.align		4
.L_1054:
        /*006c*/ 	.byte	0x04, 0x17
        /*006e*/ 	.short	(.L_1056 - .L_1055)
.L_1055:
        /*0070*/ 	.word	0x00000000
        /*0074*/ 	.short	0x001e
        /*0076*/ 	.short	0x00f0
        /*0078*/ 	.byte	0x00, 0xf0, 0x21, 0x00


	//----- nvinfo : EIATTR_KPARAM_INFO
	.align		4
.L_1056:
        /*007c*/ 	.byte	0x04, 0x17
        /*007e*/ 	.short	(.L_1058 - .L_1057)
.L_1057:
        /*0080*/ 	.word	0x00000000
        /*0084*/ 	.short	0x001d
        /*0086*/ 	.short	0x00e8
        /*0088*/ 	.byte	0x00, 0xf0, 0x21, 0x00


	//----- nvinfo : EIATTR_KPARAM_INFO
	.align		4
.L_1058:
        /*008c*/ 	.byte	0x04, 0x17
        /*008e*/ 	.short	(.L_1060 - .L_1059)
.L_1059:
        /*0090*/ 	.word	0x00000000
        /*0094*/ 	.short	0x001c
        /*0096*/ 	.short	0x00e0
        /*0098*/ 	.byte	0x00, 0xf0, 0x21, 0x00


	//----- nvinfo : EIATTR_KPARAM_INFO
	.align		4
.L_1060:
        /*009c*/ 	.byte	0x04, 0x17
        /*009e*/ 	.short	(.L_1062 - .L_1061)
.L_1061:
        /*00a0*/ 	.word	0x00000000
        /*00a4*/ 	.short	0x001b
        /*00a6*/ 	.short	0x00d8
        /*00a8*/ 	.byte	0x00, 0xf0, 0x21, 0x00


	//----- nvinfo : EIATTR_KPARAM_INFO
	.align		4
.L_1062:
        /*00ac*/ 	.byte	0x04, 0x17
        /*00ae*/ 	.short	(.L_1064 - .L_1063)
.L_1063:
        /*00b0*/ 	.word	0x00000000
        /*00b4*/ 	.short	0x001a
        /*00b6*/ 	.short	0x00d0
        /*00b8*/ 	.byte	0x00, 0xf0, 0x21, 0x00


	//----- nvinfo : EIATTR_KPARAM_INFO
	.align		4
.L_1064:
        /*00bc*/ 	.byte	0x04, 0x17
        /*00be*/ 	.short	(.L_1066 - .L_1065)
.L_1065:
        /*00c0*/ 	.word	0x00000000
        /*00c4*/ 	.short	0x0019
        /*00c6*/ 	.short	0x00c8
        /*00c8*/ 	.byte	0x00, 0xf0, 0x21, 0x00


	//----- nvinfo : EIATTR_KPARAM_INFO
	.align		4
.L_1066:
        /*00cc*/ 	.byte	0x04, 0x17
        /*00ce*/ 	.short	(.L_1068 - .L_1067)
.L_1067:
        /*00d0*/ 	.word	0x00000000
        /*00d4*/ 	.short	0x0018
        /*00d6*/ 	.short	0x00c0
        /*00d8*/ 	.byte	0x00, 0xf0, 0x21, 0x00


	//----- nvinfo : EIATTR_KPARAM_INFO
	.align		4
.L_1068:
        /*00dc*/ 	.byte	0x04, 0x17
        /*00de*/ 	.short	(.L_1070 - .L_1069)
.L_1069:
        /*00e0*/ 	.word	0x00000000
        /*00e4*/ 	.short	0x0017
        /*00e6*/ 	.short	0x00b8
        /*00e8*/ 	.byte	0x00, 0xf0, 0x21, 0x00


	//----- nvinfo : EIATTR_KPARAM_INFO
	.align		4
.L_1070:
        /*00ec*/ 	.byte	0x04, 0x17
        /*00ee*/ 	.short	(.L_1072 - .L_1071)
.L_1071:
        /*00f0*/ 	.word	0x00000000
        /*00f4*/ 	.short	0x0016
        /*00f6*/ 	.short	0x00b0
        /*00f8*/ 	.byte	0x00, 0xf0, 0x21, 0x00


	//----- nvinfo : EIATTR_KPARAM_INFO
	.align		4
.L_1072:
        /*00fc*/ 	.byte	0x04, 0x17
        /*00fe*/ 	.short	(.L_1074 - .L_1073)
.L_1073:
        /*0100*/ 	.word	0x00000000
        /*0104*/ 	.short	0x0015
        /*0106*/ 	.short	0x00a8
        /*0108*/ 	.byte	0x00, 0xf0, 0x21, 0x00


	//----- nvinfo : EIATTR_KPARAM_INFO
	.align		4
.L_1074:
        /*010c*/ 	.byte	0x04, 0x17
        /*010e*/ 	.short	(.L_1076 - .L_1075)
.L_1075:
        /*0110*/ 	.word	0x00000000
        /*0114*/ 	.short	0x0014
        /*0116*/ 	.short	0x00a0
        /*0118*/ 	.byte	0x00, 0xf0, 0x21, 0x00


	//----- nvinfo : EIATTR_KPARAM_INFO
	.align		4
.L_1076:
        /*011c*/ 	.byte	0x04, 0x17
        /*011e*/ 	.short	(.L_1078 - .L_1077)
.L_1077:
        /*0120*/ 	.word	0x00000000
        /*0124*/ 	.short	0x0013
        /*0126*/ 	.short	0x0098
        /*0128*/ 	.byte	0x00, 0xf0, 0x21, 0x00


	//----- nvinfo : EIATTR_KPARAM_INFO
	.align		4
.L_1078:
        /*012c*/ 	.byte	0x04, 0x17
        /*012e*/ 	.short	(.L_1080 - .L_1079)
.L_1079:
        /*0130*/ 	.word	0x00000000
        /*0134*/ 	.short	0x0012
        /*0136*/ 	.short	0x0090
        /*0138*/ 	.byte	0x00, 0xf0, 0x21, 0x00


	//----- nvinfo : EIATTR_KPARAM_INFO
	.align		4
.L_1080:
        /*013c*/ 	.byte	0x04, 0x17
        /*013e*/ 	.short	(.L_1082 - .L_1081)
.L_1081:
        /*0140*/ 	.word	0x00000000
        /*0144*/ 	.short	0x0011
        /*0146*/ 	.short	0x0088
        /*0148*/ 	.byte	0x00, 0xf0, 0x21, 0x00


	//----- nvinfo : EIATTR_KPARAM_INFO
	.align		4
.L_1082:
        /*014c*/ 	.byte	0x04, 0x17
        /*014e*/ 	.short	(.L_1084 - .L_1083)
.L_1083:
        /*0150*/ 	.word	0x00000000
        /*0154*/ 	.short	0x0010
        /*0156*/ 	.short	0x0080
        /*0158*/ 	.byte	0x00, 0xf0, 0x21, 0x00


	//----- nvinfo : EIATTR_KPARAM_INFO
	.align		4
.L_1084:
        /*015c*/ 	.byte	0x04, 0x17
        /*015e*/ 	.short	(.L_1086 - .L_1085)
.L_1085:
        /*0160*/ 	.word	0x00000000
        /*0164*/ 	.short	0x000f
        /*0166*/ 	.short	0x0078
        /*0168*/ 	.byte	0x00, 0xf0, 0x21, 0x00


	//----- nvinfo : EIATTR_KPARAM_INFO
	.align		4
.L_1086:
        /*016c*/ 	.byte	0x04, 0x17
        /*016e*/ 	.short	(.L_1088 - .L_1087)
.L_1087:
        /*0170*/ 	.word	0x00000000
        /*0174*/ 	.short	0x000e
        /*0176*/ 	.short	0x0070
        /*0178*/ 	.byte	0x00, 0xf0, 0x21, 0x00


	//----- nvinfo : EIATTR_KPARAM_INFO
	.align		4
.L_1088:
        /*017c*/ 	.byte	0x04, 0x17
        /*017e*/ 	.short	(.L_1090 - .L_1089)
.L_1089:
        /*0180*/ 	.word	0x00000000
        /*0184*/ 	.short	0x000d
        /*0186*/ 	.short	0x0068
        /*0188*/ 	.byte	0x00, 0xf0, 0x21, 0x00


	//----- nvinfo : EIATTR_KPARAM_INFO
	.align		4
.L_1090:
        /*018c*/ 	.byte	0x04, 0x17
        /*018e*/ 	.short	(.L_1092 - .L_1091)
.L_1091:
        /*0190*/ 	.word	0x00000000
        /*0194*/ 	.short	0x000c
        /*0196*/ 	.short	0x0060
        /*0198*/ 	.byte	0x00, 0xf0, 0x21, 0x00


	//----- nvinfo : EIATTR_KPARAM_INFO
	.align		4
.L_1092:
        /*019c*/ 	.byte	0x04, 0x17
        /*019e*/ 	.short	(.L_1094 - .L_1093)
.L_1093:
        /*01a0*/ 	.word	0x00000000
        /*01a4*/ 	.short	0x000b
        /*01a6*/ 	.short	0x0058
        /*01a8*/ 	.byte	0x00, 0xf0, 0x21, 0x00


	//----- nvinfo : EIATTR_KPARAM_INFO
	.align		4
.L_1094:
        /*01ac*/ 	.byte	0x04, 0x17
        /*01ae*/ 	.short	(.L_1096 - .L_1095)
.L_1095:
        /*01b0*/ 	.word	0x00000000
        /*01b4*/ 	.short	0x000a
        /*01b6*/ 	.short	0x0050
        /*01b8*/ 	.byte	0x00, 0xf0, 0x11, 0x00


	//----- nvinfo : EIATTR_KPARAM_INFO
	.align		4
.L_1096:
        /*01bc*/ 	.byte	0x04, 0x17
        /*01be*/ 	.short	(.L_1098 - .L_1097)
.L_1097:
        /*01c0*/ 	.word	0x00000000
        /*01c4*/ 	.short	0x0009
        /*01c6*/ 	.short	0x0048
        /*01c8*/ 	.byte	0x00, 0xf0, 0x21, 0x00


	//----- nvinfo : EIATTR_KPARAM_INFO
	.align		4
.L_1098:
        /*01cc*/ 	.byte	0x04, 0x17
        /*01ce*/ 	.short	(.L_1100 - .L_1099)
.L_1099:
        /*01d0*/ 	.word	0x00000000
        /*01d4*/ 	.short	0x0008
        /*01d6*/ 	.short	0x0040
        /*01d8*/ 	.byte	0x00, 0xf0, 0x21, 0x00


	//----- nvinfo : EIATTR_KPARAM_INFO
	.align		4
.L_1100:
        /*01dc*/ 	.byte	0x04, 0x17
        /*01de*/ 	.short	(.L_1102 - .L_1101)
.L_1101:
        /*01e0*/ 	.word	0x00000000
        /*01e4*/ 	.short	0x0007
        /*01e6*/ 	.short	0x0038
        /*01e8*/ 	.byte	0x00, 0xf0, 0x21, 0x00


	//----- nvinfo : EIATTR_KPARAM_INFO
	.align		4
.L_1102:
        /*01ec*/ 	.byte	0x04, 0x17
        /*01ee*/ 	.short	(.L_1104 - .L_1103)
.L_1103:
        /*01f0*/ 	.word	0x00000000
        /*01f4*/ 	.short	0x0006
        /*01f6*/ 	.short	0x0030
        /*01f8*/ 	.byte	0x00, 0xf0, 0x21, 0x00


	//----- nvinfo : EIATTR_KPARAM_INFO
	.align		4
.L_1104:
        /*01fc*/ 	.byte	0x04, 0x17
        /*01fe*/ 	.short	(.L_1106 - .L_1105)
.L_1105:
        /*0200*/ 	.word	0x00000000
        /*0204*/ 	.short	0x0005
        /*0206*/ 	.short	0x0028
        /*0208*/ 	.byte	0x00, 0xf0, 0x21, 0x00


	//----- nvinfo : EIATTR_KPARAM_INFO
	.align		4
.L_1106:
        /*020c*/ 	.byte	0x04, 0x17
        /*020e*/ 	.short	(.L_1108 - .L_1107)
.L_1107:
        /*0210*/ 	.word	0x00000000
        /*0214*/ 	.short	0x0004
        /*0216*/ 	.short	0x0020
        /*0218*/ 	.byte	0x00, 0xf0, 0x21, 0x00


	//----- nvinfo : EIATTR_KPARAM_INFO
	.align		4
.L_1108:
        /*021c*/ 	.byte	0x04, 0x17
        /*021e*/ 	.short	(.L_1110 - .L_1109)
.L_1109:
        /*0220*/ 	.word	0x00000000
        /*0224*/ 	.short	0x0003
        /*0226*/ 	.short	0x0018
        /*0228*/ 	.byte	0x00, 0xf0, 0x21, 0x00


	//----- nvinfo : EIATTR_KPARAM_INFO
	.align		4
.L_1110:
        /*022c*/ 	.byte	0x04, 0x17
        /*022e*/ 	.short	(.L_1112 - .L_1111)
.L_1111:
        /*0230*/ 	.word	0x00000000
        /*0234*/ 	.short	0x0002
        /*0236*/ 	.short	0x0010
        /*0238*/ 	.byte	0x00, 0xf0, 0x21, 0x00


	//----- nvinfo : EIATTR_KPARAM_INFO
	.align		4
.L_1112:
        /*023c*/ 	.byte	0x04, 0x17
        /*023e*/ 	.short	(.L_1114 - .L_1113)
.L_1113:
        /*0240*/ 	.word	0x00000000
        /*0244*/ 	.short	0x0001
        /*0246*/ 	.short	0x0008
        /*0248*/ 	.byte	0x00, 0xf0, 0x21, 0x00


	//----- nvinfo : EIATTR_KPARAM_INFO
	.align		4
.L_1114:
        /*024c*/ 	.byte	0x04, 0x17
        /*024e*/ 	.short	(.L_1116 - .L_1115)
.L_1115:
        /*0250*/ 	.word	0x00000000
        /*0254*/ 	.short	0x0000
        /*0256*/ 	.short	0x0000
        /*0258*/ 	.byte	0x00, 0xf0, 0x11, 0x00


	//----- nvinfo : EIATTR_MAXREG_COUNT
	.align		4
.L_1116:
        /*025c*/ 	.byte	0x03, 0x1b
        /*025e*/ 	.short	0x00ff


	//----- nvinfo : EIATTR_EXIT_INSTR_OFFSETS
	.align		4
        /*0260*/ 	.byte	0x04, 0x1c
        /*0262*/ 	.short	(.L_1118 - .L_1117)


	//   ....[0]....
.L_1117:
        /*0264*/ 	.word	0x00003370


	//----- nvinfo : EIATTR_MAX_THREADS
	.align		4
.L_1118:
        /*0268*/ 	.byte	0x04, 0x05
        /*026a*/ 	.short	(.L_1120 - .L_1119)
.L_1119:
        /*026c*/ 	.word	0x00000080
        /*0270*/ 	.word	0x00000001
        /*0274*/ 	.word	0x00000001


	//----- nvinfo : EIATTR_CRS_STACK_SIZE
	.align		4
.L_1120:
        /*0278*/ 	.byte	0x04, 0x1e
        /*027a*/ 	.short	(.L_1122 - .L_1121)
.L_1121:
        /*027c*/ 	.word	0x00000000
.L_1122:


//--------------------- .nv.info.nvkernel__Z5jacldi_F1L922_10 --------------------------
	.section	.nv.info.nvkernel__Z5jacldi_F1L922_10,"",@"SHT_CUDA_INFO"
	.sectionflags	@""
	.align	4


	//----- nvinfo : EIATTR_CUDA_API_VERSION
	.align		4
        /*0000*/ 	.byte	0x04, 0x37
        /*0002*/ 	.short	(.L_1124 - .L_1123)
.L_1123:
        /*0004*/ 	.word	0x00000081


	//----- nvinfo : EIATTR_SW2861232_WAR
	.align		4
.L_1124:
        /*0008*/ 	.byte	0x01, 0x35
	.zero		2


	//----- nvinfo : EIATTR_PARAM_CBANK
	.align		4
        /*000c*/ 	.byte	0x04, 0x0a
        /*000e*/ 	.short	(.L_1126 - .L_1125)
	.align		4
.L_1125:
        /*0010*/ 	.word	index@(.nv.constant0.nvkernel__Z5jacldi_F1L922_10)
        /*0014*/ 	.short	0x0160
        /*0016*/ 	.short	0x0120


	//----- nvinfo : EIATTR_CBANK_PARAM_SIZE
	.align		4
.L_1126:
        /*0018*/ 	.byte	0x03, 0x19
        /*001a*/ 	.short	0x0120


	//----- nvinfo : EIATTR_KPARAM_INFO
	.align		4
        /*001c*/ 	.byte	0x04, 0x17
        /*001e*/ 	.short	(.L_1128 - .L_1127)
.L_1127:
        /*0020*/ 	.word	0x00000000
        /*0024*/ 	.short	0x0023
        /*0026*/ 	.short	0x0118
        /*0028*/ 	.byte	0x00, 0xf0, 0x21, 0x00


	//----- nvinfo : EIATTR_KPARAM_INFO
	.align		4
.L_1128:
        /*002c*/ 	.byte	0x04, 0x17
        /*002e*/ 	.short	(.L_1130 - .L_1129)
.L_1129:
        /*0030*/ 	.word	0x00000000
        /*0034*/ 	.short	0x0022
        /*0036*/ 	.short	0x0110
        /*0038*/ 	.byte	0x00, 0xf0, 0x21, 0x00


	//----- nvinfo : EIATTR_KPARAM_INFO
	.align		4
.L_1130:
        /*003c*/ 	.byte	0x04, 0x17
        /*003e*/ 	.short	(.L_1132 - .L_1131)
.L_1131:
        /*0040*/ 	.word	0x00000000
        /*0044*/ 	.short	0x0021
        /*0046*/ 	.short	0x0108
        /*0048*/ 	.byte	0x00, 0xf0, 0x21, 0x00


	//----- nvinfo : EIATTR_KPARAM_INFO
	.align		4
.L_1132:
        /*004c*/ 	.byte	0x04, 0x17
        /*004e*/ 	.short	(.L_1134 - .L_1133)
.L_1133:
        /*0050*/ 	.word	0x00000000
        /*0054*/ 	.short	0x0020
        /*0056*/ 	.short	0x0100
        /*0058*/ 	.byte	0x00, 0xf0, 0x21, 0x00


	//----- nvinfo : EIATTR_KPARAM_INFO
	.align		4
.L_1134:
        /*005c*/ 	.byte	0x04, 0x17
        /*005e*/ 	.short	(.L_1136 - .L_1135)
.L_1135:
        /*0060*/ 	.word	0x00000000
        /*0064*/ 	.short	0x001f
        /*0066*/ 	.short	0x00f8
        /*0068*/ 	.byte	0x00, 0xf0, 0x21, 0x00


	//----- nvinfo : EIATTR_KPARAM_INFO
	.align		4
.L_1136:
        /*006c*/ 	.byte	0x04, 0x17
        /*006e*/ 	.short	(.L_1138 - .L_1137)
.L_1137:
        /*0070*/ 	.word	0x00000000
        /*0074*/ 	.short	0x001e
        /*0076*/ 	.short	0x00f0
        /*0078*/ 	.byte	0x00, 0xf0, 0x21, 0x00


	//----- nvinfo : EIATTR_KPARAM_INFO
	.align		4
.L_1138:
        /*007c*/ 	.byte	0x04, 0x17
        /*007e*/ 	.short	(.L_1140 - .L_1139)
.L_1139:
        /*0080*/ 	.word	0x00000000
        /*0084*/ 	.short	0x001d
        /*0086*/ 	.short	0x00e8
        /*0088*/ 	.byte	0x00, 0xf0, 0x21, 0x00


	//----- nvinfo : EIATTR_KPARAM_INFO
	.align		4
.L_1140:
        /*008c*/ 	.byte	0x04, 0x17
        /*008e*/ 	.short	(.L_1142 - .L_1141)
.L_1141:
        /*0090*/ 	.word	0x00000000
        /*0094*/ 	.short	0x001c
        /*0096*/ 	.short	0x00e0
        /*0098*/ 	.byte	0x00, 0xf0, 0x21, 0x00


	//----- nvinfo : EIATTR_KPARAM_INFO
	.align		4
.L_1142:
        /*009c*/ 	.byte	0x04, 0x17
        /*009e*/ 	.short	(.L_1144 - .L_1143)
.L_1143:
        /*00a0*/ 	.word	0x00000000
        /*00a4*/ 	.short	0x001b
        /*00a6*/ 	.short	0x00d8
        /*00a8*/ 	.byte	0x00, 0xf0, 0x21, 0x00


	//----- nvinfo : EIATTR_KPARAM_INFO
	.align		4
.L_1144:
        /*00ac*/ 	.byte	0x04, 0x17
        /*00ae*/ 	.short	(.L_1146 - .L_1145)
.L_1145:
        /*00b0*/ 	.word	0x00000000
        /*00b4*/ 	.short	0x001a
        /*00b6*/ 	.short	0x00d0
        /*00b8*/ 	.byte	0x00, 0xf0, 0x21, 0x00


	//----- nvinfo : EIATTR_KPARAM_INFO
	.align		4
.L_1146:
        /*00bc*/ 	.byte	0x04, 0x17
        /*00be*/ 	.short	(.L_1148 - .L_1147)
.L_1147:
        /*00c0*/ 	.word	0x00000000
        /*00c4*/ 	.short	0x0019
        /*00c6*/ 	.short	0x00c8
        /*00c8*/ 	.byte	0x00, 0xf0, 0x21, 0x00


	//----- nvinfo : EIATTR_KPARAM_INFO
	.align		4
.L_1148:
        /*00cc*/ 	.byte	0x04, 0x17
        /*00ce*/ 	.short	(.L_1150 - .L_1149)
.L_1149:
        /*00d0*/ 	.word	0x00000000
        /*00d4*/ 	.short	0x0018
        /*00d6*/ 	.short	0x00c0
        /*00d8*/ 	.byte	0x00, 0xf0, 0x21, 0x00


	//----- nvinfo : EIATTR_KPARAM_INFO
	.align		4
.L_1150:
        /*00dc*/ 	.byte	0x04, 0x17
        /*00de*/ 	.short	(.L_1152 - .L_1151)
.L_1151:
        /*00e0*/ 	.word	0x00000000
        /*00e4*/ 	.short	0x0017
        /*00e6*/ 	.short	0x00b8
        /*00e8*/ 	.byte	0x00, 0xf0, 0x21, 0x00


	//----- nvinfo : EIATTR_KPARAM_INFO
	.align		4
.L_1152:
        /*00ec*/ 	.byte	0x04, 0x17
        /*00ee*/ 	.short	(.L_1154 - .L_1153)
.L_1153:
        /*00f0*/ 	.word	0x00000000
        /*00f4*/ 	.short	0x0016
        /*00f6*/ 	.short	0x00b0
        /*00f8*/ 	.byte	0x00, 0xf0, 0x21, 0x00


	//----- nvinfo : EIATTR_KPARAM_INFO
	.align		4
.L_1154:
        /*00fc*/ 	.byte	0x04, 0x17
        /*00fe*/ 	.short	(.L_1156 - .L_1155)
.L_1155:
        /*0100*/ 	.word	0x00000000
        /*0104*/ 	.short	0x0015
        /*0106*/ 	.short	0x00a8
        /*0108*/ 	.byte	0x00, 0xf0, 0x21, 0x00


	//----- nvinfo : EIATTR_KPARAM_INFO
	.align		4
.L_1156:
        /*010c*/ 	.byte	0x04, 0x17
        /*010e*/ 	.short	(.L_1158 - .L_1157)
.L_1157:
        /*0110*/ 	.word	0x00000000
        /*0114*/ 	.short	0x0014
        /*0116*/ 	.short	0x00a0
        /*0118*/ 	.byte	0x00, 0xf0, 0x21, 0x00


	//----- nvinfo : EIATTR_KPARAM_INFO
	.align		4
.L_1158:
        /*011c*/ 	.byte	0x04, 0x17
        /*011e*/ 	.short	(.L_1160 - .L_1159)
.L_1159:
        /*0120*/ 	.word	0x00000000
        /*0124*/ 	.short	0x0013
        /*0126*/ 	.short	0x0098
        /*0128*/ 	.byte	0x00, 0xf0, 0x21, 0x00


	//----- nvinfo : EIATTR_KPARAM_INFO
	.align		4
.L_1160:
        /*012c*/ 	.byte	0x04, 0x17
        /*012e*/ 	.short	(.L_1162 - .L_1161)
.L_1161:
        /*0130*/ 	.word	0x00000000
        /*0134*/ 	.short	0x0012
        /*0136*/ 	.short	0x0090
        /*0138*/ 	.byte	0x00, 0xf0, 0x21, 0x00


	//----- nvinfo : EIATTR_KPARAM_INFO
	.align		4
.L_1162:
        /*013c*/ 	.byte	0x04, 0x17
        /*013e*/ 	.short	(.L_1164 - .L_1163)
.L_1163:
        /*0140*/ 	.word	0x00000000
        /*0144*/ 	.short	0x0011
        /*0146*/ 	.short	0x0088
        /*0148*/ 	.byte	0x00, 0xf0, 0x21, 0x00


	//----- nvinfo : EIATTR_KPARAM_INFO
	.align		4
.L_1164:
        /*014c*/ 	.byte	0x04, 0x17
        /*014e*/ 	.short	(.L_1166 - .L_1165)
.L_1165:
        /*0150*/ 	.word	0x00000000
        /*0154*/ 	.short	0x0010
        /*0156*/ 	.short	0x0080
        /*0158*/ 	.byte	0x00, 0xf0, 0x21, 0x00


	//----- nvinfo : EIATTR_KPARAM_INFO
	.align		4
.L_1166:
        /*015c*/ 	.byte	0x04, 0x17
        /*015e*/ 	.short	(.L_1168 - .L_1167)
.L_1167:
        /*0160*/ 	.word	0x00000000
        /*0164*/ 	.short	0x000f
        /*0166*/ 	.short	0x0078
        /*0168*/ 	.byte	0x00, 0xf0, 0x21, 0x00


	//----- nvinfo : EIATTR_KPARAM_INFO
	.align		4
.L_1168:
        /*016c*/ 	.byte	0x04, 0x17
        /*016e*/ 	.short	(.L_1170 - .L_1169)
.L_1169:
        /*0170*/ 	.word	0x00000000
        /*0174*/ 	.short	0x000e
        /*0176*/ 	.short	0x0070
        /*0178*/ 	.byte	0x00, 0xf0, 0x21, 0x00


	//----- nvinfo : EIATTR_KPARAM_INFO
	.align		4
.L_1170:
        /*017c*/ 	.byte	0x04, 0x17
        /*017e*/ 	.short	(.L_1172 - .L_1171)
.L_1171:
        /*0180*/ 	.word	0x00000000
        /*0184*/ 	.short	0x000d
        /*0186*/ 	.short	0x0068
        /*0188*/ 	.byte	0x00, 0xf0, 0x21, 0x00


	//----- nvinfo : EIATTR_KPARAM_INFO
	.align		4
.L_1172:
        /*018c*/ 	.byte	0x04, 0x17
        /*018e*/ 	.short	(.L_1174 - .L_1173)
.L_1173:
        /*0190*/ 	.word	0x00000000
        /*0194*/ 	.short	0x000c
        /*0196*/ 	.short	0x0060
        /*0198*/ 	.byte	0x00, 0xf0, 0x21, 0x00


	//----- nvinfo : EIATTR_KPARAM_INFO
	.align		4
.L_1174:
        /*019c*/ 	.byte	0x04, 0x17
        /*019e*/ 	.short	(.L_1176 - .L_1175)
.L_1175:
        /*01a0*/ 	.word	0x00000000
        /*01a4*/ 	.short	0x000b
        /*01a6*/ 	.short	0x0058
        /*01a8*/ 	.byte	0x00, 0xf0, 0x21, 0x00


	//----- nvinfo : EIATTR_KPARAM_INFO
	.align		4
.L_1176:
        /*01ac*/ 	.byte	0x04, 0x17
        /*01ae*/ 	.short	(.L_1178 - .L_1177)
.L_1177:
        /*01b0*/ 	.word	0x00000000
        /*01b4*/ 	.short	0x000a
        /*01b6*/ 	.short	0x0050
        /*01b8*/ 	.byte	0x00, 0xf0, 0x11, 0x00


	//----- nvinfo : EIATTR_KPARAM_INFO
	.align		4
.L_1178:
        /*01bc*/ 	.byte	0x04, 0x17
        /*01be*/ 	.short	(.L_1180 - .L_1179)
.L_1179:
        /*01c0*/ 	.word	0x00000000
        /*01c4*/ 	.short	0x0009
        /*01c6*/ 	.short	0x0048
        /*01c8*/ 	.byte	0x00, 0xf0, 0x21, 0x00


	//----- nvinfo : EIATTR_KPARAM_INFO
	.align		4
.L_1180:
        /*01cc*/ 	.byte	0x04, 0x17
        /*01ce*/ 	.short	(.L_1182 - .L_1181)
.L_1181:
        /*01d0*/ 	.word	0x00000000
        /*01d4*/ 	.short	0x0008
        /*01d6*/ 	.short	0x0040
        /*01d8*/ 	.byte	0x00, 0xf0, 0x21, 0x00


	//----- nvinfo : EIATTR_KPARAM_INFO
	.align		4
.L_1182:
        /*01dc*/ 	.byte	0x04, 0x17
        /*01de*/ 	.short	(.L_1184 - .L_1183)
.L_1183:
        /*01e0*/ 	.word	0x00000000
        /*01e4*/ 	.short	0x0007
        /*01e6*/ 	.short	0x0038
        /*01e8*/ 	.byte	0x00, 0xf0, 0x21, 0x00


	//----- nvinfo : EIATTR_KPARAM_INFO
	.align		4
.L_1184:
        /*01ec*/ 	.byte	0x04, 0x17
        /*01ee*/ 	.short	(.L_1186 - .L_1185)
.L_1185:
        /*01f0*/ 	.word	0x00000000
        /*01f4*/ 	.short	0x0006
        /*01f6*/ 	.short	0x0030
        /*01f8*/ 	.byte	0x00, 0xf0, 0x21, 0x00


	//----- nvinfo : EIATTR_KPARAM_INFO
	.align		4
.L_1186:
        /*01fc*/ 	.byte	0x04, 0x17
        /*01fe*/ 	.short	(.L_1188 - .L_1187)
.L_1187:
        /*0200*/ 	.word	0x00000000
        /*0204*/ 	.short	0x0005
        /*0206*/ 	.short	0x0028
        /*0208*/ 	.byte	0x00, 0xf0, 0x21, 0x00


	//----- nvinfo : EIATTR_KPARAM_INFO
	.align		4
.L_1188:
        /*020c*/ 	.byte	0x04, 0x17
        /*020e*/ 	.short	(.L_1190 - .L_1189)
.L_1189:
        /*0210*/ 	.word	0x00000000
        /*0214*/ 	.short	0x0004
        /*0216*/ 	.short	0x0020
        /*0218*/ 	.byte	0x00, 0xf0, 0x21, 0x00


	//----- nvinfo : EIATTR_KPARAM_INFO
	.align		4
.L_1190:
        /*021c*/ 	.byte	0x04, 0x17
        /*021e*/ 	.short	(.L_1192 - .L_1191)
.L_1191:
        /*0220*/ 	.word	0x00000000
        /*0224*/ 	.short	0x0003
        /*0226*/ 	.short	0x0018
        /*0228*/ 	.byte	0x00, 0xf0, 0x21, 0x00


	//----- nvinfo : EIATTR_KPARAM_INFO
	.align		4
.L_1192:
        /*022c*/ 	.byte	0x04, 0x17
        /*022e*/ 	.short	(.L_1194 - .L_1193)
.L_1193:
        /*0230*/ 	.word	0x00000000
        /*0234*/ 	.short	0x0002
        /*0236*/ 	.short	0x0010
        /*0238*/ 	.byte	0x00, 0xf0, 0x21, 0x00


	//----- nvinfo : EIATTR_KPARAM_INFO
	.align		4
.L_1194:
        /*023c*/ 	.byte	0x04, 0x17
        /*023e*/ 	.short	(.L_1196 - .L_1195)
.L_1195:
        /*0240*/ 	.word	0x00000000
        /*0244*/ 	.short	0x0001
        /*0246*/ 	.short	0x0008
        /*0248*/ 	.byte	0x00, 0xf0, 0x21, 0x00


	//----- nvinfo : EIATTR_KPARAM_INFO
	.align		4
.L_1196:
        /*024c*/ 	.byte	0x04, 0x17
        /*024e*/ 	.short	(.L_1198 - .L_1197)
.L_1197:
        /*0250*/ 	.word	0x00000000
        /*0254*/ 	.short	0x0000
        /*0256*/ 	.short	0x0000
        /*0258*/ 	.byte	0x00, 0xf0, 0x11, 0x00


	//----- nvinfo : EIATTR_MAXREG_COUNT
	.align		4
.L_1198:
        /*025c*/ 	.byte	0x03, 0x1b
        /*025e*/ 	.short	0x00ff


	//----- nvinfo : EIATTR_EXIT_INSTR_OFFSETS
	.align		4
        /*0260*/ 	.byte	0x04, 0x1c
        /*0262*/ 	.short	(.L_1200 - .L_1199)


	//   ....[0]....
.L_1199:
        /*0264*/ 	.word	0x00003390


	//----- nvinfo : EIATTR_MAX_THREADS
	.align		4
.L_1200:
        /*0268*/ 	.byte	0x04, 0x05
        /*026a*/ 	.short	(.L_1202 - .L_1201)
.L_1201:
        /*026c*/ 	.word	0x00000080
        /*0270*/ 	.word	0x00000001
        /*0274*/ 	.word	0x00000001


	//----- nvinfo : EIATTR_CRS_STACK_SIZE
	.align		4
.L_1202:
        /*0278*/ 	.byte	0x04, 0x1e
        /*027a*/ 	.short	(.L_1204 - .L_1203)
.L_1203:
        /*027c*/ 	.word	0x00000000
.L_1204:


//--------------------- .nv.info.__cuda_sm20_div_rn_f64_full --------------------------
	.section	.nv.info.__cuda_sm20_div_rn_f64_full,"",@"SHT_CUDA_INFO"
	.sectionflags	@""
	.align	4


	//----- nvinfo : EIATTR_CUDA_API_VERSION
	.align		4
        /*0000*/ 	.byte	0x04, 0x37
        /*0002*/ 	.short	(.L_1206 - .L_1205)
.L_1205:
        /*0004*/ 	.word	0x00000081


	//----- nvinfo : EIATTR_SW2861232_WAR
	.align		4
.L_1206:
        /*0008*/ 	.byte	0x01, 0x35
	.zero		2


	//----- nvinfo : EIATTR_CRS_STACK_SIZE
	.align		4
        /*000c*/ 	.byte	0x04, 0x1e
        /*000e*/ 	.short	(.L_1208 - .L_1207)
.L_1207:
        /*0010*/ 	.word	0x00000000
.L_1208:


//--------------------- .nv.info.nvkernel__Z4butsiiiiiiid_F1L323_8 --------------------------
	.section	.nv.info.nvkernel__Z4butsiiiiiiid_F1L323_8,"",@"SHT_CUDA_INFO"
	.sectionflags	@""
	.align	4


	//----- nvinfo : EIATTR_CUDA_API_VERSION
	.align		4
        /*0000*/ 	.byte	0x04, 0x37
        /*0002*/ 	.short	(.L_1210 - .L_1209)
.L_1209:
        /*0004*/ 	.word	0x00000081


	//----- nvinfo : EIATTR_SW2861232_WAR
	.align		4
.L_1210:
        /*0008*/ 	.byte	0x01, 0x35
	.zero		2


	//----- nvinfo : EIATTR_PARAM_CBANK
	.align		4
        /*000c*/ 	.byte	0x04, 0x0a
        /*000e*/ 	.short	(.L_1212 - .L_1211)
	.align		4
.L_1211:
        /*0010*/ 	.word	index@(.nv.constant0.nvkernel__Z4butsiiiiiiid_F1L323_8)
        /*0014*/ 	.short	0x0160
        /*0016*/ 	.short	0x0058


	//----- nvinfo : EIATTR_CBANK_PARAM_SIZE
	.align		4
.L_1212:
        /*0018*/ 	.byte	0x03, 0x19
        /*001a*/ 	.short	0x0058


	//----- nvinfo : EIATTR_KPARAM_INFO
	.align		4
        /*001c*/ 	.byte	0x04, 0x17
        /*001e*/ 	.short	(.L_1214 - .L_1213)
.L_1213:
        /*0020*/ 	.word	0x00000000
        /*0024*/ 	.short	0x000a
        /*0026*/ 	.short	0x0050
        /*0028*/ 	.byte	0x00, 0xf0, 0x21, 0x00


	//----- nvinfo : EIATTR_KPARAM_INFO
	.align		4
.L_1214:
        /*002c*/ 	.byte	0x04, 0x17
        /*002e*/ 	.short	(.L_1216 - .L_1215)
.L_1215:
        /*0030*/ 	.word	0x00000000
        /*0034*/ 	.short	0x0009
        /*0036*/ 	.short	0x0048
        /*0038*/ 	.byte	0x00, 0xf0, 0x11, 0x00


	//----- nvinfo : EIATTR_KPARAM_INFO
	.align		4
.L_1216:
        /*003c*/ 	.byte	0x04, 0x17
        /*003e*/ 	.short	(.L_1218 - .L_1217)
.L_1217:
        /*0040*/ 	.word	0x00000000
        /*0044*/ 	.short	0x0008
        /*0046*/ 	.short	0x0040
        /*0048*/ 	.byte	0x00, 0xf0, 0x21, 0x00


	//----- nvinfo : EIATTR_KPARAM_INFO
	.align		4
.L_1218:
        /*004c*/ 	.byte	0x04, 0x17
        /*004e*/ 	.short	(.L_1220 - .L_1219)
.L_1219:
        /*0050*/ 	.word	0x00000000
        /*0054*/ 	.short	0x0007
        /*0056*/ 	.short	0x0038
        /*0058*/ 	.byte	0x00, 0xf0, 0x21, 0x00


	//----- nvinfo : EIATTR_KPARAM_INFO
	.align		4
.L_1220:
        /*005c*/ 	.byte	0x04, 0x17
        /*005e*/ 	.short	(.L_1222 - .L_1221)
.L_1221:
        /*0060*/ 	.word	0x00000000
        /*0064*/ 	.short	0x0006
        /*0066*/ 	.short	0x0030
        /*0068*/ 	.byte	0x00, 0xf0, 0x21, 0x00


	//----- nvinfo : EIATTR_KPARAM_INFO
	.align		4
.L_1222:
        /*006c*/ 	.byte	0x04, 0x17
        /*006e*/ 	.short	(.L_1224 - .L_1223)
.L_1223:
        /*0070*/ 	.word	0x00000000
        /*0074*/ 	.short	0x0005
        /*0076*/ 	.short	0x0028
        /*0078*/ 	.byte	0x00, 0xf0, 0x21, 0x00


	//----- nvinfo : EIATTR_KPARAM_INFO
	.align		4
.L_1224:
        /*007c*/ 	.byte	0x04, 0x17
        /*007e*/ 	.short	(.L_1226 - .L_1225)
.L_1225:
        /*0080*/ 	.word	0x00000000
        /*0084*/ 	.short	0x0004
        /*0086*/ 	.short	0x0020
        /*0088*/ 	.byte	0x00, 0xf0, 0x21, 0x00


	//----- nvinfo : EIATTR_KPARAM_INFO
	.align		4
.L_1226:
        /*008c*/ 	.byte	0x04, 0x17
        /*008e*/ 	.short	(.L_1228 - .L_1227)
.L_1227:
        /*0090*/ 	.word	0x00000000
        /*0094*/ 	.short	0x0003
        /*0096*/ 	.short	0x0018
        /*0098*/ 	.byte	0x00, 0xf0, 0x21, 0x00


	//----- nvinfo : EIATTR_KPARAM_INFO
	.align		4
.L_1228:
        /*009c*/ 	.byte	0x04, 0x17
        /*009e*/ 	.short	(.L_1230 - .L_1229)
.L_1229:
        /*00a0*/ 	.word	0x00000000
        /*00a4*/ 	.short	0x0002
        /*00a6*/ 	.short	0x0010
        /*00a8*/ 	.byte	0x00, 0xf0, 0x21, 0x00


	//----- nvinfo : EIATTR_KPARAM_INFO
	.align		4
.L_1230:
        /*00ac*/ 	.byte	0x04, 0x17
        /*00ae*/ 	.short	(.L_1232 - .L_1231)
.L_1231:
        /*00b0*/ 	.word	0x00000000
        /*00b4*/ 	.short	0x0001
        /*00b6*/ 	.short	0x0008
        /*00b8*/ 	.byte	0x00, 0xf0, 0x21, 0x00


	//----- nvinfo : EIATTR_KPARAM_INFO
	.align		4
.L_1232:
        /*00bc*/ 	.byte	0x04, 0x17
        /*00be*/ 	.short	(.L_1234 - .L_1233)
.L_1233:
        /*00c0*/ 	.word	0x00000000
        /*00c4*/ 	.short	0x0000
        /*00c6*/ 	.short	0x0000
        /*00c8*/ 	.byte	0x00, 0xf0, 0x11, 0x00


	//----- nvinfo : EIATTR_MAXREG_COUNT
	.align		4
.L_1234:
        /*00cc*/ 	.byte	0x03, 0x1b
        /*00ce*/ 	.short	0x00ff


	//----- nvinfo : EIATTR_EXIT_INSTR_OFFSETS
	.align		4
        /*00d0*/ 	.byte	0x04, 0x1c
        /*00d2*/ 	.short	(.L_1236 - .L_1235)


	//   ....[0]....
.L_1235:
        /*00d4*/ 	.word	0x00002900


	//----- nvinfo : EIATTR_MAX_THREADS
	.align		4
.L_1236:
        /*00d8*/ 	.byte	0x04, 0x05
        /*00da*/ 	.short	(.L_1238 - .L_1237)
.L_1237:
        /*00dc*/ 	.word	0x00000080
        /*00e0*/ 	.word	0x00000001
        /*00e4*/ 	.word	0x00000001


	//----- nvinfo : EIATTR_CRS_STACK_SIZE
	.align		4
.L_1238:
        /*00e8*/ 	.byte	0x04, 0x1e
        /*00ea*/ 	.short	(.L_1240 - .L_1239)
.L_1239:
        /*00ec*/ 	.word	0x00000000
.L_1240:


//--------------------- .nv.info.nvkernel__Z4butsiiiiiiid_F1L307_6 --------------------------
	.section	.nv.info.nvkernel__Z4butsiiiiiiid_F1L307_6,"",@"SHT_CUDA_INFO"
	.sectionflags	@""
	.align	4


	//----- nvinfo : EIATTR_CUDA_API_VERSION
	.align		4
        /*0000*/ 	.byte	0x04, 0x37
        /*0002*/ 	.short	(.L_1242 - .L_1241)
.L_1241:
        /*0004*/ 	.word	0x00000081


	//----- nvinfo : EIATTR_SW2861232_WAR
	.align		4
.L_1242:
        /*0008*/ 	.byte	0x01, 0x35
	.zero		2


	//----- nvinfo : EIATTR_PARAM_CBANK
	.align		4
        /*000c*/ 	.byte	0x04, 0x0a
        /*000e*/ 	.short	(.L_1244 - .L_1243)
	.align		4
.L_1243:
        /*0010*/ 	.word	index@(.nv.constant0.nvkernel__Z4butsiiiiiiid_F1L307_6)
        /*0014*/ 	.short	0x0160
        /*0016*/ 	.short	0x0040


	//----- nvinfo : EIATTR_CBANK_PARAM_SIZE
	.align		4
.L_1244:
        /*0018*/ 	.byte	0x03, 0x19
        /*001a*/ 	.short	0x0040


	//----- nvinfo : EIATTR_KPARAM_INFO
	.align		4
        /*001c*/ 	.byte	0x04, 0x17
        /*001e*/ 	.short	(.L_1246 - .L_1245)
.L_1245:
        /*0020*/ 	.word	0x00000000
        /*0024*/ 	.short	0x0007
        /*0026*/ 	.short	0x0038
        /*0028*/ 	.byte	0x00, 0xf0, 0x21, 0x00


	//----- nvinfo : EIATTR_KPARAM_INFO
	.align		4
.L_1246:
        /*002c*/ 	.byte	0x04, 0x17
        /*002e*/ 	.short	(.L_1248 - .L_1247)
.L_1247:
        /*0030*/ 	.word	0x00000000
        /*0034*/ 	.short	0x0006
        /*0036*/ 	.short	0x0030
        /*0038*/ 	.byte	0x00, 0xf0, 0x11, 0x00


	//----- nvinfo : EIATTR_KPARAM_INFO
	.align		4
.L_1248:
        /*003c*/ 	.byte	0x04, 0x17
        /*003e*/ 	.short	(.L_1250 - .L_1249)
.L_1249:
        /*0040*/ 	.word	0x00000000
        /*0044*/ 	.short	0x0005
        /*0046*/ 	.short	0x0028
        /*0048*/ 	.byte	0x00, 0xf0, 0x21, 0x00


	//----- nvinfo : EIATTR_KPARAM_INFO
	.align		4
.L_1250:
        /*004c*/ 	.byte	0x04, 0x17
        /*004e*/ 	.short	(.L_1252 - .L_1251)
.L_1251:
        /*0050*/ 	.word	0x00000000
        /*0054*/ 	.short	0x0004
        /*0056*/ 	.short	0x0020
        /*0058*/ 	.byte	0x00, 0xf0, 0x21, 0x00


	//----- nvinfo : EIATTR_KPARAM_INFO
	.align		4
.L_1252:
        /*005c*/ 	.byte	0x04, 0x17
        /*005e*/ 	.short	(.L_1254 - .L_1253)
.L_1253:
        /*0060*/ 	.word	0x00000000
        /*0064*/ 	.short	0x0003
        /*0066*/ 	.short	0x0018
        /*0068*/ 	.byte	0x00, 0xf0, 0x21, 0x00


	//----- nvinfo : EIATTR_KPARAM_INFO
	.align		4
.L_1254:
        /*006c*/ 	.byte	0x04, 0x17
        /*006e*/ 	.short	(.L_1256 - .L_1255)
.L_1255:
        /*0070*/ 	.word	0x00000000
        /*0074*/ 	.short	0x0002
        /*0076*/ 	.short	0x0010
        /*0078*/ 	.byte	0x00, 0xf0, 0x21, 0x00


	//----- nvinfo : EIATTR_KPARAM_INFO
	.align		4
.L_1256:
        /*007c*/ 	.byte	0x04, 0x17
        /*007e*/ 	.short	(.L_1258 - .L_1257)
.L_1257:
        /*0080*/ 	.word	0x00000000
        /*0084*/ 	.short	0x0001
        /*0086*/ 	.short	0x0008
        /*0088*/ 	.byte	0x00, 0xf0, 0x21, 0x00


	//----- nvinfo : EIATTR_KPARAM_INFO
	.align		4
.L_1258:
        /*008c*/ 	.byte	0x04, 0x17
        /*008e*/ 	.short	(.L_1260 - .L_1259)
.L_1259:
        /*0090*/ 	.word	0x00000000
        /*0094*/ 	.short	0x0000
        /*0096*/ 	.short	0x0000
        /*0098*/ 	.byte	0x00, 0xf0, 0x11, 0x00


	//----- nvinfo : EIATTR_MAXREG_COUNT
	.align		4
.L_1260:
        /*009c*/ 	.byte	0x03, 0x1b
        /*009e*/ 	.short	0x00ff


	//----- nvinfo : EIATTR_EXIT_INSTR_OFFSETS
	.align		4
        /*00a0*/ 	.byte	0x04, 0x1c
        /*00a2*/ 	.short	(.L_1262 - .L_1261)


	//   ....[0]....
.L_1261:
        /*00a4*/ 	.word	0x00000720


	//----- nvinfo : EIATTR_MAX_THREADS
	.align		4
.L_1262:
        /*00a8*/ 	.byte	0x04, 0x05
        /*00aa*/ 	.short	(.L_1264 - .L_1263)
.L_1263:
        /*00ac*/ 	.word	0x00000080
        /*00b0*/ 	.word	0x00000001
        /*00b4*/ 	.word	0x00000001


	//----- nvinfo : EIATTR_CRS_STACK_SIZE
	.align		4
.L_1264:
        /*00b8*/ 	.byte	0x04, 0x1e
        /*00ba*/ 	.short	(.L_1266 - .L_1265)
.L_1265:
        /*00bc*/ 	.word	0x00000000
.L_1266:


//--------------------- .nv.info.nvkernel__Z4bltsiiiiiiid_F1L179_4 --------------------------
	.section	.nv.info.nvkernel__Z4bltsiiiiiiid_F1L179_4,"",@"SHT_CUDA_INFO"
	.sectionflags	@""
	.align	4


	//----- nvinfo : EIATTR_CUDA_API_VERSION
	.align		4
        /*0000*/ 	.byte	0x04, 0x37
        /*0002*/ 	.short	(.L_1268 - .L_1267)
.L_1267:
        /*0004*/ 	.word	0x00000081


	//----- nvinfo : EIATTR_SW2861232_WAR
	.align		4
.L_1268:
        /*0008*/ 	.byte	0x01, 0x35
	.zero		2


	//----- nvinfo : EIATTR_PARAM_CBANK
	.align		4
        /*000c*/ 	.byte	0x04, 0x0a
        /*000e*/ 	.short	(.L_1270 - .L_1269)
	.align		4
.L_1269:
        /*0010*/ 	.word	index@(.nv.constant0.nvkernel__Z4bltsiiiiiiid_F1L179_4)
        /*0014*/ 	.short	0x0160
        /*0016*/ 	.short	0x0058


	//----- nvinfo : EIATTR_CBANK_PARAM_SIZE
	.align		4
.L_1270:
        /*0018*/ 	.byte	0x03, 0x19
        /*001a*/ 	.short	0x0058


	//----- nvinfo : EIATTR_KPARAM_INFO
	.align		4
        /*001c*/ 	.byte	0x04, 0x17
        /*001e*/ 	.short	(.L_1272 - .L_1271)
.L_1271:
        /*0020*/ 	.word	0x00000000
        /*0024*/ 	.short	0x000a
        /*0026*/ 	.short	0x0050
        /*0028*/ 	.byte	0x00, 0xf0, 0x21, 0x00


	//----- nvinfo : EIATTR_KPARAM_INFO
	.align		4
.L_1272:
        /*002c*/ 	.byte	0x04, 0x17
        /*002e*/ 	.short	(.L_1274 - .L_1273)
.L_1273:
        /*0030*/ 	.word	0x00000000
        /*0034*/ 	.short	0x0009
        /*0036*/ 	.short	0x0048
        /*0038*/ 	.byte	0x00, 0xf0, 0x11, 0x00


	//----- nvinfo : EIATTR_KPARAM_INFO
	.align		4
.L_1274:
        /*003c*/ 	.byte	0x04, 0x17
        /*003e*/ 	.short	(.L_1276 - .L_1275)
.L_1275:
        /*0040*/ 	.word	0x00000000
        /*0044*/ 	.short	0x0008
        /*0046*/ 	.short	0x0040
        /*0048*/ 	.byte	0x00, 0xf0, 0x21, 0x00


	//----- nvinfo : EIATTR_KPARAM_INFO
	.align		4
.L_1276:
        /*004c*/ 	.byte	0x04, 0x17
        /*004e*/ 	.short	(.L_1278 - .L_1277)
.L_1277:
        /*0050*/ 	.word	0x00000000
        /*0054*/ 	.short	0x0007
        /*0056*/ 	.short	0x0038
        /*0058*/ 	.byte	0x00, 0xf0, 0x21, 0x00


	//----- nvinfo : EIATTR_KPARAM_INFO
	.align		4
.L_1278:
        /*005c*/ 	.byte	0x04, 0x17
        /*005e*/ 	.short	(.L_1280 - .L_1279)
.L_1279:
        /*0060*/ 	.word	0x00000000
        /*0064*/ 	.short	0x0006
        /*0066*/ 	.short	0x0030
        /*0068*/ 	.byte	0x00, 0xf0, 0x21, 0x00


	//----- nvinfo : EIATTR_KPARAM_INFO
	.align		4
.L_1280:
        /*006c*/ 	.byte	0x04, 0x17
        /*006e*/ 	.short	(.L_1282 - .L_1281)
.L_1281:
        /*0070*/ 	.word	0x00000000
        /*0074*/ 	.short	0x0005
        /*0076*/ 	.short	0x0028
        /*0078*/ 	.byte	0x00, 0xf0, 0x21, 0x00


	//----- nvinfo : EIATTR_KPARAM_INFO
	.align		4
.L_1282:
        /*007c*/ 	.byte	0x04, 0x17
        /*007e*/ 	.short	(.L_1284 - .L_1283)
.L_1283:
        /*0080*/ 	.word	0x00000000
        /*0084*/ 	.short	0x0004
        /*0086*/ 	.short	0x0020
        /*0088*/ 	.byte	0x00, 0xf0, 0x21, 0x00


	//----- nvinfo : EIATTR_KPARAM_INFO
	.align		4
.L_1284:
        /*008c*/ 	.byte	0x04, 0x17
        /*008e*/ 	.short	(.L_1286 - .L_1285)
.L_1285:
        /*0090*/ 	.word	0x00000000
        /*0094*/ 	.short	0x0003
        /*0096*/ 	.short	0x0018
        /*0098*/ 	.byte	0x00, 0xf0, 0x21, 0x00


	//----- nvinfo : EIATTR_KPARAM_INFO
	.align		4
.L_1286:
        /*009c*/ 	.byte	0x04, 0x17
        /*009e*/ 	.short	(.L_1288 - .L_1287)
.L_1287:
        /*00a0*/ 	.word	0x00000000
        /*00a4*/ 	.short	0x0002
        /*00a6*/ 	.short	0x0010
        /*00a8*/ 	.byte	0x00, 0xf0, 0x21, 0x00


	//----- nvinfo : EIATTR_KPARAM_INFO
	.align		4
.L_1288:
        /*00ac*/ 	.byte	0x04, 0x17
        /*00ae*/ 	.short	(.L_1290 - .L_1289)
.L_1289:
        /*00b0*/ 	.word	0x00000000
        /*00b4*/ 	.short	0x0001
        /*00b6*/ 	.short	0x0008
        /*00b8*/ 	.byte	0x00, 0xf0, 0x21, 0x00


	//----- nvinfo : EIATTR_KPARAM_INFO
	.align		4
.L_1290:
        /*00bc*/ 	.byte	0x04, 0x17
        /*00be*/ 	.short	(.L_1292 - .L_1291)
.L_1291:
        /*00c0*/ 	.word	0x00000000
        /*00c4*/ 	.short	0x0000
        /*00c6*/ 	.short	0x0000
        /*00c8*/ 	.byte	0x00, 0xf0, 0x11, 0x00


	//----- nvinfo : EIATTR_MAXREG_COUNT
	.align		4
.L_1292:
        /*00cc*/ 	.byte	0x03, 0x1b
        /*00ce*/ 	.short	0x00ff


	//----- nvinfo : EIATTR_EXIT_INSTR_OFFSETS
	.align		4
        /*00d0*/ 	.byte	0x04, 0x1c
        /*00d2*/ 	.short	(.L_1294 - .L_1293)


	//   ....[0]....
.L_1293:
        /*00d4*/ 	.word	0x00002890


	//----- nvinfo : EIATTR_MAX_THREADS
	.align		4
.L_1294:
        /*00d8*/ 	.byte	0x04, 0x05
        /*00da*/ 	.short	(.L_1296 - .L_1295)
.L_1295:
        /*00dc*/ 	.word	0x00000080
        /*00e0*/ 	.word	0x00000001
        /*00e4*/ 	.word	0x00000001


	//----- nvinfo : EIATTR_CRS_STACK_SIZE
	.align		4
.L_1296:
        /*00e8*/ 	.byte	0x04, 0x1e
        /*00ea*/ 	.short	(.L_1298 - .L_1297)
.L_1297:
        /*00ec*/ 	.word	0x00000000
.L_1298:


//--------------------- .nv.info.nvkernel__Z4bltsiiiiiiid_F1L163_2 --------------------------
	.section	.nv.info.nvkernel__Z4bltsiiiiiiid_F1L163_2,"",@"SHT_CUDA_INFO"
	.sectionflags	@""
	.align	4


	//----- nvinfo : EIATTR_CUDA_API_VERSION
	.align		4
        /*0000*/ 	.byte	0x04, 0x37
        /*0002*/ 	.short	(.L_1300 - .L_1299)
.L_1299:
        /*0004*/ 	.word	0x00000081


	//----- nvinfo : EIATTR_SW2861232_WAR
	.align		4
.L_1300:
        /*0008*/ 	.byte	0x01, 0x35
	.zero		2


	//----- nvinfo : EIATTR_PARAM_CBANK
	.align		4
        /*000c*/ 	.byte	0x04, 0x0a
        /*000e*/ 	.short	(.L_1302 - .L_1301)
	.align		4
.L_1301:
        /*0010*/ 	.word	index@(.nv.constant0.nvkernel__Z4bltsiiiiiiid_F1L163_2)
        /*0014*/ 	.short	0x0160
        /*0016*/ 	.short	0x0038


	//----- nvinfo : EIATTR_CBANK_PARAM_SIZE
	.align		4
.L_1302:
        /*0018*/ 	.byte	0x03, 0x19
        /*001a*/ 	.short	0x0038


	//----- nvinfo : EIATTR_KPARAM_INFO
	.align		4
        /*001c*/ 	.byte	0x04, 0x17
        /*001e*/ 	.short	(.L_1304 - .L_1303)
.L_1303:
        /*0020*/ 	.word	0x00000000
        /*0024*/ 	.short	0x0006
        /*0026*/ 	.short	0x0030
        /*0028*/ 	.byte	0x00, 0xf0, 0x21, 0x00


	//----- nvinfo : EIATTR_KPARAM_INFO
	.align		4
.L_1304:
        /*002c*/ 	.byte	0x04, 0x17
        /*002e*/ 	.short	(.L_1306 - .L_1305)
.L_1305:
        /*0030*/ 	.word	0x00000000
        /*0034*/ 	.short	0x0005
        /*0036*/ 	.short	0x0028
        /*0038*/ 	.byte	0x00, 0xf0, 0x11, 0x00


	//----- nvinfo : EIATTR_KPARAM_INFO
	.align		4
.L_1306:
        /*003c*/ 	.byte	0x04, 0x17
        /*003e*/ 	.short	(.L_1308 - .L_1307)
.L_1307:
        /*0040*/ 	.word	0x00000000
        /*0044*/ 	.short	0x0004
        /*0046*/ 	.short	0x0020
        /*0048*/ 	.byte	0x00, 0xf0, 0x21, 0x00


	//----- nvinfo : EIATTR_KPARAM_INFO
	.align		4
.L_1308:
        /*004c*/ 	.byte	0x04, 0x17
        /*004e*/ 	.short	(.L_1310 - .L_1309)
.L_1309:
        /*0050*/ 	.word	0x00000000
        /*0054*/ 	.short	0x0003
        /*0056*/ 	.short	0x0018
        /*0058*/ 	.byte	0x00, 0xf0, 0x21, 0x00


	//----- nvinfo : EIATTR_KPARAM_INFO
	.align		4
.L_1310:
        /*005c*/ 	.byte	0x04, 0x17
        /*005e*/ 	.short	(.L_1312 - .L_1311)
.L_1311:
        /*0060*/ 	.word	0x00000000
        /*0064*/ 	.short	0x0002
        /*0066*/ 	.short	0x0010
        /*0068*/ 	.byte	0x00, 0xf0, 0x21, 0x00


	//----- nvinfo : EIATTR_KPARAM_INFO
	.align		4
.L_1312:
        /*006c*/ 	.byte	0x04, 0x17
        /*006e*/ 	.short	(.L_1314 - .L_1313)
.L_1313:
        /*0070*/ 	.word	0x00000000
        /*0074*/ 	.short	0x0001
        /*0076*/ 	.short	0x0008
        /*0078*/ 	.byte	0x00, 0xf0, 0x21, 0x00


	//----- nvinfo : EIATTR_KPARAM_INFO
	.align		4
.L_1314:
        /*007c*/ 	.byte	0x04, 0x17
        /*007e*/ 	.short	(.L_1316 - .L_1315)
.L_1315:
        /*0080*/ 	.word	0x00000000
        /*0084*/ 	.short	0x0000
        /*0086*/ 	.short	0x0000
        /*0088*/ 	.byte	0x00, 0xf0, 0x11, 0x00


	//----- nvinfo : EIATTR_MAXREG_COUNT
	.align		4
.L_1316:
        /*008c*/ 	.byte	0x03, 0x1b
        /*008e*/ 	.short	0x00ff


	//----- nvinfo : EIATTR_EXIT_INSTR_OFFSETS
	.align		4
        /*0090*/ 	.byte	0x04, 0x1c
        /*0092*/ 	.short	(.L_1318 - .L_1317)


	//   ....[0]....
.L_1317:
        /*0094*/ 	.word	0x00000700


	//----- nvinfo : EIATTR_MAX_THREADS
	.align		4
.L_1318:
        /*0098*/ 	.byte	0x04, 0x05
        /*009a*/ 	.short	(.L_1320 - .L_1319)
.L_1319:
        /*009c*/ 	.word	0x00000080
        /*00a0*/ 	.word	0x00000001
        /*00a4*/ 	.word	0x00000001


	//----- nvinfo : EIATTR_CRS_STACK_SIZE
	.align		4
.L_1320:
        /*00a8*/ 	.byte	0x04, 0x1e
        /*00aa*/ 	.short	(.L_1322 - .L_1321)
.L_1321:
        /*00ac*/ 	.word	0x00000000
.L_1322:


//--------------------- .nv.callgraph             --------------------------
	.section	.nv.callgraph,"",@"SHT_CUDA_CALLGRAPH"
	.align	4
	.sectionentsize	8
	.align		4
        /*0000*/ 	.word	0x00000000
	.align		4
        /*0004*/ 	.word	0xffffffff
	.align		4
        /*0008*/ 	.word	index@(nvkernel__Z4ssori_F1L2158_66)
	.align		4
        /*000c*/ 	.word	index@(__cuda_sm20_div_s64)
	.align		4
        /*0010*/ 	.word	index@(nvkernel__Z4ssori_F1L2126_64)
	.align		4
        /*0014*/ 	.word	index@(__cuda_sm20_div_s64)
	.align		4
        /*0018*/ 	.word	index@(nvkernel__Z3rhsv_F1L2048_60)
	.align		4
        /*001c*/ 	.word	index@(__cuda_sm20_div_s64)
	.align		4
        /*0020*/ 	.word	index@(nvkernel__Z3rhsv_F1L2032_58)
	.align		4
        /*0024*/ 	.word	index@(__cuda_sm20_div_s64)
	.align		4
        /*0028*/ 	.word	index@(nvkernel__Z3rhsv_F1L2015_56)
	.align		4
        /*002c*/ 	.word	index@(__cuda_sm20_div_s64)
	.align		4
        /*0030*/ 	.word	index@(nvkernel__Z3rhsv_F1L1983_54)
	.align		4
        /*0034*/ 	.word	index@(__cuda_sm20_div_s64)
	.align		4
        /*0038*/ 	.word	index@(nvkernel__Z3rhsv_F1L1952_52)
	.align		4
        /*003c*/ 	.word	index@(__cuda_sm20_div_s64)
	.align		4
        /*0040*/ 	.word	index@(nvkernel__Z3rhsv_F1L1940_50)
	.align		4
        /*0044*/ 	.word	index@(__cuda_sm20_div_s64)
	.align		4
        /*0048*/ 	.word	index@(nvkernel__Z3rhsv_F1L1923_48)
	.align		4
        /*004c*/ 	.word	index@(__cuda_sm20_div_s64)
	.align		4
        /*0050*/ 	.word	index@(nvkernel__Z3rhsv_F1L1910_46)
	.align		4
        /*0054*/ 	.word	index@(__cuda_sm20_div_s64)
	.align		4
        /*0058*/ 	.word	index@(nvkernel__Z3rhsv_F1L1889_44)
	.align		4
        /*005c*/ 	.word	index@(__cuda_sm20_div_s64)
	.align		4
        /*0060*/ 	.word	index@(nvkernel__Z3rhsv_F1L1873_42)
	.align		4
        /*0064*/ 	.word	index@(__cuda_sm20_div_s64)
	.align		4
        /*0068*/ 	.word	index@(nvkernel__Z3rhsv_F1L1850_40)
	.align		4
        /*006c*/ 	.word	index@(__cuda_sm20_div_s64)
	.align		4
        /*0070*/ 	.word	index@(nvkernel__Z3rhsv_F1L1810_38)
	.align		4
        /*0074*/ 	.word	index@(__cuda_sm20_div_s64)
	.align		4
        /*0078*/ 	.word	index@(nvkernel__Z3rhsv_F1L1780_36)
	.align		4
        /*007c*/ 	.word	index@(__cuda_sm20_div_s64)
	.align		4
        /*0080*/ 	.word	index@(nvkernel__Z3rhsv_F1L1768_34)
	.align		4
        /*0084*/ 	.word	index@(__cuda_sm20_div_s64)
	.align		4
        /*0088*/ 	.word	index@(nvkernel__Z3rhsv_F1L1751_32)
	.align		4
        /*008c*/ 	.word	index@(__cuda_sm20_div_s64)
	.align		4
        /*0090*/ 	.word	index@(nvkernel__Z3rhsv_F1L1726_30)
	.align		4
        /*0094*/ 	.word	index@(__cuda_sm20_div_s64)
	.align		4
        /*0098*/ 	.word	index@(nvkernel__Z3rhsv_F1L1710_28)
	.align		4
        /*009c*/ 	.word	index@(__cuda_sm20_div_s64)
	.align		4
        /*00a0*/ 	.word	index@(nvkernel__Z3rhsv_F1L1693_26)
	.align		4
        /*00a4*/ 	.word	index@(__cuda_sm20_div_s64)
	.align		4
        /*00a8*/ 	.word	index@(nvkernel__Z3rhsv_F1L1657_24)
	.align		4
        /*00ac*/ 	.word	index@(__cuda_sm20_div_s64)
	.align		4
        /*00b0*/ 	.word	index@(nvkernel__Z3rhsv_F1L1626_22)
	.align		4
        /*00b4*/ 	.word	index@(__cuda_sm20_div_s64)
	.align		4
        /*00b8*/ 	.word	index@(nvkernel__Z3rhsv_F1L1614_20)
	.align		4
        /*00bc*/ 	.word	index@(__cuda_sm20_div_s64)
	.align		4
        /*00c0*/ 	.word	index@(nvkernel__Z3rhsv_F1L1597_18)
	.align		4
        /*00c4*/ 	.word	index@(__cuda_sm20_div_s64)
	.align		4
        /*00c8*/ 	.word	index@(nvkernel__Z3rhsv_F1L1574_16)
	.align		4
        /*00cc*/ 	.word	index@(__cuda_sm20_div_s64)
	.align		4
        /*00d0*/ 	.word	index@(nvkernel__Z3rhsv_F1L1574_16)
	.align		4
        /*00d4*/ 	.word	index@(__cuda_sm20_dblrcp_rn_slowpath_v3)
	.align		4
        /*00d8*/ 	.word	index@(nvkernel__Z6l2normiiiiiiiiii_F1L1529_14)
	.align		4
        /*00dc*/ 	.word	index@(__cuda_sm20_div_s64)
	.align		4
        /*00e0*/ 	.word	index@(nvkernel__Z6l2normiiiiiiiiii_F1L1529_14)
	.align		4
        /*00e4*/ 	.word	index@(__cuda_sm70_shflsync_down)
	.align		4
        /*00e8*/ 	.word	index@(nvkernel__Z4butsiiiiiiid_F1L323_8)
	.align		4
        /*00ec*/ 	.word	index@(__cuda_sm20_dblrcp_rn_slowpath_v3)
	.align		4
        /*00f0*/ 	.word	index@(nvkernel__Z4butsiiiiiiid_F1L323_8)
	.align		4
        /*00f4*/ 	.word	index@(__cuda_sm20_div_rn_f64_full)
	.align		4
        /*00f8*/ 	.word	index@(nvkernel__Z4bltsiiiiiiid_F1L179_4)
	.align		4
        /*00fc*/ 	.word	index@(__cuda_sm20_dblrcp_rn_slowpath_v3)
	.align		4
        /*0100*/ 	.word	index@(nvkernel__Z4bltsiiiiiiid_F1L179_4)
	.align		4
        /*0104*/ 	.word	index@(__cuda_sm20_div_rn_f64_full)
	.align		4
        /*0108*/ 	.word	0x00000000
	.align		4
        /*010c*/ 	.word	0xfffffffe
	.align		4
        /*0110*/ 	.word	0x00000000
	.align		4
        /*0114*/ 	.word	0xfffffffd
	.align		4
        /*0118*/ 	.word	0x00000000
	.align		4
        /*011c*/ 	.word	0xfffffffc


//--------------------- .nv.prototype             --------------------------
	.section	.nv.prototype,"",@"SHT_CUDA_PROTOTYPE"
	.align	4
	.sectionentsize	8
	.align		4
        /*0000*/ 	.word	index@(__cuda_sm70_shflsync_down)
	.align		4
        /*0004*/ 	.word	str_index@("#iiiii")


//--------------------- .nv.constant0.nvkernel__Z4ssori_F1L2158_66 --------------------------
	.section	.nv.constant0.nvkernel__Z4ssori_F1L2158_66,"a",@"SHT_CUDA_CONSTANT_B0"
	.sectionflags	@""
	.align	4
.nv.constant0.nvkernel__Z4ssori_F1L2158_66:
	.zero		352
	.type		_param,@"STT_CUDA_OBJECT"
	.size		_param,(.L_2 - _param)
	.other		_param,@"STO_CUDA_CONSTANT STV_INTERNAL"
_param:
	.zero		48
.L_2:


//--------------------- .nv.constant0.nvkernel__Z4ssori_F1L2126_64 --------------------------
	.section	.nv.constant0.nvkernel__Z4ssori_F1L2126_64,"a",@"SHT_CUDA_CONSTANT_B0"
	.sectionflags	@""
	.align	4
.nv.constant0.nvkernel__Z4ssori_F1L2126_64:
	.zero		352
	.type		_param__0,@"STT_CUDA_OBJECT"
	.size		_param__0,(.L_3 - _param__0)
	.other		_param__0,@"STO_CUDA_CONSTANT STV_INTERNAL"
	.map_symbolname _param__0 _param
_param__0:
	.zero		40
.L_3:


//--------------------- .nv.constant0.nvkernel__Z4ssori_F1L2089_62 --------------------------
	.section	.nv.constant0.nvkernel__Z4ssori_F1L2089_62,"a",@"SHT_CUDA_CONSTANT_B0"
	.sectionflags	@""
	.align	4
.nv.constant0.nvkernel__Z4ssori_F1L2089_62:
	.zero		352
	.type		_param__1,@"STT_CUDA_OBJECT"
	.size		_param__1,(.L_4 - _param__1)
	.other		_param__1,@"STO_CUDA_CONSTANT STV_INTERNAL"
	.map_symbolname _param__1 _param
_param__1:
	.zero		32
.L_4:


//--------------------- .nv.constant0.nvkernel__Z3rhsv_F1L2048_60 --------------------------
	.section	.nv.constant0.nvkernel__Z3rhsv_F1L2048_60,"a",@"SHT_CUDA_CONSTANT_B0"
	.sectionflags	@""
	.align	4
.nv.constant0.nvkernel__Z3rhsv_F1L2048_60:
	.zero		352
	.type		_param__2,@"STT_CUDA_OBJECT"
	.size		_param__2,(.L_5 - _param__2)
	.other		_param__2,@"STO_CUDA_CONSTANT STV_INTERNAL"
	.map_symbolname _param__2 _param
_param__2:
	.zero		56
.L_5:


//--------------------- .nv.constant0.nvkernel__Z3rhsv_F1L2032_58 --------------------------
	.section	.nv.constant0.nvkernel__Z3rhsv_F1L2032_58,"a",@"SHT_CUDA_CONSTANT_B0"
	.sectionflags	@""
	.align	4
.nv.constant0.nvkernel__Z3rhsv_F1L2032_58:
	.zero		352
	.type		_param__3,@"STT_CUDA_OBJECT"
	.size		_param__3,(.L_6 - _param__3)
	.other		_param__3,@"STO_CUDA_CONSTANT STV_INTERNAL"
	.map_symbolname _param__3 _param
_param__3:
	.zero		56
.L_6:


//--------------------- .nv.constant0.nvkernel__Z3rhsv_F1L2015_56 --------------------------
	.section	.nv.constant0.nvkernel__Z3rhsv_F1L2015_56,"a",@"SHT_CUDA_CONSTANT_B0"
	.sectionflags	@""
	.align	4
.nv.constant0.nvkernel__Z3rhsv_F1L2015_56:
	.zero		352
	.type		_param__4,@"STT_CUDA_OBJECT"
	.size		_param__4,(.L_7 - _param__4)
	.other		_param__4,@"STO_CUDA_CONSTANT STV_INTERNAL"
	.map_symbolname _param__4 _param
_param__4:
	.zero		48
.L_7:


//--------------------- .nv.constant2.nvkernel__Z3rhsv_F1L1983_54 --------------------------
	.section	.nv.constant2.nvkernel__Z3rhsv_F1L1983_54,"a",@"SHT_CUDA_CONSTANT_B2"
	.sectionflags	@""
	.align	8
.nv.constant2.nvkernel__Z3rhsv_F1L1983_54:
	.type		nvkernel__Z3rhsv_F1L1983_54.const_opt.0.8,@"STT_CUDA_OBJECT"
	.size		nvkernel__Z3rhsv_F1L1983_54.const_opt.0.8,(.L_8 - nvkernel__Z3rhsv_F1L1983_54.const_opt.0.8)
	.other		nvkernel__Z3rhsv_F1L1983_54.const_opt.0.8,@"STO_CUDA_CONSTANT STV_INTERNAL"
nvkernel__Z3rhsv_F1L1983_54.const_opt.0.8:
        /*0000*/ 	.byte	0x9a, 0x99, 0x99, 0x99, 0x99, 0x99, 0xb9, 0x3f
.L_8:


//--------------------- .nv.constant0.nvkernel__Z3rhsv_F1L1983_54 --------------------------
	.section	.nv.constant0.nvkernel__Z3rhsv_F1L1983_54,"a",@"SHT_CUDA_CONSTANT_B0"
	.sectionflags	@""
	.align	4
.nv.constant0.nvkernel__Z3rhsv_F1L1983_54:
	.zero		352
	.type		_param__5,@"STT_CUDA_OBJECT"
	.size		_param__5,(.L_9 - _param__5)
	.other		_param__5,@"STO_CUDA_CONSTANT STV_INTERNAL"
	.map_symbolname _param__5 _param
_param__5:
	.zero		104
.L_9:


//--------------------- .nv.constant2.nvkernel__Z3rhsv_F1L1952_52 --------------------------
	.section	.nv.constant2.nvkernel__Z3rhsv_F1L1952_52,"a",@"SHT_CUDA_CONSTANT_B2"
	.sectionflags	@""
	.align	8
.nv.constant2.nvkernel__Z3rhsv_F1L1952_52:
	.type		nvkernel__Z3rhsv_F1L1952_52.const_opt.0.8,@"STT_CUDA_OBJECT"
	.size		nvkernel__Z3rhsv_F1L1952_52.const_opt.0.8,(nvkernel__Z3rhsv_F1L1952_52.const_opt.8.16 - nvkernel__Z3rhsv_F1L1952_52.const_opt.0.8)
	.other		nvkernel__Z3rhsv_F1L1952_52.const_opt.0.8,@"STO_CUDA_CONSTANT STV_INTERNAL"
nvkernel__Z3rhsv_F1L1952_52.const_opt.0.8:
        /*0000*/ 	.byte	0x55, 0x55, 0x55, 0x55, 0x55, 0x55, 0xf5, 0x3f
	.type		nvkernel__Z3rhsv_F1L1952_52.const_opt.8.16,@"STT_CUDA_OBJECT"
	.size		nvkernel__Z3rhsv_F1L1952_52.const_opt.8.16,(nvkernel__Z3rhsv_F1L1952_52.const_opt.16.24 - nvkernel__Z3rhsv_F1L1952_52.const_opt.8.16)
	.other		nvkernel__Z3rhsv_F1L1952_52.const_opt.8.16,@"STO_CUDA_CONSTANT STV_INTERNAL"
nvkernel__Z3rhsv_F1L1952_52.const_opt.8.16:
        /*0008*/ 	.byte	0x5b, 0x8f, 0xc2, 0xf5, 0x28, 0x5c, 0xff, 0x3f
	.type		nvkernel__Z3rhsv_F1L1952_52.const_opt.16.24,@"STT_CUDA_OBJECT"
	.size		nvkernel__Z3rhsv_F1L1952_52.const_opt.16.24,(nvkernel__Z3rhsv_F1L1952_52.const_opt.24.32 - nvkernel__Z3rhsv_F1L1952_52.const_opt.16.24)
	.other		nvkernel__Z3rhsv_F1L1952_52.const_opt.16.24,@"STO_CUDA_CONSTANT STV_INTERNAL"
nvkernel__Z3rhsv_F1L1952_52.const_opt.16.24:
        /*0010*/ 	.byte	0x55, 0x55, 0x55, 0x55, 0x55, 0x55, 0xc5, 0x3f
	.type		nvkernel__Z3rhsv_F1L1952_52.const_opt.24.32,@"STT_CUDA_OBJECT"
	.size		nvkernel__Z3rhsv_F1L1952_52.const_opt.24.32,(.L_13 - nvkernel__Z3rhsv_F1L1952_52.const_opt.24.32)
	.other		nvkernel__Z3rhsv_F1L1952_52.const_opt.24.32,@"STO_CUDA_CONSTANT STV_INTERNAL"
nvkernel__Z3rhsv_F1L1952_52.const_opt.24.32:
        /*0018*/ 	.byte	0xb6, 0x1e, 0x85, 0xeb, 0x51, 0xb8, 0xde, 0xbf
.L_13:


//--------------------- .nv.constant0.nvkernel__Z3rhsv_F1L1952_52 --------------------------
	.section	.nv.constant0.nvkernel__Z3rhsv_F1L1952_52,"a",@"SHT_CUDA_CONSTANT_B0"
	.sectionflags	@""
	.align	4
.nv.constant0.nvkernel__Z3rhsv_F1L1952_52:
	.zero		352
	.type		_param__6,@"STT_CUDA_OBJECT"
	.size		_param__6,(.L_14 - _param__6)
	.other		_param__6,@"STO_CUDA_CONSTANT STV_INTERNAL"
	.map_symbolname _param__6 _param
_param__6:
	.zero		48
.L_14:


//--------------------- .nv.constant0.nvkernel__Z3rhsv_F1L1940_50 --------------------------
	.section	.nv.constant0.nvkernel__Z3rhsv_F1L1940_50,"a",@"SHT_CUDA_CONSTANT_B0"
	.sectionflags	@""
	.align	4
.nv.constant0.nvkernel__Z3rhsv_F1L1940_50:
	.zero		352
	.type		_param__7,@"STT_CUDA_OBJECT"
	.size		_param__7,(.L_15 - _param__7)
	.other		_param__7,@"STO_CUDA_CONSTANT STV_INTERNAL"
	.map_symbolname _param__7 _param
_param__7:
	.zero		56
.L_15:


//--------------------- .nv.constant2.nvkernel__Z3rhsv_F1L1923_48 --------------------------
	.section	.nv.constant2.nvkernel__Z3rhsv_F1L1923_48,"a",@"SHT_CUDA_CONSTANT_B2"
	.sectionflags	@""
	.align	8
.nv.constant2.nvkernel__Z3rhsv_F1L1923_48:
	.type		nvkernel__Z3rhsv_F1L1923_48.const_opt.0.8,@"STT_CUDA_OBJECT"
	.size		nvkernel__Z3rhsv_F1L1923_48.const_opt.0.8,(nvkernel__Z3rhsv_F1L1923_48.const_opt.8.16 - nvkernel__Z3rhsv_F1L1923_48.const_opt.0.8)
	.other		nvkernel__Z3rhsv_F1L1923_48.const_opt.0.8,@"STO_CUDA_CONSTANT STV_INTERNAL"
nvkernel__Z3rhsv_F1L1923_48.const_opt.0.8:
        /*0000*/ 	.byte	0x9a, 0x99, 0x99, 0x99, 0x99, 0x99, 0xd9, 0x3f
	.type		nvkernel__Z3rhsv_F1L1923_48.const_opt.8.16,@"STT_CUDA_OBJECT"
	.size		nvkernel__Z3rhsv_F1L1923_48.const_opt.8.16,(nvkernel__Z3rhsv_F1L1923_48.const_opt.16.24 - nvkernel__Z3rhsv_F1L1923_48.const_opt.8.16)
	.other		nvkernel__Z3rhsv_F1L1923_48.const_opt.8.16,@"STO_CUDA_CONSTANT STV_INTERNAL"
nvkernel__Z3rhsv_F1L1923_48.const_opt.8.16:
        /*0008*/ 	.byte	0x9a, 0x99, 0x99, 0x99, 0x99, 0x99, 0xd9, 0xbf
	.type		nvkernel__Z3rhsv_F1L1923_48.const_opt.16.24,@"STT_CUDA_OBJECT"
	.size		nvkernel__Z3rhsv_F1L1923_48.const_opt.16.24,(.L_18 - nvkernel__Z3rhsv_F1L1923_48.const_opt.16.24)
	.other		nvkernel__Z3rhsv_F1L1923_48.const_opt.16.24,@"STO_CUDA_CONSTANT STV_INTERNAL"
nvkernel__Z3rhsv_F1L1923_48.const_opt.16.24:
        /*0010*/ 	.byte	0x66, 0x66, 0x66, 0x66, 0x66, 0x66, 0xf6, 0x3f
.L_18:


//--------------------- .nv.constant0.nvkernel__Z3rhsv_F1L1923_48 --------------------------
	.section	.nv.constant0.nvkernel__Z3rhsv_F1L1923_48,"a",@"SHT_CUDA_CONSTANT_B0"
	.sectionflags	@""
	.align	4
.nv.constant0.nvkernel__Z3rhsv_F1L1923_48:
	.zero		352
	.type		_param__8,@"STT_CUDA_OBJECT"
	.size		_param__8,(.L_19 - _param__8)
	.other		_param__8,@"STO_CUDA_CONSTANT STV_INTERNAL"
	.map_symbolname _param__8 _param
_param__8:
	.zero		48
.L_19:


//--------------------- .nv.constant0.nvkernel__Z3rhsv_F1L1910_46 --------------------------
	.section	.nv.constant0.nvkernel__Z3rhsv_F1L1910_46,"a",@"SHT_CUDA_CONSTANT_B0"
	.sectionflags	@""
	.align	4
.nv.constant0.nvkernel__Z3rhsv_F1L1910_46:
	.zero		352
	.type		_param__9,@"STT_CUDA_OBJECT"
	.size		_param__9,(.L_20 - _param__9)
	.other		_param__9,@"STO_CUDA_CONSTANT STV_INTERNAL"
	.map_symbolname _param__9 _param
_param__9:
	.zero		48
.L_20:


//--------------------- .nv.constant0.nvkernel__Z3rhsv_F1L1889_44 --------------------------
	.section	.nv.constant0.nvkernel__Z3rhsv_F1L1889_44,"a",@"SHT_CUDA_CONSTANT_B0"
	.sectionflags	@""
	.align	4
.nv.constant0.nvkernel__Z3rhsv_F1L1889_44:
	.zero		352
	.type		_param__10,@"STT_CUDA_OBJECT"
	.size		_param__10,(.L_21 - _param__10)
	.other		_param__10,@"STO_CUDA_CONSTANT STV_INTERNAL"
	.map_symbolname _param__10 _param
_param__10:
	.zero		48
.L_21:


//--------------------- .nv.constant0.nvkernel__Z3rhsv_F1L1873_42 --------------------------
	.section	.nv.constant0.nvkernel__Z3rhsv_F1L1873_42,"a",@"SHT_CUDA_CONSTANT_B0"
	.sectionflags	@""
	.align	4
.nv.constant0.nvkernel__Z3rhsv_F1L1873_42:
	.zero		352
	.type		_param__11,@"STT_CUDA_OBJECT"
	.size		_param__11,(.L_22 - _param__11)
	.other		_param__11,@"STO_CUDA_CONSTANT STV_INTERNAL"
	.map_symbolname _param__11 _param
_param__11:
	.zero		40
.L_22:


//--------------------- .nv.constant0.nvkernel__Z3rhsv_F1L1850_40 --------------------------
	.section	.nv.constant0.nvkernel__Z3rhsv_F1L1850_40,"a",@"SHT_CUDA_CONSTANT_B0"
	.sectionflags	@""
	.align	4
.nv.constant0.nvkernel__Z3rhsv_F1L1850_40:
	.zero		352
	.type		_param__12,@"STT_CUDA_OBJECT"
	.size		_param__12,(.L_23 - _param__12)
	.other		_param__12,@"STO_CUDA_CONSTANT STV_INTERNAL"
	.map_symbolname _param__12 _param
_param__12:
	.zero		40
.L_23:


//--------------------- .nv.constant2.nvkernel__Z3rhsv_F1L1810_38 --------------------------
	.section	.nv.constant2.nvkernel__Z3rhsv_F1L1810_38,"a",@"SHT_CUDA_CONSTANT_B2"
	.sectionflags	@""
	.align	8
.nv.constant2.nvkernel__Z3rhsv_F1L1810_38:
	.type		nvkernel__Z3rhsv_F1L1810_38.const_opt.0.8,@"STT_CUDA_OBJECT"
	.size		nvkernel__Z3rhsv_F1L1810_38.const_opt.0.8,(.L_24 - nvkernel__Z3rhsv_F1L1810_38.const_opt.0.8)
	.other		nvkernel__Z3rhsv_F1L1810_38.const_opt.0.8,@"STO_CUDA_CONSTANT STV_INTERNAL"
nvkernel__Z3rhsv_F1L1810_38.const_opt.0.8:
        /*0000*/ 	.byte	0x9a, 0x99, 0x99, 0x99, 0x99, 0x99, 0xb9, 0x3f
.L_24:


//--------------------- .nv.constant0.nvkernel__Z3rhsv_F1L1810_38 --------------------------
	.section	.nv.constant0.nvkernel__Z3rhsv_F1L1810_38,"a",@"SHT_CUDA_CONSTANT_B0"
	.sectionflags	@""
	.align	4
.nv.constant0.nvkernel__Z3rhsv_F1L1810_38:
	.zero		352
	.type		_param__13,@"STT_CUDA_OBJECT"
	.size		_param__13,(.L_25 - _param__13)
	.other		_param__13,@"STO_CUDA_CONSTANT STV_INTERNAL"
	.map_symbolname _param__13 _param
_param__13:
	.zero		104
.L_25:


//--------------------- .nv.constant2.nvkernel__Z3rhsv_F1L1780_36 --------------------------
	.section	.nv.constant2.nvkernel__Z3rhsv_F1L1780_36,"a",@"SHT_CUDA_CONSTANT_B2"
	.sectionflags	@""
	.align	8
.nv.constant2.nvkernel__Z3rhsv_F1L1780_36:
	.type		nvkernel__Z3rhsv_F1L1780_36.const_opt.0.8,@"STT_CUDA_OBJECT"
	.size		nvkernel__Z3rhsv_F1L1780_36.const_opt.0.8,(nvkernel__Z3rhsv_F1L1780_36.const_opt.8.16 - nvkernel__Z3rhsv_F1L1780_36.const_opt.0.8)
	.other		nvkernel__Z3rhsv_F1L1780_36.const_opt.0.8,@"STO_CUDA_CONSTANT STV_INTERNAL"
nvkernel__Z3rhsv_F1L1780_36.const_opt.0.8:
        /*0000*/ 	.byte	0x55, 0x55, 0x55, 0x55, 0x55, 0x55, 0xf5, 0x3f
	.type		nvkernel__Z3rhsv_F1L1780_36.const_opt.8.16,@"STT_CUDA_OBJECT"
	.size		nvkernel__Z3rhsv_F1L1780_36.const_opt.8.16,(nvkernel__Z3rhsv_F1L1780_36.const_opt.16.24 - nvkernel__Z3rhsv_F1L1780_36.const_opt.8.16)
	.other		nvkernel__Z3rhsv_F1L1780_36.const_opt.8.16,@"STO_CUDA_CONSTANT STV_INTERNAL"
nvkernel__Z3rhsv_F1L1780_36.const_opt.8.16:
        /*0008*/ 	.byte	0x5b, 0x8f, 0xc2, 0xf5, 0x28, 0x5c, 0xff, 0x3f
	.type		nvkernel__Z3rhsv_F1L1780_36.const_opt.16.24,@"STT_CUDA_OBJECT"
	.size		nvkernel__Z3rhsv_F1L1780_36.const_opt.16.24,(nvkernel__Z3rhsv_F1L1780_36.const_opt.24.32 - nvkernel__Z3rhsv_F1L1780_36.const_opt.16.24)
	.other		nvkernel__Z3rhsv_F1L1780_36.const_opt.16.24,@"STO_CUDA_CONSTANT STV_INTERNAL"
nvkernel__Z3rhsv_F1L1780_36.const_opt.16.24:
        /*0010*/ 	.byte	0x55, 0x55, 0x55, 0x55, 0x55, 0x55, 0xc5, 0x3f
	.type		nvkernel__Z3rhsv_F1L1780_36.const_opt.24.32,@"STT_CUDA_OBJECT"
	.size		nvkernel__Z3rhsv_F1L1780_36.const_opt.24.32,(.L_29 - nvkernel__Z3rhsv_F1L1780_36.const_opt.24.32)
	.other		nvkernel__Z3rhsv_F1L1780_36.const_opt.24.32,@"STO_CUDA_CONSTANT STV_INTERNAL"
nvkernel__Z3rhsv_F1L1780_36.const_opt.24.32:
        /*0018*/ 	.byte	0xb6, 0x1e, 0x85, 0xeb, 0x51, 0xb8, 0xde, 0xbf
.L_29:


//--------------------- .nv.constant0.nvkernel__Z3rhsv_F1L1780_36 --------------------------
	.section	.nv.constant0.nvkernel__Z3rhsv_F1L1780_36,"a",@"SHT_CUDA_CONSTANT_B0"
	.sectionflags	@""
	.align	4
.nv.constant0.nvkernel__Z3rhsv_F1L1780_36:
	.zero		352
	.type		_param__14,@"STT_CUDA_OBJECT"
	.size		_param__14,(.L_30 - _param__14)
	.other		_param__14,@"STO_CUDA_CONSTANT STV_INTERNAL"
	.map_symbolname _param__14 _param
_param__14:
	.zero		56
.L_30:


//--------------------- .nv.constant0.nvkernel__Z3rhsv_F1L1768_34 --------------------------
	.section	.nv.constant0.nvkernel__Z3rhsv_F1L1768_34,"a",@"SHT_CUDA_CONSTANT_B0"
	.sectionflags	@""
	.align	4
.nv.constant0.nvkernel__Z3rhsv_F1L1768_34:
	.zero		352
	.type		_param__15,@"STT_CUDA_OBJECT"
	.size		_param__15,(.L_31 - _param__15)
	.other		_param__15,@"STO_CUDA_CONSTANT STV_INTERNAL"
	.map_symbolname _param__15 _param
_param__15:
	.zero		48
.L_31:


//--------------------- .nv.constant2.nvkernel__Z3rhsv_F1L1751_32 --------------------------
	.section	.nv.constant2.nvkernel__Z3rhsv_F1L1751_32,"a",@"SHT_CUDA_CONSTANT_B2"
	.sectionflags	@""
	.align	8
.nv.constant2.nvkernel__Z3rhsv_F1L1751_32:
	.type		nvkernel__Z3rhsv_F1L1751_32.const_opt.0.8,@"STT_CUDA_OBJECT"
	.size		nvkernel__Z3rhsv_F1L1751_32.const_opt.0.8,(nvkernel__Z3rhsv_F1L1751_32.const_opt.8.16 - nvkernel__Z3rhsv_F1L1751_32.const_opt.0.8)
	.other		nvkernel__Z3rhsv_F1L1751_32.const_opt.0.8,@"STO_CUDA_CONSTANT STV_INTERNAL"
nvkernel__Z3rhsv_F1L1751_32.const_opt.0.8:
        /*0000*/ 	.byte	0x9a, 0x99, 0x99, 0x99, 0x99, 0x99, 0xd9, 0x3f
	.type		nvkernel__Z3rhsv_F1L1751_32.const_opt.8.16,@"STT_CUDA_OBJECT"
	.size		nvkernel__Z3rhsv_F1L1751_32.const_opt.8.16,(nvkernel__Z3rhsv_F1L1751_32.const_opt.16.24 - nvkernel__Z3rhsv_F1L1751_32.const_opt.8.16)
	.other		nvkernel__Z3rhsv_F1L1751_32.const_opt.8.16,@"STO_CUDA_CONSTANT STV_INTERNAL"
nvkernel__Z3rhsv_F1L1751_32.const_opt.8.16:
        /*0008*/ 	.byte	0x9a, 0x99, 0x99, 0x99, 0x99, 0x99, 0xd9, 0xbf
	.type		nvkernel__Z3rhsv_F1L1751_32.const_opt.16.24,@"STT_CUDA_OBJECT"
	.size		nvkernel__Z3rhsv_F1L1751_32.const_opt.16.24,(.L_34 - nvkernel__Z3rhsv_F1L1751_32.const_opt.16.24)
	.other		nvkernel__Z3rhsv_F1L1751_32.const_opt.16.24,@"STO_CUDA_CONSTANT STV_INTERNAL"
nvkernel__Z3rhsv_F1L1751_32.const_opt.16.24:
        /*0010*/ 	.byte	0x66, 0x66, 0x66, 0x66, 0x66, 0x66, 0xf6, 0x3f
.L_34:


//--------------------- .nv.constant0.nvkernel__Z3rhsv_F1L1751_32 --------------------------
	.section	.nv.constant0.nvkernel__Z3rhsv_F1L1751_32,"a",@"SHT_CUDA_CONSTANT_B0"
	.sectionflags	@""
	.align	4
.nv.constant0.nvkernel__Z3rhsv_F1L1751_32:
	.zero		352
	.type		_param__16,@"STT_CUDA_OBJECT"
	.size		_param__16,(.L_35 - _param__16)
	.other		_param__16,@"STO_CUDA_CONSTANT STV_INTERNAL"
	.map_symbolname _param__16 _param
_param__16:
	.zero		48
.L_35:


//--------------------- .nv.constant0.nvkernel__Z3rhsv_F1L1726_30 --------------------------
	.section	.nv.constant0.nvkernel__Z3rhsv_F1L1726_30,"a",@"SHT_CUDA_CONSTANT_B0"
	.sectionflags	@""
	.align	4
.nv.constant0.nvkernel__Z3rhsv_F1L1726_30:
	.zero		352
	.type		_param__17,@"STT_CUDA_OBJECT"
	.size		_param__17,(.L_36 - _param__17)
	.other		_param__17,@"STO_CUDA_CONSTANT STV_INTERNAL"
	.map_symbolname _param__17 _param
_param__17:
	.zero		48
.L_36:


//--------------------- .nv.constant0.nvkernel__Z3rhsv_F1L1710_28 --------------------------
	.section	.nv.constant0.nvkernel__Z3rhsv_F1L1710_28,"a",@"SHT_CUDA_CONSTANT_B0"
	.sectionflags	@""
	.align	4
.nv.constant0.nvkernel__Z3rhsv_F1L1710_28:
	.zero		352
	.type		_param__18,@"STT_CUDA_OBJECT"
	.size		_param__18,(.L_37 - _param__18)
	.other		_param__18,@"STO_CUDA_CONSTANT STV_INTERNAL"
	.map_symbolname _param__18 _param
_param__18:
	.zero		40
.L_37:


//--------------------- .nv.constant0.nvkernel__Z3rhsv_F1L1693_26 --------------------------
	.section	.nv.constant0.nvkernel__Z3rhsv_F1L1693_26,"a",@"SHT_CUDA_CONSTANT_B0"
	.sectionflags	@""
	.align	4
.nv.constant0.nvkernel__Z3rhsv_F1L1693_26:
	.zero		352
	.type		_param__19,@"STT_CUDA_OBJECT"
	.size		_param__19,(.L_38 - _param__19)
	.other		_param__19,@"STO_CUDA_CONSTANT STV_INTERNAL"
	.map_symbolname _param__19 _param
_param__19:
	.zero		40
.L_38:


//--------------------- .nv.constant2.nvkernel__Z3rhsv_F1L1657_24 --------------------------
	.section	.nv.constant2.nvkernel__Z3rhsv_F1L1657_24,"a",@"SHT_CUDA_CONSTANT_B2"
	.sectionflags	@""
	.align	8
.nv.constant2.nvkernel__Z3rhsv_F1L1657_24:
	.type		nvkernel__Z3rhsv_F1L1657_24.const_opt.0.8,@"STT_CUDA_OBJECT"
	.size		nvkernel__Z3rhsv_F1L1657_24.const_opt.0.8,(.L_39 - nvkernel__Z3rhsv_F1L1657_24.const_opt.0.8)
	.other		nvkernel__Z3rhsv_F1L1657_24.const_opt.0.8,@"STO_CUDA_CONSTANT STV_INTERNAL"
nvkernel__Z3rhsv_F1L1657_24.const_opt.0.8:
        /*0000*/ 	.byte	0x9a, 0x99, 0x99, 0x99, 0x99, 0x99, 0xb9, 0x3f
.L_39:


//--------------------- .nv.constant0.nvkernel__Z3rhsv_F1L1657_24 --------------------------
	.section	.nv.constant0.nvkernel__Z3rhsv_F1L1657_24,"a",@"SHT_CUDA_CONSTANT_B0"
	.sectionflags	@""
	.align	4
.nv.constant0.nvkernel__Z3rhsv_F1L1657_24:
	.zero		352
	.type		_param__20,@"STT_CUDA_OBJECT"
	.size		_param__20,(.L_40 - _param__20)
	.other		_param__20,@"STO_CUDA_CONSTANT STV_INTERNAL"
	.map_symbolname _param__20 _param
_param__20:
	.zero		104
.L_40:


//--------------------- .nv.constant2.nvkernel__Z3rhsv_F1L1626_22 --------------------------
	.section	.nv.constant2.nvkernel__Z3rhsv_F1L1626_22,"a",@"SHT_CUDA_CONSTANT_B2"
	.sectionflags	@""
	.align	8
.nv.constant2.nvkernel__Z3rhsv_F1L1626_22:
	.type		nvkernel__Z3rhsv_F1L1626_22.const_opt.0.8,@"STT_CUDA_OBJECT"
	.size		nvkernel__Z3rhsv_F1L1626_22.const_opt.0.8,(nvkernel__Z3rhsv_F1L1626_22.const_opt.8.16 - nvkernel__Z3rhsv_F1L1626_22.const_opt.0.8)
	.other		nvkernel__Z3rhsv_F1L1626_22.const_opt.0.8,@"STO_CUDA_CONSTANT STV_INTERNAL"
nvkernel__Z3rhsv_F1L1626_22.const_opt.0.8:
        /*0000*/ 	.byte	0x55, 0x55, 0x55, 0x55, 0x55, 0x55, 0xf5, 0x3f
	.type		nvkernel__Z3rhsv_F1L1626_22.const_opt.8.16,@"STT_CUDA_OBJECT"
	.size		nvkernel__Z3rhsv_F1L1626_22.const_opt.8.16,(nvkernel__Z3rhsv_F1L1626_22.const_opt.16.24 - nvkernel__Z3rhsv_F1L1626_22.const_opt.8.16)
	.other		nvkernel__Z3rhsv_F1L1626_22.const_opt.8.16,@"STO_CUDA_CONSTANT STV_INTERNAL"
nvkernel__Z3rhsv_F1L1626_22.const_opt.8.16:
        /*0008*/ 	.byte	0x5b, 0x8f, 0xc2, 0xf5, 0x28, 0x5c, 0xff, 0x3f
	.type		nvkernel__Z3rhsv_F1L1626_22.const_opt.16.24,@"STT_CUDA_OBJECT"
	.size		nvkernel__Z3rhsv_F1L1626_22.const_opt.16.24,(nvkernel__Z3rhsv_F1L1626_22.const_opt.24.32 - nvkernel__Z3rhsv_F1L1626_22.const_opt.16.24)
	.other		nvkernel__Z3rhsv_F1L1626_22.const_opt.16.24,@"STO_CUDA_CONSTANT STV_INTERNAL"
nvkernel__Z3rhsv_F1L1626_22.const_opt.16.24:
        /*0010*/ 	.byte	0x55, 0x55, 0x55, 0x55, 0x55, 0x55, 0xc5, 0x3f
	.type		nvkernel__Z3rhsv_F1L1626_22.const_opt.24.32,@"STT_CUDA_OBJECT"
	.size		nvkernel__Z3rhsv_F1L1626_22.const_opt.24.32,(.L_44 - nvkernel__Z3rhsv_F1L1626_22.const_opt.24.32)
	.other		nvkernel__Z3rhsv_F1L1626_22.const_opt.24.32,@"STO_CUDA_CONSTANT STV_INTERNAL"
nvkernel__Z3rhsv_F1L1626_22.const_opt.24.32:
        /*0018*/ 	.byte	0xb6, 0x1e, 0x85, 0xeb, 0x51, 0xb8, 0xde, 0xbf
.L_44:


//--------------------- .nv.constant0.nvkernel__Z3rhsv_F1L1626_22 --------------------------
	.section	.nv.constant0.nvkernel__Z3rhsv_F1L1626_22,"a",@"SHT_CUDA_CONSTANT_B0"
	.sectionflags	@""
	.align	4
.nv.constant0.nvkernel__Z3rhsv_F1L1626_22:
	.zero		352
	.type		_param__21,@"STT_CUDA_OBJECT"
	.size		_param__21,(.L_45 - _param__21)
	.other		_param__21,@"STO_CUDA_CONSTANT STV_INTERNAL"
	.map_symbolname _param__21 _param
_param__21:
	.zero		56
.L_45:


//--------------------- .nv.constant0.nvkernel__Z3rhsv_F1L1614_20 --------------------------
	.section	.nv.constant0.nvkernel__Z3rhsv_F1L1614_20,"a",@"SHT_CUDA_CONSTANT_B0"
	.sectionflags	@""
	.align	4
.nv.constant0.nvkernel__Z3rhsv_F1L1614_20:
	.zero		352
	.type		_param__22,@"STT_CUDA_OBJECT"
	.size		_param__22,(.L_46 - _param__22)
	.other		_param__22,@"STO_CUDA_CONSTANT STV_INTERNAL"
	.map_symbolname _param__22 _param
_param__22:
	.zero		48
.L_46:


//--------------------- .nv.constant2.nvkernel__Z3rhsv_F1L1597_18 --------------------------
	.section	.nv.constant2.nvkernel__Z3rhsv_F1L1597_18,"a",@"SHT_CUDA_CONSTANT_B2"
	.sectionflags	@""
	.align	8
.nv.constant2.nvkernel__Z3rhsv_F1L1597_18:
	.type		nvkernel__Z3rhsv_F1L1597_18.const_opt.0.8,@"STT_CUDA_OBJECT"
	.size		nvkernel__Z3rhsv_F1L1597_18.const_opt.0.8,(nvkernel__Z3rhsv_F1L1597_18.const_opt.8.16 - nvkernel__Z3rhsv_F1L1597_18.const_opt.0.8)
	.other		nvkernel__Z3rhsv_F1L1597_18.const_opt.0.8,@"STO_CUDA_CONSTANT STV_INTERNAL"
nvkernel__Z3rhsv_F1L1597_18.const_opt.0.8:
        /*0000*/ 	.byte	0x9a, 0x99, 0x99, 0x99, 0x99, 0x99, 0xd9, 0x3f
	.type		nvkernel__Z3rhsv_F1L1597_18.const_opt.8.16,@"STT_CUDA_OBJECT"
	.size		nvkernel__Z3rhsv_F1L1597_18.const_opt.8.16,(nvkernel__Z3rhsv_F1L1597_18.const_opt.16.24 - nvkernel__Z3rhsv_F1L1597_18.const_opt.8.16)
	.other		nvkernel__Z3rhsv_F1L1597_18.const_opt.8.16,@"STO_CUDA_CONSTANT STV_INTERNAL"
nvkernel__Z3rhsv_F1L1597_18.const_opt.8.16:
        /*0008*/ 	.byte	0x9a, 0x99, 0x99, 0x99, 0x99, 0x99, 0xd9, 0xbf
	.type		nvkernel__Z3rhsv_F1L1597_18.const_opt.16.24,@"STT_CUDA_OBJECT"
	.size		nvkernel__Z3rhsv_F1L1597_18.const_opt.16.24,(.L_49 - nvkernel__Z3rhsv_F1L1597_18.const_opt.16.24)
	.other		nvkernel__Z3rhsv_F1L1597_18.const_opt.16.24,@"STO_CUDA_CONSTANT STV_INTERNAL"
nvkernel__Z3rhsv_F1L1597_18.const_opt.16.24:
        /*0010*/ 	.byte	0x66, 0x66, 0x66, 0x66, 0x66, 0x66, 0xf6, 0x3f
.L_49:


//--------------------- .nv.constant0.nvkernel__Z3rhsv_F1L1597_18 --------------------------
	.section	.nv.constant0.nvkernel__Z3rhsv_F1L1597_18,"a",@"SHT_CUDA_CONSTANT_B0"
	.sectionflags	@""
	.align	4
.nv.constant0.nvkernel__Z3rhsv_F1L1597_18:
	.zero		352
	.type		_param__23,@"STT_CUDA_OBJECT"
	.size		_param__23,(.L_50 - _param__23)
	.other		_param__23,@"STO_CUDA_CONSTANT STV_INTERNAL"
	.map_symbolname _param__23 _param
_param__23:
	.zero		48
.L_50:


//--------------------- .nv.constant0.nvkernel__Z3rhsv_F1L1574_16 --------------------------
	.section	.nv.constant0.nvkernel__Z3rhsv_F1L1574_16,"a",@"SHT_CUDA_CONSTANT_B0"
	.sectionflags	@""
	.align	4
.nv.constant0.nvkernel__Z3rhsv_F1L1574_16:
	.zero		352
	.type		_param__24,@"STT_CUDA_OBJECT"
	.size		_param__24,(.L_51 - _param__24)
	.other		_param__24,@"STO_CUDA_CONSTANT STV_INTERNAL"
	.map_symbolname _param__24 _param
_param__24:
	.zero		56
.L_51:


//--------------------- .nv.constant0.nvkernel__Z6l2normiiiiiiiiii_F1L1529_14 --------------------------
	.section	.nv.constant0.nvkernel__Z6l2normiiiiiiiiii_F1L1529_14,"a",@"SHT_CUDA_CONSTANT_B0"
	.sectionflags	@""
	.align	4
.nv.constant0.nvkernel__Z6l2normiiiiiiiiii_F1L1529_14:
	.zero		352
	.type		_param__25,@"STT_CUDA_OBJECT"
	.size		_param__25,(.L_52 - _param__25)
	.other		_param__25,@"STO_CUDA_CONSTANT STV_INTERNAL"
	.map_symbolname _param__25 _param
_param__25:
	.zero		72
.L_52:


//--------------------- .nv.constant2.nvkernel__Z4jacui_F1L1214_12 --------------------------
	.section	.nv.constant2.nvkernel__Z4jacui_F1L1214_12,"a",@"SHT_CUDA_CONSTANT_B2"
	.sectionflags	@""
	.align	8
.nv.constant2.nvkernel__Z4jacui_F1L1214_12:
	.type		nvkernel__Z4jacui_F1L1214_12.const_opt.0.8,@"STT_CUDA_OBJECT"
	.size		nvkernel__Z4jacui_F1L1214_12.const_opt.0.8,(nvkernel__Z4jacui_F1L1214_12.const_opt.8.16 - nvkernel__Z4jacui_F1L1214_12.const_opt.0.8)
	.other		nvkernel__Z4jacui_F1L1214_12.const_opt.0.8,@"STO_CUDA_CONSTANT STV_INTERNAL"
nvkernel__Z4jacui_F1L1214_12.const_opt.0.8:
        /*0000*/ 	.byte	0x9a, 0x99, 0x99, 0x99, 0x99, 0x99, 0xd9, 0x3f
	.type		nvkernel__Z4jacui_F1L1214_12.const_opt.8.16,@"STT_CUDA_OBJECT"
	.size		nvkernel__Z4jacui_F1L1214_12.const_opt.8.16,(nvkernel__Z4jacui_F1L1214_12.const_opt.16.24 - nvkernel__Z4jacui_F1L1214_12.const_opt.8.16)
	.other		nvkernel__Z4jacui_F1L1214_12.const_opt.8.16,@"STO_CUDA_CONSTANT STV_INTERNAL"
nvkernel__Z4jacui_F1L1214_12.const_opt.8.16:
        /*0008*/ 	.byte	0x9a, 0x99, 0x99, 0x99, 0x99, 0x99, 0xf9, 0x3f
	.type		nvkernel__Z4jacui_F1L1214_12.const_opt.16.24,@"STT_CUDA_OBJECT"
	.size		nvkernel__Z4jacui_F1L1214_12.const_opt.16.24,(nvkernel__Z4jacui_F1L1214_12.const_opt.24.32 - nvkernel__Z4jacui_F1L1214_12.const_opt.16.24)
	.other		nvkernel__Z4jacui_F1L1214_12.const_opt.16.24,@"STO_CUDA_CONSTANT STV_INTERNAL"
nvkernel__Z4jacui_F1L1214_12.const_opt.16.24:
        /*0010*/ 	.byte	0x9a, 0x99, 0x99, 0x99, 0x99, 0x99, 0xd9, 0xbf
	.type		nvkernel__Z4jacui_F1L1214_12.const_opt.24.32,@"STT_CUDA_OBJECT"
	.size		nvkernel__Z4jacui_F1L1214_12.const_opt.24.32,(nvkernel__Z4jacui_F1L1214_12.const_opt.32.40 - nvkernel__Z4jacui_F1L1214_12.const_opt.24.32)
	.other		nvkernel__Z4jacui_F1L1214_12.const_opt.24.32,@"STO_CUDA_CONSTANT STV_INTERNAL"
nvkernel__Z4jacui_F1L1214_12.const_opt.24.32:
        /*0018*/ 	.byte	0x66, 0x66, 0x66, 0x66, 0x66, 0x66, 0xf6, 0xbf
	.type		nvkernel__Z4jacui_F1L1214_12.const_opt.32.40,@"STT_CUDA_OBJECT"
	.size		nvkernel__Z4jacui_F1L1214_12.const_opt.32.40,(nvkernel__Z4jacui_F1L1214_12.const_opt.40.48 - nvkernel__Z4jacui_F1L1214_12.const_opt.32.40)
	.other		nvkernel__Z4jacui_F1L1214_12.const_opt.32.40,@"STO_CUDA_CONSTANT STV_INTERNAL"
nvkernel__Z4jacui_F1L1214_12.const_opt.32.40:
        /*0020*/ 	.byte	0x9a, 0x99, 0x99, 0x99, 0x99, 0x99, 0xe9, 0x3f
	.type		nvkernel__Z4jacui_F1L1214_12.const_opt.40.48,@"STT_CUDA_OBJECT"
	.size		nvkernel__Z4jacui_F1L1214_12.const_opt.40.48,(.L_58 - nvkernel__Z4jacui_F1L1214_12.const_opt.40.48)
	.other		nvkernel__Z4jacui_F1L1214_12.const_opt.40.48,@"STO_CUDA_CONSTANT STV_INTERNAL"
nvkernel__Z4jacui_F1L1214_12.const_opt.40.48:
        /*0028*/ 	.byte	0x66, 0x66, 0x66, 0x66, 0x66, 0x66, 0xf6, 0x3f
.L_58:


//--------------------- .nv.constant0.nvkernel__Z4jacui_F1L1214_12 --------------------------
	.section	.nv.constant0.nvkernel__Z4jacui_F1L1214_12,"a",@"SHT_CUDA_CONSTANT_B0"
	.sectionflags	@""
	.align	4
.nv.constant0.nvkernel__Z4jacui_F1L1214_12:
	.zero		352
	.type		_param__26,@"STT_CUDA_OBJECT"
	.size		_param__26,(.L_59 - _param__26)
	.other		_param__26,@"STO_CUDA_CONSTANT STV_INTERNAL"
	.map_symbolname _param__26 _param
_param__26:
	.zero		288
.L_59:


//--------------------- .nv.constant2.nvkernel__Z5jacldi_F1L922_10 --------------------------
	.section	.nv.constant2.nvkernel__Z5jacldi_F1L922_10,"a",@"SHT_CUDA_CONSTANT_B2"
	.sectionflags	@""
	.align	8
.nv.constant2.nvkernel__Z5jacldi_F1L922_10:
	.type		nvkernel__Z5jacldi_F1L922_10.const_opt.0.8,@"STT_CUDA_OBJECT"
	.size		nvkernel__Z5jacldi_F1L922_10.const_opt.0.8,(nvkernel__Z5jacldi_F1L922_10.const_opt.8.16 - nvkernel__Z5jacldi_F1L922_10.const_opt.0.8)
	.other		nvkernel__Z5jacldi_F1L922_10.const_opt.0.8,@"STO_CUDA_CONSTANT STV_INTERNAL"
nvkernel__Z5jacldi_F1L922_10.const_opt.0.8:
        /*0000*/ 	.byte	0x9a, 0x99, 0x99, 0x99, 0x99, 0x99, 0xf9, 0xbf
	.type		nvkernel__Z5jacldi_F1L922_10.const_opt.8.16,@"STT_CUDA_OBJECT"
	.size		nvkernel__Z5jacldi_F1L922_10.const_opt.8.16,(nvkernel__Z5jacldi_F1L922_10.const_opt.16.24 - nvkernel__Z5jacldi_F1L922_10.const_opt.8.16)
	.other		nvkernel__Z5jacldi_F1L922_10.const_opt.8.16,@"STO_CUDA_CONSTANT STV_INTERNAL"
nvkernel__Z5jacldi_F1L922_10.const_opt.8.16:
        /*0008*/ 	.byte	0x9a, 0x99, 0x99, 0x99, 0x99, 0x99, 0xd9, 0xbf
	.type		nvkernel__Z5jacldi_F1L922_10.const_opt.16.24,@"STT_CUDA_OBJECT"
	.size		nvkernel__Z5jacldi_F1L922_10.const_opt.16.24,(nvkernel__Z5jacldi_F1L922_10.const_opt.24.32 - nvkernel__Z5jacldi_F1L922_10.const_opt.16.24)
	.other		nvkernel__Z5jacldi_F1L922_10.const_opt.16.24,@"STO_CUDA_CONSTANT STV_INTERNAL"
nvkernel__Z5jacldi_F1L922_10.const_opt.16.24:
        /*0010*/ 	.byte	0x9a, 0x99, 0x99, 0x99, 0x99, 0x99, 0xd9, 0x3f
	.type		nvkernel__Z5jacldi_F1L922_10.const_opt.24.32,@"STT_CUDA_OBJECT"
	.size		nvkernel__Z5jacldi_F1L922_10.const_opt.24.32,(nvkernel__Z5jacldi_F1L922_10.const_opt.32.40 - nvkernel__Z5jacldi_F1L922_10.const_opt.24.32)
	.other		nvkernel__Z5jacldi_F1L922_10.const_opt.24.32,@"STO_CUDA_CONSTANT STV_INTERNAL"
nvkernel__Z5jacldi_F1L922_10.const_opt.24.32:
        /*0018*/ 	.byte	0x66, 0x66, 0x66, 0x66, 0x66, 0x66, 0xf6, 0xbf
	.type		nvkernel__Z5jacldi_F1L922_10.const_opt.32.40,@"STT_CUDA_OBJECT"
	.size		nvkernel__Z5jacldi_F1L922_10.const_opt.32.40,(nvkernel__Z5jacldi_F1L922_10.const_opt.40.48 - nvkernel__Z5jacldi_F1L922_10.const_opt.32.40)
	.other		nvkernel__Z5jacldi_F1L922_10.const_opt.32.40,@"STO_CUDA_CONSTANT STV_INTERNAL"
nvkernel__Z5jacldi_F1L922_10.const_opt.32.40:
        /*0020*/ 	.byte	0x9a, 0x99, 0x99, 0x99, 0x99, 0x99, 0xe9, 0x3f
	.type		nvkernel__Z5jacldi_F1L922_10.const_opt.40.48,@"STT_CUDA_OBJECT"
	.size		nvkernel__Z5jacldi_F1L922_10.const_opt.40.48,(.L_65 - nvkernel__Z5jacldi_F1L922_10.const_opt.40.48)
	.other		nvkernel__Z5jacldi_F1L922_10.const_opt.40.48,@"STO_CUDA_CONSTANT STV_INTERNAL"
nvkernel__Z5jacldi_F1L922_10.const_opt.40.48:
        /*0028*/ 	.byte	0x66, 0x66, 0x66, 0x66, 0x66, 0x66, 0xf6, 0x3f
.L_65:


//--------------------- .nv.constant0.nvkernel__Z5jacldi_F1L922_10 --------------------------
	.section	.nv.constant0.nvkernel__Z5jacldi_F1L922_10,"a",@"SHT_CUDA_CONSTANT_B0"
	.sectionflags	@""
	.align	4
.nv.constant0.nvkernel__Z5jacldi_F1L922_10:
	.zero		352
	.type		_param__27,@"STT_CUDA_OBJECT"
	.size		_param__27,(.L_66 - _param__27)
	.other		_param__27,@"STO_CUDA_CONSTANT STV_INTERNAL"
	.map_symbolname _param__27 _param
_param__27:
	.zero		288
.L_66:


//--------------------- .nv.constant0.nvkernel__Z4butsiiiiiiid_F1L323_8 --------------------------
	.section	.nv.constant0.nvkernel__Z4butsiiiiiiid_F1L323_8,"a",@"SHT_CUDA_CONSTANT_B0"
	.sectionflags	@""
	.align	4
.nv.constant0.nvkernel__Z4butsiiiiiiid_F1L323_8:
	.zero		352
	.type		_param__28,@"STT_CUDA_OBJECT"
	.size		_param__28,(.L_67 - _param__28)
	.other		_param__28,@"STO_CUDA_CONSTANT STV_INTERNAL"
	.map_symbolname _param__28 _param
_param__28:
	.zero		88
.L_67:


//--------------------- .nv.constant0.nvkernel__Z4butsiiiiiiid_F1L307_6 --------------------------
	.section	.nv.constant0.nvkernel__Z4butsiiiiiiid_F1L307_6,"a",@"SHT_CUDA_CONSTANT_B0"
	.sectionflags	@""
	.align	4
.nv.constant0.nvkernel__Z4butsiiiiiiid_F1L307_6:
	.zero		352
	.type		_param__29,@"STT_CUDA_OBJECT"
	.size		_param__29,(.L_68 - _param__29)
	.other		_param__29,@"STO_CUDA_CONSTANT STV_INTERNAL"
	.map_symbolname _param__29 _param
_param__29:
	.zero		64
.L_68:


//--------------------- .nv.constant0.nvkernel__Z4bltsiiiiiiid_F1L179_4 --------------------------
	.section	.nv.constant0.nvkernel__Z4bltsiiiiiiid_F1L179_4,"a",@"SHT_CUDA_CONSTANT_B0"
	.sectionflags	@""
	.align	4
.nv.constant0.nvkernel__Z4bltsiiiiiiid_F1L179_4:
	.zero		352
	.type		_param__30,@"STT_CUDA_OBJECT"
	.size		_param__30,(.L_69 - _param__30)
	.other		_param__30,@"STO_CUDA_CONSTANT STV_INTERNAL"
	.map_symbolname _param__30 _param
_param__30:
	.zero		88
.L_69:


//--------------------- .nv.constant0.nvkernel__Z4bltsiiiiiiid_F1L163_2 --------------------------
	.section	.nv.constant0.nvkernel__Z4bltsiiiiiiid_F1L163_2,"a",@"SHT_CUDA_CONSTANT_B0"
	.sectionflags	@""
	.align	4
.nv.constant0.nvkernel__Z4bltsiiiiiiid_F1L163_2:
	.zero		352
	.type		_param__31,@"STT_CUDA_OBJECT"
	.size		_param__31,(.L_70 - _param__31)
	.other		_param__31,@"STO_CUDA_CONSTANT STV_INTERNAL"
	.map_symbolname _param__31 _param
_param__31:
	.zero		56
.L_70:


//--------------------- .text.__cuda_sm20_div_s64 --------------------------
	.section	.text.__cuda_sm20_div_s64,"ax",@progbits
	.sectioninfo	@"SHI_REGISTERS=30"
	.align	128
.text.__cuda_sm20_div_s64:
        .type           __cuda_sm20_div_s64,@function
        .size           __cuda_sm20_div_s64,(.L_x_488 - __cuda_sm20_div_s64)
__cuda_sm20_div_s64:
[-C--:B------:R-:W-:Y:S02]  /*0000*/  IADD3 R3, P1, RZ, -R6.reuse, RZ ;  /* 0x80000006ff037210 */ /* 0x080fe40007f3e0ff */
[----:B------:R-:W-:Y:S02]  /*0010*/  ISETP.GE.AND P0, PT, R7, RZ, PT ;  /* 0x000000ff0700720c */ /* 0x000fe40003f06270 */
[----:B------:R-:W-:Y:S01]  /*0020*/  ISETP.GE.AND P3, PT, R5, RZ, PT ;  /* 0x000000ff0500720c */ /* 0x000fe20003f66270 */
[----:B------:R-:W-:Y:S01]  /*0030*/  IMAD.X R0, RZ, RZ, ~R7, P1 ;  /* 0x000000ffff007224 */ /* 0x000fe200008e0e07 */
[----:B------:R-:W-:-:S04]  /*0040*/  SEL R8, R3, R6, !P0 ;  /* 0x0000000603087207 */ /* 0x000fc80004000000 */
[----:B------:R-:W-:-:S04]  /*0050*/  SEL R9, R0, R7, !P0 ;  /* 0x0000000700097207 */ /* 0x000fc80004000000 */
[----:B------:R-:W0:Y:S08]  /*0060*/  I2F.U64.RP R0, R8 ;  /* 0x0000000800007312 */ /* 0x000e300000309000 */
[----:B0-----:R-:W0:Y:S02]  /*0070*/  MUFU.RCP R0, R0 ;  /* 0x0000000000007308 */ /* 0x001e240000001000 */
[----:B0-----:R-:W-:-:S06]  /*0080*/  IADD3 R10, R0, 0x1ffffffe, RZ ;  /* 0x1ffffffe000a7810 */ /* 0x001fcc0007ffe0ff */
[----:B------:R-:W0:Y:S02]  /*0090*/  F2I.U64.TRUNC R10, R10 ;  /* 0x0000000a000a7311 */ /* 0x000e24000020d800 */
[----:B0-----:R-:W-:-:S04]  /*00a0*/  IMAD.WIDE.U32 R12, R10, R8, RZ ;  /* 0x000000080a0c7225 */ /* 0x001fc800078e00ff */
[C---:B------:R-:W-:Y:S01]  /*00b0*/  IMAD R3, R10.reuse, R9, R13 ;  /* 0x000000090a037224 */ /* 0x040fe200078e020d */
[----:B------:R-:W-:Y:S01]  /*00c0*/  IADD3 R15, P0, RZ, -R12, RZ ;  /* 0x8000000cff0f7210 */ /* 0x000fe20007f1e0ff */
[----:B------:R-:W-:Y:S02]  /*00d0*/  IMAD.MOV.U32 R13, RZ, RZ, R10 ;  /* 0x000000ffff0d7224 */ /* 0x000fe400078e000a */
[----:B------:R-:W-:Y:S02]  /*00e0*/  IMAD R3, R11, R8, R3 ;  /* 0x000000080b037224 */ /* 0x000fe400078e0203 */
[----:B------:R-:W-:-:S04]  /*00f0*/  IMAD.HI.U32 R12, R10, R15, RZ ;  /* 0x0000000f0a0c7227 */ /* 0x000fc800078e00ff */
[----:B------:R-:W-:-:S04]  /*0100*/  IMAD.X R3, RZ, RZ, ~R3, P0 ;  /* 0x000000ffff037224 */ /* 0x000fc800000e0e03 */
[----:B------:R-:W-:-:S04]  /*0110*/  IMAD.WIDE.U32 R12, P0, R10, R3, R12 ;  /* 0x000000030a0c7225 */ /* 0x000fc8000780000c */
[C---:B------:R-:W-:Y:S02]  /*0120*/  IMAD R25, R11.reuse, R3, RZ ;  /* 0x000000030b197224 */ /* 0x040fe400078e02ff */
[----:B------:R-:W-:-:S04]  /*0130*/  IMAD.HI.U32 R12, P1, R11, R15, R12 ;  /* 0x0000000f0b0c7227 */ /* 0x000fc8000782000c */
[----:B------:R-:W-:Y:S01]  /*0140*/  IMAD.HI.U32 R3, R11, R3, RZ ;  /* 0x000000030b037227 */ /* 0x000fe200078e00ff */
[----:B------:R-:W-:-:S03]  /*0150*/  IADD3 R13, P2, R25, R12, RZ ;  /* 0x0000000c190d7210 */ /* 0x000fc60007f5e0ff */
[----:B------:R-:W-:Y:S01]  /*0160*/  IMAD.X R0, R3, 0x1, R11, P0 ;  /* 0x0000000103007824 */ /* 0x000fe200000e060b */
[----:B------:R-:W-:Y:S01]  /*0170*/  IADD3 R3, P4, RZ, -R4, RZ ;  /* 0x80000004ff037210 */ /* 0x000fe20007f9e0ff */
[----:B------:R-:W-:-:S03]  /*0180*/  IMAD.WIDE.U32 R10, R13, R8, RZ ;  /* 0x000000080d0a7225 */ /* 0x000fc600078e00ff */
[----:B------:R-:W-:Y:S01]  /*0190*/  IADD3.X R15, RZ, RZ, R0, P2, P1 ;  /* 0x000000ffff0f7210 */ /* 0x000fe200017e2400 */
[----:B------:R-:W-:Y:S01]  /*01a0*/  IMAD R0, R13, R9, R11 ;  /* 0x000000090d007224 */ /* 0x000fe200078e020b */
[----:B------:R-:W-:Y:S02]  /*01b0*/  IADD3 R11, P0, RZ, -R10, RZ ;  /* 0x8000000aff0b7210 */ /* 0x000fe40007f1e0ff */
[----:B------:R-:W-:Y:S01]  /*01c0*/  SEL R4, R3, R4, !P3 ;  /* 0x0000000403047207 */ /* 0x000fe20005800000 */
[----:B------:R-:W-:Y:S02]  /*01d0*/  IMAD R0, R15, R8, R0 ;  /* 0x000000080f007224 */ /* 0x000fe400078e0200 */
[----:B------:R-:W-:-:S04]  /*01e0*/  IMAD.HI.U32 R12, R13, R11, RZ ;  /* 0x0000000b0d0c7227 */ /* 0x000fc800078e00ff */
[----:B------:R-:W-:-:S04]  /*01f0*/  IMAD.X R0, RZ, RZ, ~R0, P0 ;  /* 0x000000ffff007224 */ /* 0x000fc800000e0e00 */
[----:B------:R-:W-:-:S04]  /*0200*/  IMAD.WIDE.U32 R12, P0, R13, R0, R12 ;  /* 0x000000000d0c7225 */ /* 0x000fc8000780000c */
[----:B------:R-:W-:-:S04]  /*0210*/  IMAD.HI.U32 R10, R15, R0, RZ ;  /* 0x000000000f0a7227 */ /* 0x000fc800078e00ff */
[----:B------:R-:W-:-:S04]  /*0220*/  IMAD.HI.U32 R12, P1, R15, R11, R12 ;  /* 0x0000000b0f0c7227 */ /* 0x000fc8000782000c */
[----:B------:R-:W-:Y:S02]  /*0230*/  IMAD R11, R15, R0, RZ ;  /* 0x000000000f0b7224 */ /* 0x000fe400078e02ff */
[----:B------:R-:W-:Y:S02]  /*0240*/  IMAD.X R0, RZ, RZ, ~R5, P4 ;  /* 0x000000ffff007224 */ /* 0x000fe400020e0e05 */
[----:B------:R-:W-:Y:S01]  /*0250*/  IMAD.X R15, R10, 0x1, R15, P0 ;  /* 0x000000010a0f7824 */ /* 0x000fe200000e060f */
[----:B------:R-:W-:Y:S01]  /*0260*/  IADD3 R3, P2, R11, R12, RZ ;  /* 0x0000000c0b037210 */ /* 0x000fe20007f5e0ff */
[----:B------:R-:W-:Y:S01]  /*0270*/  IMAD.MOV.U32 R11, RZ, RZ, RZ ;  /* 0x000000ffff0b7224 */ /* 0x000fe200078e00ff */
[-C--:B------:R-:W-:Y:S02]  /*0280*/  SEL R12, R0, R5.reuse, !P3 ;  /* 0x00000005000c7207 */ /* 0x080fe40005800000 */
[----:B------:R-:W-:Y:S01]  /*0290*/  IADD3.X R15, RZ, RZ, R15, P2, P1 ;  /* 0x000000ffff0f7210 */ /* 0x000fe200017e240f */
[----:B------:R-:W-:Y:S01]  /*02a0*/  IMAD.HI.U32 R10, R3, R4, RZ ;  /* 0x00000004030a7227 */ /* 0x000fe200078e00ff */
[----:B------:R-:W-:-:S03]  /*02b0*/  LOP3.LUT R5, R7, R5, RZ, 0x3c, !PT ;  /* 0x0000000507057212 */ /* 0x000fc600078e3cff */
[-C--:B------:R-:W-:Y:S02]  /*02c0*/  IMAD R14, R15, R12.reuse, RZ ;  /* 0x0000000c0f0e7224 */ /* 0x080fe400078e02ff */
[----:B------:R-:W-:-:S04]  /*02d0*/  IMAD.WIDE.U32 R10, R3, R12, R10 ;  /* 0x0000000c030a7225 */ /* 0x000fc800078e000a */
[----:B------:R-:W-:-:S04]  /*02e0*/  IMAD.HI.U32 R0, R15, R12, RZ ;  /* 0x0000000c0f007227 */ /* 0x000fc800078e00ff */
[----:B------:R-:W-:-:S04]  /*02f0*/  IMAD.HI.U32 R3, P0, R15, R4, R10 ;  /* 0x000000040f037227 */ /* 0x000fc8000780000a */
[----:B------:R-:W-:Y:S01]  /*0300*/  IMAD.X R0, RZ, RZ, R0, P0 ;  /* 0x000000ffff007224 */ /* 0x000fe200000e0600 */
[----:B------:R-:W-:-:S05]  /*0310*/  IADD3 R3, P1, R14, R3, RZ ;  /* 0x000000030e037210 */ /* 0x000fca0007f3e0ff */
[----:B------:R-:W-:-:S04]  /*0320*/  IMAD.WIDE.U32 R10, R3, R8, RZ ;  /* 0x00000008030a7225 */ /* 0x000fc800078e00ff */
[----:B------:R-:W-:Y:S01]  /*0330*/  IMAD.X R13, RZ, RZ, R0, P1 ;  /* 0x000000ffff0d7224 */ /* 0x000fe200008e0600 */
[----:B------:R-:W-:Y:S01]  /*0340*/  IADD3 R25, P1, -R10, R4, RZ ;  /* 0x000000040a197210 */ /* 0x000fe20007f3e1ff */
[----:B------:R-:W-:-:S03]  /*0350*/  IMAD R0, R3, R9, R11 ;  /* 0x0000000903007224 */ /* 0x000fc600078e020b */
[-C--:B------:R-:W-:Y:S01]  /*0360*/  ISETP.GE.U32.AND P0, PT, R25, R8.reuse, PT ;  /* 0x000000081900720c */ /* 0x080fe20003f06070 */
[----:B------:R-:W-:-:S04]  /*0370*/  IMAD R0, R13, R8, R0 ;  /* 0x000000080d007224 */ /* 0x000fc800078e0200 */
[----:B------:R-:W-:Y:S01]  /*0380*/  IMAD.X R27, R12, 0x1, ~R0, P1 ;  /* 0x000000010c1b7824 */ /* 0x000fe200008e0e00 */
[----:B------:R-:W-:Y:S02]  /*0390*/  IADD3 R11, P1, R25, -R8, RZ ;  /* 0x80000008190b7210 */ /* 0x000fe40007f3e0ff */
[----:B------:R-:W-:Y:S02]  /*03a0*/  IADD3 R0, P2, R3, 0x1, RZ ;  /* 0x0000000103007810 */ /* 0x000fe40007f5e0ff */
[C---:B------:R-:W-:Y:S01]  /*03b0*/  ISETP.GE.U32.AND.EX P0, PT, R27.reuse, R9, PT, P0 ;  /* 0x000000091b00720c */ /* 0x040fe20003f06100 */
[----:B------:R-:W-:Y:S02]  /*03c0*/  IMAD.X R15, R27, 0x1, ~R9, P1 ;  /* 0x000000011b0f7824 */ /* 0x000fe400008e0e09 */
[----:B------:R-:W-:Y:S01]  /*03d0*/  IMAD.X R4, RZ, RZ, R13, P2 ;  /* 0x000000ffff047224 */ /* 0x000fe200010e060d */
[----:B------:R-:W-:Y:S02]  /*03e0*/  SEL R11, R11, R25, P0 ;  /* 0x000000190b0b7207 */ /* 0x000fe40000000000 */
[----:B------:R-:W-:-:S02]  /*03f0*/  SEL R3, R0, R3, P0 ;  /* 0x0000000300037207 */ /* 0x000fc40000000000 */
[----:B------:R-:W-:Y:S02]  /*0400*/  SEL R15, R15, R27, P0 ;  /* 0x0000001b0f0f7207 */ /* 0x000fe40000000000 */
[----:B------:R-:W-:Y:S02]  /*0410*/  ISETP.GE.U32.AND P1, PT, R11, R8, PT ;  /* 0x000000080b00720c */ /* 0x000fe40003f26070 */
[----:B------:R-:W-:Y:S02]  /*0420*/  SEL R13, R4, R13, P0 ;  /* 0x0000000d040d7207 */ /* 0x000fe40000000000 */
[----:B------:R-:W-:Y:S02]  /*0430*/  IADD3 R4, P2, R3, 0x1, RZ ;  /* 0x0000000103047810 */ /* 0x000fe40007f5e0ff */
[----:B------:R-:W-:Y:S02]  /*0440*/  ISETP.GE.U32.AND.EX P0, PT, R15, R9, PT, P1 ;  /* 0x000000090f00720c */ /* 0x000fe40003f06110 */
[----:B------:R-:W-:Y:S01]  /*0450*/  ISETP.GE.AND P1, PT, R5, RZ, PT ;  /* 0x000000ff0500720c */ /* 0x000fe20003f26270 */
[----:B------:R-:W-:Y:S01]  /*0460*/  IMAD.X R0, RZ, RZ, R13, P2 ;  /* 0x000000ffff007224 */ /* 0x000fe200010e060d */
[----:B------:R-:W-:-:S04]  /*0470*/  SEL R4, R4, R3, P0 ;  /* 0x0000000304047207 */ /* 0x000fc80000000000 */
[----:B------:R-:W-:Y:S02]  /*0480*/  SEL R0, R0, R13, P0 ;  /* 0x0000000d00007207 */ /* 0x000fe40000000000 */
[-C--:B------:R-:W-:Y:S02]  /*0490*/  IADD3 R3, P2, RZ, -R4.reuse, RZ ;  /* 0x80000004ff037210 */ /* 0x080fe40007f5e0ff */
[----:B------:R-:W-:Y:S02]  /*04a0*/  ISETP.NE.U32.AND P0, PT, R6, RZ, PT ;  /* 0x000000ff0600720c */ /* 0x000fe40003f05070 */
[----:B------:R-:W-:Y:S01]  /*04b0*/  SEL R4, R3, R4, !P1 ;  /* 0x0000000403047207 */ /* 0x000fe20004800000 */
[----:B------:R-:W-:Y:S01]  /*04c0*/  IMAD.X R5, RZ, RZ, ~R0, P2 ;  /* 0x000000ffff057224 */ /* 0x000fe200010e0e00 */
[----:B------:R-:W-:-:S04]  /*04d0*/  ISETP.NE.AND.EX P0, PT, R7, RZ, PT, P0 ;  /* 0x000000ff0700720c */ /* 0x000fc80003f05300 */
[----:B------:R-:W-:Y:S02]  /*04e0*/  SEL R5, R5, R0, !P1 ;  /* 0x0000000005057207 */ /* 0x000fe40004800000 */
[----:B------:R-:W-:Y:S02]  /*04f0*/  SEL R4, R4, 0xffffffff, P0 ;  /* 0xffffffff04047807 */ /* 0x000fe40000000000 */
[----:B------:R-:W-:Y:S01]  /*0500*/  SEL R5, R5, 0xffffffff, P0 ;  /* 0xffffffff05057807 */ /* 0x000fe20000000000 */
[----:B------:R-:W-:Y:S06]  /*0510*/  RET.ABS.NODEC R20 0x0 ;  /* 0x0000000014007950 */ /* 0x000fec0003e00000 */
.L_x_131:
[----:B------:R-:W-:-:S00]  /*0520*/  BRA `(.L_x_131) ;  /* 0xfffffff000007947 */ /* 0x000fc0000383ffff */
[----:B------:R-:W-:-:S00]  /*0530*/  NOP ;  /* 0x0000000000007918 */ /* 0x000fc00000000000 */
        /* <DEDUP_REMOVED lines=12> */
.L_x_488:


//--------------------- .text.nvkernel__Z4ssori_F1L2158_66 --------------------------
	.section	.text.nvkernel__Z4ssori_F1L2158_66,"ax",@progbits
	.sectioninfo	@"SHI_REGISTERS=40"
	.align	128
        .global         nvkernel__Z4ssori_F1L2158_66
        .type           nvkernel__Z4ssori_F1L2158_66,@function
        .size           nvkernel__Z4ssori_F1L2158_66,(.L_x_492 - nvkernel__Z4ssori_F1L2158_66)
        .other          nvkernel__Z4ssori_F1L2158_66,@"STO_CUDA_ENTRY STV_DEFAULT"
nvkernel__Z4ssori_F1L2158_66:
.text.nvkernel__Z4ssori_F1L2158_66:
[----:B------:R-:W-:Y:S02]  /*0000*/  MOV R1, c[0x0][0x28] ;  /* 0x00000a0000017a02 */ /* 0x000fe40000000f00 */
[----:B------:R-:W-:Y:S01]  /*0010*/  MOV R33, c[0x0][0x164] ;  /* 0x0000590000217a02 */ /* 0x000fe20000000f00 */
[----:B------:R-:W-:Y:S02]  /*0020*/  ULDC UR4, c[0x0][0x168] ;  /* 0x00005a0000047ab9 */ /* 0x000fe40000000800 */
[----:B------:R-:W-:Y:S02]  /*0030*/  USHF.R.S32.HI UR4, URZ, 0x1f, UR4 ;  /* 0x0000001f3f047899 */ /* 0x000fe40008011404 */
[----:B------:R-:W-:-:S04]  /*0040*/  IMAD.WIDE R2, R33, c[0x0][0x160], RZ ;  /* 0x0000580021027a25 */ /* 0x000fc800078e02ff */
[----:B------:R-:W-:Y:S02]  /*0050*/  IMAD R3, R3, c[0x0][0x168], RZ ;  /* 0x00005a0003037a24 */ /* 0x000fe400078e02ff */
[----:B------:R-:W-:-:S04]  /*0060*/  IMAD.WIDE.U32 R16, R2, c[0x0][0x168], RZ ;  /* 0x00005a0002107a25 */ /* 0x000fc800078e00ff */
[----:B------:R-:W-:Y:S01]  /*0070*/  IMAD R3, R2, UR4, R3 ;  /* 0x0000000402037c24 */ /* 0x000fe2000f8e0203 */
[----:B------:R-:W-:-:S04]  /*0080*/  ISETP.GE.U32.AND P0, PT, R16, 0x1, PT ;  /* 0x000000011000780c */ /* 0x000fc80003f06070 */
[----:B------:R-:W-:-:S04]  /*0090*/  IADD3 R34, R17, R3, RZ ;  /* 0x0000000311227210 */ /* 0x000fc80007ffe0ff */
[----:B------:R-:W-:-:S13]  /*00a0*/  ISETP.GE.AND.EX P0, PT, R34, RZ, PT, P0 ;  /* 0x000000ff2200720c */ /* 0x000fda0003f06300 */
[----:B------:R-:W-:Y:S05]  /*00b0*/  @!P0 EXIT ;  /* 0x000000000000894d */ /* 0x000fea0003800000 */
[----:B------:R-:W0:Y:S01]  /*00c0*/  S2R R22, SR_TID.X ;  /* 0x0000000000167919 */ /* 0x000e220000002100 */
[----:B------:R-:W-:Y:S01]  /*00d0*/  SHF.R.S32.HI R33, RZ, 0x1f, R33 ;  /* 0x0000001fff217819 */ /* 0x000fe20000011421 */
[----:B------:R-:W-:Y:S01]  /*00e0*/  IMAD.MOV.U32 R37, RZ, RZ, RZ ;  /* 0x000000ffff257224 */ /* 0x000fe200078e00ff */
[----:B------:R-:W-:Y:S01]  /*00f0*/  MOV R32, R16 ;  /* 0x0000001000207202 */ /* 0x000fe20000000f00 */
[----:B------:R-:W1:Y:S01]  /*0100*/  S2R R3, SR_CTAID.X ;  /* 0x0000000000037919 */ /* 0x000e620000002500 */
[----:B------:R-:W-:Y:S01]  /*0110*/  IMAD.MOV.U32 R35, RZ, RZ, RZ ;  /* 0x000000ffff237224 */ /* 0x000fe200078e00ff */
[----:B------:R-:W-:Y:S01]  /*0120*/  MOV R30, R34 ;  /* 0x00000022001e7202 */ /* 0x000fe20000000f00 */
[----:B------:R-:W-:Y:S02]  /*0130*/  ULDC UR38, c[0x0][0xc] ;  /* 0x0000030000267ab9 */ /* 0x000fe40000000800 */
[----:B------:R-:W-:Y:S02]  /*0140*/  ULDC UR40, c[0x0][0x160] ;  /* 0x0000580000287ab9 */ /* 0x000fe40000000800 */
[----:B------:R-:W-:-:S02]  /*0150*/  UIMAD.WIDE UR38, UR38, 0x80, URZ ;  /* 0x00000080262678a5 */ /* 0x000fc4000f8e023f */
[----:B------:R-:W-:Y:S02]  /*0160*/  USHF.R.S32.HI UR40, URZ, 0x1f, UR40 ;  /* 0x0000001f3f287899 */ /* 0x000fe40008011428 */
[----:B------:R-:W-:Y:S01]  /*0170*/  ULDC.64 UR36, c[0x0][0x118] ;  /* 0x0000460000247ab9 */ /* 0x000fe20000000a00 */
[----:B0-----:R-:W-:-:S05]  /*0180*/  SHF.R.S32.HI R23, RZ, 0x1f, R22 ;  /* 0x0000001fff177819 */ /* 0x001fca0000011416 */
[----:B-1----:R-:W-:-:S05]  /*0190*/  IMAD.WIDE R22, R3, 0x80, R22 ;  /* 0x0000008003167825 */ /* 0x002fca00078e0216 */
.L_x_140:
[----:B------:R-:W-:Y:S01]  /*01a0*/  IADD3 R31, P0, R22, R37, RZ ;  /* 0x00000025161f7210 */ /* 0x000fe20007f1e0ff */
[----:B------:R-:W-:Y:S01]  /*01b0*/  BSSY B6, `(.L_x_132) ;  /* 0x0000027000067945 */ /* 0x000fe20003800000 */
[----:B------:R-:W-:-:S03]  /*01c0*/  IADD3 R32, P1, R32, -UR38, RZ ;  /* 0x8000002620207c10 */ /* 0x000fc6000ff3e0ff */
[----:B------:R-:W-:Y:S01]  /*01d0*/  IMAD.X R2, R23, 0x1, R35, P0 ;  /* 0x0000000117027824 */ /* 0x000fe200000e0623 */
[----:B------:R-:W-:Y:S02]  /*01e0*/  IADD3.X R30, R30, ~UR39, RZ, P1, !PT ;  /* 0x800000271e1e7c10 */ /* 0x000fe40008ffe4ff */
[----:B------:R-:W-:Y:S02]  /*01f0*/  ISETP.GT.U32.AND P0, PT, R32, RZ, PT ;  /* 0x000000ff2000720c */ /* 0x000fe40003f04070 */
[----:B------:R-:W-:Y:S02]  /*0200*/  LOP3.LUT R0, R2, UR40, RZ, 0xfc, !PT ;  /* 0x0000002802007c12 */ /* 0x000fe4000f8efcff */
[----:B------:R-:W-:Y:S02]  /*0210*/  ISETP.GT.AND.EX P1, PT, R30, RZ, PT, P0 ;  /* 0x000000ff1e00720c */ /* 0x000fe40003f24300 */
[----:B------:R-:W-:Y:S02]  /*0220*/  ISETP.NE.U32.AND P0, PT, R0, RZ, PT ;  /* 0x000000ff0000720c */ /* 0x000fe40003f05070 */
[----:B------:R-:W-:-:S11]  /*0230*/  P2R R36, PR, RZ, 0x2 ;  /* 0x00000002ff247803 */ /* 0x000fd60000000000 */
[----:B-1----:R-:W-:Y:S05]  /*0240*/  @!P0 BRA `(.L_x_133) ;  /* 0x000000a000008947 */ /* 0x002fea0003800000 */
[----:B------:R-:W-:Y:S01]  /*0250*/  IMAD.MOV.U32 R4, RZ, RZ, R31 ;  /* 0x000000ffff047224 */ /* 0x000fe200078e001f */
[----:B------:R-:W-:Y:S01]  /*0260*/  MOV R6, c[0x0][0x160] ;  /* 0x0000580000067a02 */ /* 0x000fe20000000f00 */
[----:B------:R-:W-:Y:S01]  /*0270*/  IMAD.MOV.U32 R5, RZ, RZ, R2 ;  /* 0x000000ffff057224 */ /* 0x000fe200078e0002 */
[----:B------:R-:W-:Y:S01]  /*0280*/  MOV R20, 32@lo((nvkernel__Z4ssori_F1L2158_66 + .L_x_0@srel)) ;  /* 0x0000000000147802 */ /* 0x000fe20000000f00 */
[----:B------:R-:W-:Y:S01]  /*0290*/  IMAD.U32 R7, RZ, RZ, UR40 ;  /* 0x00000028ff077e24 */ /* 0x000fe2000f8e00ff */
[----:B------:R-:W-:-:S04]  /*02a0*/  MOV R21, 32@hi((nvkernel__Z4ssori_F1L2158_66 + .L_x_0@srel)) ;  /* 0x0000000000157802 */ /* 0x000fc80000000f00 */
[----:B------:R-:W-:Y:S05]  /*02b0*/  CALL.ABS.NOINC `(__cuda_sm20_div_s64) ;  /* 0x0000000000007943 */ /* 0x000fea0003c00000 */
.L_x_0:
[----:B------:R-:W-:Y:S02]  /*02c0*/  MOV R18, R4 ;  /* 0x0000000400127202 */ /* 0x000fe40000000f00 */
[----:B------:R-:W-:Y:S01]  /*02d0*/  MOV R19, R5 ;  /* 0x0000000500137202 */ /* 0x000fe20000000f00 */
[----:B------:R-:W-:Y:S05]  /*02e0*/  BRA `(.L_x_134) ;  /* 0x0000013000007947 */ /* 0x000fea0003800000 */
.L_x_133:
[----:B------:R-:W0:Y:S01]  /*02f0*/  I2F.U32.RP R0, c[0x0][0x160] ;  /* 0x0000580000007b06 */ /* 0x000e220000209000 */
[----:B------:R-:W-:Y:S01]  /*0300*/  ISETP.NE.U32.AND P2, PT, RZ, c[0x0][0x160], PT ;  /* 0x00005800ff007a0c */ /* 0x000fe20003f45070 */
[----:B------:R-:W-:-:S06]  /*0310*/  IMAD.MOV.U32 R19, RZ, RZ, RZ ;  /* 0x000000ffff137224 */ /* 0x000fcc00078e00ff */
[----:B0-----:R-:W0:Y:S02]  /*0320*/  MUFU.RCP R0, R0 ;  /* 0x0000000000007308 */ /* 0x001e240000001000 */
[----:B0-----:R-:W-:-:S06]  /*0330*/  IADD3 R4, R0, 0xffffffe, RZ ;  /* 0x0ffffffe00047810 */ /* 0x001fcc0007ffe0ff */
[----:B------:R0:W1:Y:S02]  /*0340*/  F2I.FTZ.U32.TRUNC.NTZ R5, R4 ;  /* 0x0000000400057305 */ /* 0x000064000021f000 */
[----:B0-----:R-:W-:Y:S02]  /*0350*/  IMAD.MOV.U32 R4, RZ, RZ, RZ ;  /* 0x000000ffff047224 */ /* 0x001fe400078e00ff */
[----:B-1----:R-:W-:-:S04]  /*0360*/  IMAD.MOV R3, RZ, RZ, -R5 ;  /* 0x000000ffff037224 */ /* 0x002fc800078e0a05 */
[----:B------:R-:W-:-:S04]  /*0370*/  IMAD R3, R3, c[0x0][0x160], RZ ;  /* 0x0000580003037a24 */ /* 0x000fc800078e02ff */
[----:B------:R-:W-:-:S06]  /*0380*/  IMAD.HI.U32 R6, R5, R3, R4 ;  /* 0x0000000305067227 */ /* 0x000fcc00078e0004 */
[----:B------:R-:W-:-:S04]  /*0390*/  IMAD.HI.U32 R18, R6, R31, RZ ;  /* 0x0000001f06127227 */ /* 0x000fc800078e00ff */
[----:B------:R-:W-:-:S04]  /*03a0*/  IMAD.MOV R6, RZ, RZ, -R18 ;  /* 0x000000ffff067224 */ /* 0x000fc800078e0a12 */
[----:B------:R-:W-:-:S05]  /*03b0*/  IMAD R3, R6, c[0x0][0x160], R31 ;  /* 0x0000580006037a24 */ /* 0x000fca00078e021f */
[----:B------:R-:W-:-:S13]  /*03c0*/  ISETP.GE.U32.AND P0, PT, R3, c[0x0][0x160], PT ;  /* 0x0000580003007a0c */ /* 0x000fda0003f06070 */
[----:B------:R-:W-:Y:S02]  /*03d0*/  @P0 IADD3 R3, R3, -c[0x0][0x160], RZ ;  /* 0x8000580003030a10 */ /* 0x000fe40007ffe0ff */
[----:B------:R-:W-:Y:S02]  /*03e0*/  @P0 IADD3 R18, R18, 0x1, RZ ;  /* 0x0000000112120810 */ /* 0x000fe40007ffe0ff */
[----:B------:R-:W-:-:S13]  /*03f0*/  ISETP.GE.U32.AND P1, PT, R3, c[0x0][0x160], PT ;  /* 0x0000580003007a0c */ /* 0x000fda0003f26070 */
[----:B------:R-:W-:Y:S02]  /*0400*/  @P1 IADD3 R18, R18, 0x1, RZ ;  /* 0x0000000112121810 */ /* 0x000fe40007ffe0ff */
[----:B------:R-:W-:Y:S02]  /*0410*/  @!P2 LOP3.LUT R18, RZ, c[0x0][0x160], RZ, 0x33, !PT ;  /* 0x00005800ff12aa12 */ /* 0x000fe400078e33ff */
.L_x_134:
[----:B------:R-:W-:Y:S05]  /*0420*/  BSYNC B6 ;  /* 0x0000000000067941 */ /* 0x000fea0003800000 */
.L_x_132:
[----:B------:R-:W-:Y:S01]  /*0430*/  LOP3.LUT R0, R19, R33, RZ, 0xfc, !PT ;  /* 0x0000002113007212 */ /* 0x000fe200078efcff */
[----:B------:R-:W-:Y:S03]  /*0440*/  BSSY B6, `(.L_x_135) ;  /* 0x000001d000067945 */ /* 0x000fe60003800000 */
[----:B------:R-:W-:-:S13]  /*0450*/  ISETP.NE.U32.AND P0, PT, R0, RZ, PT ;  /* 0x000000ff0000720c */ /* 0x000fda0003f05070 */
[----:B------:R-:W-:Y:S05]  /*0460*/  @!P0 BRA `(.L_x_136) ;  /* 0x0000008000008947 */ /* 0x000fea0003800000 */
[----:B------:R-:W-:Y:S01]  /*0470*/  IMAD.MOV.U32 R4, RZ, RZ, R18 ;  /* 0x000000ffff047224 */ /* 0x000fe200078e0012 */
[----:B------:R-:W-:Y:S01]  /*0480*/  MOV R6, c[0x0][0x164] ;  /* 0x0000590000067a02 */ /* 0x000fe20000000f00 */
[----:B------:R-:W-:Y:S01]  /*0490*/  IMAD.MOV.U32 R5, RZ, RZ, R19 ;  /* 0x000000ffff057224 */ /* 0x000fe200078e0013 */
[----:B------:R-:W-:Y:S01]  /*04a0*/  MOV R20, 32@lo((nvkernel__Z4ssori_F1L2158_66 + .L_x_1@srel)) ;  /* 0x0000000000147802 */ /* 0x000fe20000000f00 */
[----:B------:R-:W-:Y:S01]  /*04b0*/  IMAD.MOV.U32 R7, RZ, RZ, R33 ;  /* 0x000000ffff077224 */ /* 0x000fe200078e0021 */
[----:B------:R-:W-:-:S04]  /*04c0*/  MOV R21, 32@hi((nvkernel__Z4ssori_F1L2158_66 + .L_x_1@srel)) ;  /* 0x0000000000157802 */ /* 0x000fc80000000f00 */
[----:B------:R-:W-:Y:S05]  /*04d0*/  CALL.ABS.NOINC `(__cuda_sm20_div_s64) ;  /* 0x0000000000007943 */ /* 0x000fea0003c00000 */
.L_x_1:
[----:B------:R-:W-:Y:S05]  /*04e0*/  BRA `(.L_x_137) ;  /* 0x0000012000007947 */ /* 0x000fea0003800000 */
.L_x_136:
[----:B------:R-:W0:Y:S01]  /*04f0*/  I2F.U32.RP R0, c[0x0][0x164] ;  /* 0x0000590000007b06 */ /* 0x000e220000209000 */
[----:B------:R-:W-:-:S07]  /*0500*/  ISETP.NE.U32.AND P2, PT, RZ, c[0x0][0x164], PT ;  /* 0x00005900ff007a0c */ /* 0x000fce0003f45070 */
        /* <DEDUP_REMOVED lines=16> */
.L_x_137:
[----:B------:R-:W-:Y:S05]  /*0610*/  BSYNC B6 ;  /* 0x0000000000067941 */ /* 0x000fea0003800000 */
.L_x_135:
[----:B------:R-:W-:Y:S01]  /*0620*/  ISETP.GE.U32.AND P0, PT, R31, R16, PT ;  /* 0x000000101f00720c */ /* 0x000fe20003f06070 */
[----:B------:R-:W-:Y:S01]  /*0630*/  BSSY B0, `(.L_x_138) ;  /* 0x0000030000007945 */ /* 0x000fe20003800000 */
[----:B------:R-:W-:Y:S02]  /*0640*/  IADD3 R0, -R18, RZ, RZ ;  /* 0x000000ff12007210 */ /* 0x000fe40007ffe1ff */
[----:B------:R-:W-:-:S03]  /*0650*/  ISETP.GE.AND.EX P0, PT, R2, R34, PT, P0 ;  /* 0x000000220200720c */ /* 0x000fc60003f06300 */
[----:B------:R-:W-:-:S10]  /*0660*/  IMAD R31, R0, c[0x0][0x160], R31 ;  /* 0x00005800001f7a24 */ /* 0x000fd400078e021f */
[----:B------:R-:W-:Y:S05]  /*0670*/  @P0 BRA `(.L_x_139) ;  /* 0x000002b000000947 */ /* 0x000fea0003800000 */
[----:B------:R-:W-:Y:S01]  /*0680*/  IADD3 R2, R4, 0x1, RZ ;  /* 0x0000000104027810 */ /* 0x000fe20007ffe0ff */
[----:B------:R-:W-:-:S03]  /*0690*/  IMAD.MOV R7, RZ, RZ, -R4 ;  /* 0x000000ffff077224 */ /* 0x000fc600078e0a04 */
[----:B------:R-:W-:Y:S01]  /*06a0*/  SHF.R.S32.HI R0, RZ, 0x1f, R2 ;  /* 0x0000001fff007819 */ /* 0x000fe20000011402 */
[----:B------:R-:W-:-:S04]  /*06b0*/  IMAD.WIDE.U32 R2, R2, 0x14b88, RZ ;  /* 0x00014b8802027825 */ /* 0x000fc800078e00ff */
[----:B------:R-:W-:Y:S02]  /*06c0*/  IMAD R5, R0, 0x14b88, RZ ;  /* 0x00014b8800057824 */ /* 0x000fe400078e02ff */
[----:B------:R-:W-:Y:S02]  /*06d0*/  IMAD R18, R7, c[0x0][0x164], R18 ;  /* 0x0000590007127a24 */ /* 0x000fe400078e0212 */
[----:B------:R-:W-:Y:S01]  /*06e0*/  IMAD.IADD R3, R3, 0x1, R5 ;  /* 0x0000000103037824 */ /* 0x000fe200078e0205 */
[----:B------:R-:W-:-:S05]  /*06f0*/  IADD3 R5, R31, c[0x0][0x170], RZ ;  /* 0x00005c001f057a10 */ /* 0x000fca0007ffe0ff */
[----:B------:R-:W-:Y:S01]  /*0700*/  IMAD.WIDE R2, R5, 0x8, R2 ;  /* 0x0000000805027825 */ /* 0x000fe200078e0202 */
[----:B------:R-:W-:-:S05]  /*0710*/  IADD3 R5, R18, c[0x0][0x16c], RZ ;  /* 0x00005b0012057a10 */ /* 0x000fca0007ffe0ff */
[----:B------:R-:W-:-:S05]  /*0720*/  IMAD.WIDE R4, R5, 0x338, R2 ;  /* 0x0000033805047825 */ /* 0x000fca00078e0202 */
[C---:B------:R-:W-:Y:S02]  /*0730*/  IADD3 R2, P0, R4.reuse, c[0x0][0x178], RZ ;  /* 0x00005e0004027a10 */ /* 0x040fe40007f1e0ff */
[----:B------:R-:W-:Y:S02]  /*0740*/  IADD3 R6, P1, R4, c[0x0][0x180], RZ ;  /* 0x0000600004067a10 */ /* 0x000fe40007f3e0ff */
[C---:B------:R-:W-:Y:S02]  /*0750*/  IADD3.X R3, R5.reuse, c[0x0][0x17c], RZ, P0, !PT ;  /* 0x00005f0005037a10 */ /* 0x040fe400007fe4ff */
[----:B------:R-:W-:-:S03]  /*0760*/  IADD3.X R7, R5, c[0x0][0x184], RZ, P1, !PT ;  /* 0x0000610005077a10 */ /* 0x000fc60000ffe4ff */
[----:B------:R-:W2:Y:S04]  /*0770*/  LDG.E.64 R12, [R2.64] ;  /* 0x00000024020c7981 */ /* 0x000ea8000c1e1b00 */
[----:B------:R-:W2:Y:S01]  /*0780*/  LDG.E.64 R10, [R6.64] ;  /* 0x00000024060a7981 */ /* 0x000ea2000c1e1b00 */
[----:B------:R-:W-:Y:S02]  /*0790*/  IADD3 R4, P0, R6, 0x1000000, RZ ;  /* 0x0100000006047810 */ /* 0x000fe40007f1e0ff */
[----:B------:R-:W-:-:S03]  /*07a0*/  IADD3 R8, P1, R2, 0x1000000, RZ ;  /* 0x0100000002087810 */ /* 0x000fc60007f3e0ff */
[----:B------:R-:W-:Y:S02]  /*07b0*/  IMAD.X R5, RZ, RZ, R7, P0 ;  /* 0x000000ffff057224 */ /* 0x000fe400000e0607 */
[----:B------:R-:W-:Y:S01]  /*07c0*/  IMAD.X R9, RZ, RZ, R3, P1 ;  /* 0x000000ffff097224 */ /* 0x000fe200008e0603 */
[----:B--2---:R-:W0:-:S07]  /*07d0*/  DFMA R12, R12, c[0x0][0x188], R10 ;  /* 0x000062000c0c7a2b */ /* 0x004e0e000000000a */
[----:B0-----:R0:W-:Y:S04]  /*07e0*/  STG.E.64 [R6.64], R12 ;  /* 0x0000000c06007986 */ /* 0x0011e8000c101b24 */
[----:B------:R-:W2:Y:S04]  /*07f0*/  LDG.E.64 R10, [R4.64+-0x7be7d0] ;  /* 0x84183024040a7981 */ /* 0x000ea8000c1e1b00 */
[----:B------:R-:W2:Y:S04]  /*0800*/  LDG.E.64 R14, [R8.64+-0x7be7d0] ;  /* 0x84183024080e7981 */ /* 0x000ea8000c1e1b00 */
[----:B------:R-:W3:Y:S01]  /*0810*/  LDG.E.64 R18, [R4.64+0x83060] ;  /* 0x0830602404127981 */ /* 0x000ee2000c1e1b00 */
[----:B--2---:R-:W1:-:S07]  /*0820*/  DFMA R14, R14, c[0x0][0x188], R10 ;  /* 0x000062000e0e7a2b */ /* 0x004e4e000000000a */
[----:B-1----:R1:W-:Y:S04]  /*0830*/  STG.E.64 [R4.64+-0x7be7d0], R14 ;  /* 0x8418300e04007986 */ /* 0x0023e8000c101b24 */
[----:B------:R-:W3:Y:S01]  /*0840*/  LDG.E.64 R20, [R8.64+0x83060] ;  /* 0x0830602408147981 */ /* 0x000ee2000c1e1b00 */
[----:B------:R-:W-:Y:S02]  /*0850*/  IADD3 R10, P0, R6, 0x2000000, RZ ;  /* 0x02000000060a7810 */ /* 0x000fe40007f1e0ff */
[----:B------:R-:W-:-:S03]  /*0860*/  IADD3 R2, P1, R2, 0x2000000, RZ ;  /* 0x0200000002027810 */ /* 0x000fc60007f3e0ff */
[----:B------:R-:W-:Y:S02]  /*0870*/  IMAD.X R11, RZ, RZ, R7, P0 ;  /* 0x000000ffff0b7224 */ /* 0x000fe400000e0607 */
[----:B------:R-:W-:Y:S01]  /*0880*/  IMAD.X R3, RZ, RZ, R3, P1 ;  /* 0x000000ffff037224 */ /* 0x000fe200008e0603 */
[----:B---3--:R-:W2:-:S07]  /*0890*/  DFMA R18, R20, c[0x0][0x188], R18 ;  /* 0x0000620014127a2b */ /* 0x008e8e0000000012 */
[----:B--2---:R1:W-:Y:S04]  /*08a0*/  STG.E.64 [R4.64+0x83060], R18 ;  /* 0x0830601204007986 */ /* 0x0043e8000c101b24 */
[----:B0-----:R-:W2:Y:S04]  /*08b0*/  LDG.E.64 R6, [R10.64+-0x73b770] ;  /* 0x8c4890240a067981 */ /* 0x001ea8000c1e1b00 */
[----:B------:R-:W2:Y:S02]  /*08c0*/  LDG.E.64 R12, [R2.64+-0x73b770] ;  /* 0x8c489024020c7981 */ /* 0x000ea4000c1e1b00 */
[----:B--2---:R0:W2:-:S02]  /*08d0*/  DFMA R6, R12, c[0x0][0x188], R6 ;  /* 0x000062000c067a2b */ /* 0x0040840000000006 */
[----:B0-----:R-:W3:Y:S05]  /*08e0*/  LDG.E.64 R12, [R10.64+0x1060c0] ;  /* 0x1060c0240a0c7981 */ /* 0x001eea000c1e1b00 */
[----:B--2---:R1:W-:Y:S04]  /*08f0*/  STG.E.64 [R10.64+-0x73b770], R6 ;  /* 0x8c4890060a007986 */ /* 0x0043e8000c101b24 */
[----:B------:R-:W3:Y:S02]  /*0900*/  LDG.E.64 R8, [R2.64+0x1060c0] ;  /* 0x1060c02402087981 */ /* 0x000ee4000c1e1b00 */
[----:B---3--:R-:W0:-:S07]  /*0910*/  DFMA R8, R8, c[0x0][0x188], R12 ;  /* 0x0000620008087a2b */ /* 0x008e0e000000000c */
[----:B0-----:R1:W-:Y:S04]  /*0920*/  STG.E.64 [R10.64+0x1060c0], R8 ;  /* 0x1060c0080a007986 */ /* 0x0013e8000c101b24 */
.L_x_139:
[----:B------:R-:W-:Y:S05]  /*0930*/  BSYNC B0 ;  /* 0x0000000000007941 */ /* 0x000fea0003800000 */
.L_x_138:
[----:B------:R-:W-:Y:S02]  /*0940*/  ISETP.NE.AND P1, PT, R36, RZ, PT ;  /* 0x000000ff2400720c */ /* 0x000fe40003f25270 */
[----:B------:R-:W-:-:S04]  /*0950*/  IADD3 R37, P0, R37, UR38, RZ ;  /* 0x0000002625257c10 */ /* 0x000fc8000ff1e0ff */
[----:B------:R-:W-:-:S07]  /*0960*/  IADD3.X R35, R35, UR39, RZ, P0, !PT ;  /* 0x0000002723237c10 */ /* 0x000fce00087fe4ff */
[----:B------:R-:W-:Y:S05]  /*0970*/  @P1 BRA `(.L_x_140) ;  /* 0xfffff82000001947 */ /* 0x000fea000383ffff */
[----:B------:R-:W-:Y:S05]  /*0980*/  EXIT ;  /* 0x000000000000794d */ /* 0x000fea0003800000 */
.L_x_141:
        /* <DEDUP_REMOVED lines=15> */
.L_x_492:


//--------------------- .text.nvkernel__Z4ssori_F1L2126_64 --------------------------
	.section	.text.nvkernel__Z4ssori_F1L2126_64,"ax",@progbits
	.sectioninfo	@"SHI_REGISTERS=38"
	.align	128
        .global         nvkernel__Z4ssori_F1L2126_64
        .type           nvkernel__Z4ssori_F1L2126_64,@function
        .size           nvkernel__Z4ssori_F1L2126_64,(.L_x_493 - nvkernel__Z4ssori_F1L2126_64)
        .other          nvkernel__Z4ssori_F1L2126_64,@"STO_CUDA_ENTRY STV_DEFAULT"
nvkernel__Z4ssori_F1L2126_64:
.text.nvkernel__Z4ssori_F1L2126_64:
[----:B------:R-:W-:Y:S02]  /*0000*/  MOV R1, c[0x0][0x28] ;  /* 0x00000a0000017a02 */ /* 0x000fe40000000f00 */
[----:B------:R-:W-:Y:S02]  /*0010*/  MOV R22, c[0x0][0x160] ;  /* 0x0000580000167a02 */ /* 0x000fe40000000f00 */
[----:B------:R-:W-:-:S03]  /*0020*/  MOV R5, c[0x0][0x168] ;  /* 0x00005a0000057a02 */ /* 0x000fc60000000f00 */
[----:B------:R-:W-:Y:S01]  /*0030*/  IMAD.WIDE R2, R22, c[0x0][0x164], RZ ;  /* 0x0000590016027a25 */ /* 0x000fe200078e02ff */
[----:B------:R-:W-:-:S03]  /*0040*/  SHF.R.S32.HI R5, RZ, 0x1f, R5 ;  /* 0x0000001fff057819 */ /* 0x000fc60000011405 */
[----:B------:R-:W-:Y:S02]  /*0050*/  IMAD R0, R3, c[0x0][0x168], RZ ;  /* 0x00005a0003007a24 */ /* 0x000fe400078e02ff */
[----:B------:R-:W-:-:S04]  /*0060*/  IMAD.WIDE.U32 R16, R2, c[0x0][0x168], RZ ;  /* 0x00005a0002107a25 */ /* 0x000fc800078e00ff */
[----:B------:R-:W-:Y:S02]  /*0070*/  IMAD R5, R2, R5, R0 ;  /* 0x0000000502057224 */ /* 0x000fe400078e0200 */
[----:B------:R-:W-:-:S03]  /*0080*/  IMAD.WIDE.U32 R2, R16, 0x5, RZ ;  /* 0x0000000510027825 */ /* 0x000fc600078e00ff */
[----:B------:R-:W-:Y:S02]  /*0090*/  IADD3 R35, R17, R5, RZ ;  /* 0x0000000511237210 */ /* 0x000fe40007ffe0ff */
[----:B------:R-:W-:-:S03]  /*00a0*/  ISETP.GE.U32.AND P0, PT, R2, 0x1, PT ;  /* 0x000000010200780c */ /* 0x000fc60003f06070 */
[----:B------:R-:W-:-:S05]  /*00b0*/  IMAD R33, R35, 0x5, RZ ;  /* 0x0000000523217824 */ /* 0x000fca00078e02ff */
[----:B------:R-:W-:-:S04]  /*00c0*/  IADD3 R33, R3, R33, RZ ;  /* 0x0000002103217210 */ /* 0x000fc80007ffe0ff */
[----:B------:R-:W-:-:S13]  /*00d0*/  ISETP.GE.AND.EX P0, PT, R33, RZ, PT, P0 ;  /* 0x000000ff2100720c */ /* 0x000fda0003f06300 */
[----:B------:R-:W-:Y:S05]  /*00e0*/  @!P0 EXIT ;  /* 0x000000000000894d */ /* 0x000fea0003800000 */
[----:B------:R-:W-:Y:S01]  /*00f0*/  HFMA2.MMA R32, -RZ, RZ, 0, 0 ;  /* 0x00000000ff207435 */ /* 0x000fe200000001ff */
[----:B------:R-:W-:Y:S01]  /*0100*/  IMAD.MOV.U32 R34, RZ, RZ, R2 ;  /* 0x000000ffff227224 */ /* 0x000fe200078e0002 */
[----:B------:R-:W-:Y:S01]  /*0110*/  SHF.R.S32.HI R22, RZ, 0x1f, R22 ;  /* 0x0000001fff167819 */ /* 0x000fe20000011416 */
[----:B------:R-:W-:Y:S01]  /*0120*/  IMAD.MOV.U32 R30, RZ, RZ, RZ ;  /* 0x000000ffff1e7224 */ /* 0x000fe200078e00ff */
[----:B------:R-:W-:Y:S02]  /*0130*/  ULDC.64 UR36, c[0x0][0x118] ;  /* 0x0000460000247ab9 */ /* 0x000fe40000000a00 */
.L_x_150:
[----:B0-----:R-:W0:Y:S01]  /*0140*/  S2R R2, SR_TID.X ;  /* 0x0000000000027919 */ /* 0x001e220000002100 */
[----:B------:R-:W-:Y:S03]  /*0150*/  BSSY B6, `(.L_x_142) ;  /* 0x0000035000067945 */ /* 0x000fe60003800000 */
[----:B------:R-:W1:Y:S01]  /*0160*/  S2R R5, SR_CTAID.X ;  /* 0x0000000000057919 */ /* 0x000e620000002500 */
[----:B0-----:R-:W-:-:S05]  /*0170*/  SHF.R.S32.HI R3, RZ, 0x1f, R2 ;  /* 0x0000001fff037819 */ /* 0x001fca0000011402 */
[----:B-1----:R-:W-:-:S05]  /*0180*/  IMAD.WIDE R2, R5, 0x80, R2 ;  /* 0x0000008005027825 */ /* 0x002fca00078e0202 */
[----:B------:R-:W-:-:S05]  /*0190*/  IADD3 R31, P0, R2, R32, RZ ;  /* 0x00000020021f7210 */ /* 0x000fca0007f1e0ff */
[----:B------:R-:W-:-:S04]  /*01a0*/  IMAD.X R23, R3, 0x1, R30, P0 ;  /* 0x0000000103177824 */ /* 0x000fc800000e061e */
[C---:B------:R-:W-:Y:S01]  /*01b0*/  IMAD.WIDE.U32 R2, R23.reuse, 0x66666667, RZ ;  /* 0x6666666717027825 */ /* 0x040fe200078e00ff */
[----:B------:R-:W-:-:S05]  /*01c0*/  ISETP.LT.AND P1, PT, R23, RZ, PT ;  /* 0x000000ff1700720c */ /* 0x000fca0003f21270 */
[----:B------:R-:W-:-:S04]  /*01d0*/  IMAD.WIDE.U32 R4, P0, R31, 0x66666666, R2 ;  /* 0x666666661f047825 */ /* 0x000fc80007800002 */
[----:B------:R-:W-:-:S04]  /*01e0*/  IMAD.WIDE.U32 R2, R31, 0x66666667, RZ ;  /* 0x666666671f027825 */ /* 0x000fc800078e00ff */
[----:B------:R-:W-:Y:S01]  /*01f0*/  IMAD.X R7, RZ, RZ, RZ, P0 ;  /* 0x000000ffff077224 */ /* 0x000fe200000e06ff */
[----:B------:R-:W-:Y:S01]  /*0200*/  IADD3 RZ, P0, R3, R4, RZ ;  /* 0x0000000403ff7210 */ /* 0x000fe20007f1e0ff */
[----:B------:R-:W-:-:S04]  /*0210*/  IMAD.MOV.U32 R6, RZ, RZ, R5 ;  /* 0x000000ffff067224 */ /* 0x000fc800078e0005 */
[----:B------:R-:W-:-:S05]  /*0220*/  IMAD.WIDE.U32.X R2, R23, 0x66666666, R6, P0 ;  /* 0x6666666617027825 */ /* 0x000fca00000e0406 */
[----:B------:R-:W-:-:S04]  /*0230*/  IADD3 R5, P0, R2, -0x66666667, RZ ;  /* 0x9999999902057810 */ /* 0x000fc80007f1e0ff */
[----:B------:R-:W-:Y:S02]  /*0240*/  IADD3.X R7, R3, -0x66666667, RZ, P0, !PT ;  /* 0x9999999903077810 */ /* 0x000fe400007fe4ff */
[----:B------:R-:W-:Y:S02]  /*0250*/  SEL R2, R5, R2, P1 ;  /* 0x0000000205027207 */ /* 0x000fe40000800000 */
[----:B------:R-:W-:-:S04]  /*0260*/  SEL R3, R7, R3, P1 ;  /* 0x0000000307037207 */ /* 0x000fc80000800000 */
[--C-:B------:R-:W-:Y:S02]  /*0270*/  SHF.R.S64 R2, R2, 0x1, R3.reuse ;  /* 0x0000000102027819 */ /* 0x100fe40000001003 */
[----:B------:R-:W-:Y:S02]  /*0280*/  SHF.R.S32.HI R5, RZ, 0x1, R3 ;  /* 0x00000001ff057819 */ /* 0x000fe40000011403 */
[----:B------:R-:W-:-:S05]  /*0290*/  LEA.HI R2, P0, R3, R2, RZ, 0x1 ;  /* 0x0000000203027211 */ /* 0x000fca00078108ff */
[----:B------:R-:W-:-:S05]  /*02a0*/  IMAD.X R5, RZ, RZ, R5, P0 ;  /* 0x000000ffff057224 */ /* 0x000fca00000e0605 */
[----:B------:R-:W-:-:S04]  /*02b0*/  LOP3.LUT R0, R5, R22, RZ, 0xfc, !PT ;  /* 0x0000001605007212 */ /* 0x000fc800078efcff */
[----:B------:R-:W-:-:S13]  /*02c0*/  ISETP.NE.U32.AND P0, PT, R0, RZ, PT ;  /* 0x000000ff0000720c */ /* 0x000fda0003f05070 */
[----:B------:R-:W-:Y:S05]  /*02d0*/  @!P0 BRA `(.L_x_143) ;  /* 0x0000009000008947 */ /* 0x000fea0003800000 */
[----:B------:R-:W-:Y:S01]  /*02e0*/  IMAD.MOV.U32 R4, RZ, RZ, R2 ;  /* 0x000000ffff047224 */ /* 0x000fe200078e0002 */
[----:B------:R-:W-:Y:S01]  /*02f0*/  MOV R6, c[0x0][0x160] ;  /* 0x0000580000067a02 */ /* 0x000fe20000000f00 */
[----:B------:R-:W-:Y:S01]  /*0300*/  IMAD.MOV.U32 R7, RZ, RZ, R22 ;  /* 0x000000ffff077224 */ /* 0x000fe200078e0016 */
[----:B------:R-:W-:Y:S02]  /*0310*/  MOV R20, 32@lo((nvkernel__Z4ssori_F1L2126_64 + .L_x_2@srel)) ;  /* 0x0000000000147802 */ /* 0x000fe40000000f00 */
[----:B------:R-:W-:-:S04]  /*0320*/  MOV R21, 32@hi((nvkernel__Z4ssori_F1L2126_64 + .L_x_2@srel)) ;  /* 0x0000000000157802 */ /* 0x000fc80000000f00 */
[----:B------:R-:W-:Y:S05]  /*0330*/  CALL.ABS.NOINC `(__cuda_sm20_div_s64) ;  /* 0x0000000000007943 */ /* 0x000fea0003c00000 */
.L_x_2:
[----:B------:R-:W-:Y:S02]  /*0340*/  MOV R18, R4 ;  /* 0x0000000400127202 */ /* 0x000fe40000000f00 */
[----:B------:R-:W-:Y:S01]  /*0350*/  MOV R19, R5 ;  /* 0x0000000500137202 */ /* 0x000fe20000000f00 */
[----:B------:R-:W-:Y:S05]  /*0360*/  BRA `(.L_x_144) ;  /* 0x0000013000007947 */ /* 0x000fea0003800000 */
.L_x_143:
        /* <DEDUP_REMOVED lines=19> */
.L_x_144:
[----:B------:R-:W-:Y:S05]  /*04a0*/  BSYNC B6 ;  /* 0x0000000000067941 */ /* 0x000fea0003800000 */
.L_x_142:
[----:B------:R-:W-:Y:S01]  /*04b0*/  IMAD.MOV.U32 R7, RZ, RZ, c[0x0][0x164] ;  /* 0x00005900ff077624 */ /* 0x000fe200078e00ff */
[----:B------:R-:W-:Y:S04]  /*04c0*/  BSSY B6, `(.L_x_145) ;  /* 0x000001e000067945 */ /* 0x000fe80003800000 */
[----:B------:R-:W-:-:S04]  /*04d0*/  SHF.R.S32.HI R7, RZ, 0x1f, R7 ;  /* 0x0000001fff077819 */ /* 0x000fc80000011407 */
[----:B------:R-:W-:-:S04]  /*04e0*/  LOP3.LUT R0, R19, R7, RZ, 0xfc, !PT ;  /* 0x0000000713007212 */ /* 0x000fc800078efcff */
[----:B------:R-:W-:-:S13]  /*04f0*/  ISETP.NE.U32.AND P0, PT, R0, RZ, PT ;  /* 0x000000ff0000720c */ /* 0x000fda0003f05070 */
[----:B------:R-:W-:Y:S05]  /*0500*/  @!P0 BRA `(.L_x_146) ;  /* 0x0000007000008947 */ /* 0x000fea0003800000 */
[----:B------:R-:W-:Y:S01]  /*0510*/  IMAD.MOV.U32 R4, RZ, RZ, R18 ;  /* 0x000000ffff047224 */ /* 0x000fe200078e0012 */
[----:B------:R-:W-:Y:S01]  /*0520*/  MOV R5, R19 ;  /* 0x0000001300057202 */ /* 0x000fe20000000f00 */
[----:B------:R-:W-:Y:S01]  /*0530*/  IMAD.MOV.U32 R6, RZ, RZ, c[0x0][0x164] ;  /* 0x00005900ff067624 */ /* 0x000fe200078e00ff */
[----:B------:R-:W-:Y:S02]  /*0540*/  MOV R20, 32@lo((nvkernel__Z4ssori_F1L2126_64 + .L_x_3@srel)) ;  /* 0x0000000000147802 */ /* 0x000fe40000000f00 */
[----:B------:R-:W-:-:S04]  /*0550*/  MOV R21, 32@hi((nvkernel__Z4ssori_F1L2126_64 + .L_x_3@srel)) ;  /* 0x0000000000157802 */ /* 0x000fc80000000f00 */
[----:B------:R-:W-:Y:S05]  /*0560*/  CALL.ABS.NOINC `(__cuda_sm20_div_s64) ;  /* 0x0000000000007943 */ /* 0x000fea0003c00000 */
.L_x_3:
[----:B------:R-:W-:Y:S05]  /*0570*/  BRA `(.L_x_147) ;  /* 0x0000012000007947 */ /* 0x000fea0003800000 */
.L_x_146:
        /* <DEDUP_REMOVED lines=18> */
.L_x_147:
[----:B------:R-:W-:Y:S05]  /*06a0*/  BSYNC B6 ;  /* 0x0000000000067941 */ /* 0x000fea0003800000 */
.L_x_145:
[----:B------:R-:W-:Y:S01]  /*06b0*/  IMAD R3, R35, 0x5, RZ ;  /* 0x0000000523037824 */ /* 0x000fe200078e02ff */
[----:B------:R-:W-:Y:S01]  /*06c0*/  IADD3 R5, -R18, RZ, RZ ;  /* 0x000000ff12057210 */ /* 0x000fe20007ffe1ff */
[----:B------:R-:W-:Y:S01]  /*06d0*/  IMAD.WIDE.U32 R6, R16, 0x5, RZ ;  /* 0x0000000510067825 */ /* 0x000fe200078e00ff */
[----:B------:R-:W-:Y:S04]  /*06e0*/  BSSY B0, `(.L_x_148) ;  /* 0x000001e000007945 */ /* 0x000fe80003800000 */
[----:B------:R-:W-:Y:S02]  /*06f0*/  IADD3 R0, R7, R3, RZ ;  /* 0x0000000307007210 */ /* 0x000fe40007ffe0ff */
[----:B------:R-:W-:Y:S01]  /*0700*/  ISETP.GE.U32.AND P0, PT, R31, R6, PT ;  /* 0x000000061f00720c */ /* 0x000fe20003f06070 */
[----:B------:R-:W-:Y:S01]  /*0710*/  IMAD R31, R2, -0x5, R31 ;  /* 0xfffffffb021f7824 */ /* 0x000fe200078e021f */
[----:B------:R-:W-:Y:S01]  /*0720*/  IADD3 R3, -R4, RZ, RZ ;  /* 0x000000ff04037210 */ /* 0x000fe20007ffe1ff */
[----:B------:R-:W-:Y:S01]  /*0730*/  IMAD R6, R5, c[0x0][0x160], R2 ;  /* 0x0000580005067a24 */ /* 0x000fe200078e0202 */
[----:B------:R-:W-:-:S03]  /*0740*/  ISETP.GE.AND.EX P0, PT, R23, R0, PT, P0 ;  /* 0x000000001700720c */ /* 0x000fc60003f06300 */
[----:B------:R-:W-:-:S10]  /*0750*/  IMAD R18, R3, c[0x0][0x164], R18 ;  /* 0x0000590003127a24 */ /* 0x000fd400078e0212 */
[----:B------:R-:W-:Y:S05]  /*0760*/  @P0 BRA `(.L_x_149) ;  /* 0x0000015000000947 */ /* 0x000fea0003800000 */
[----:B------:R-:W-:Y:S02]  /*0770*/  IADD3 R2, R4, 0x1, RZ ;  /* 0x0000000104027810 */ /* 0x000fe40007ffe0ff */
[----:B------:R-:W-:Y:S02]  /*0780*/  SHF.R.S32.HI R0, RZ, 0x1f, R31 ;  /* 0x0000001fff007819 */ /* 0x000fe4000001141f */
[--C-:B------:R-:W-:Y:S02]  /*0790*/  SHF.R.S32.HI R3, RZ, 0x1f, R2.reuse ;  /* 0x0000001fff037819 */ /* 0x100fe40000011402 */
[----:B------:R-:W-:Y:S01]  /*07a0*/  IADD3 R4, R18, c[0x0][0x170], RZ ;  /* 0x00005c0012047a10 */ /* 0x000fe20007ffe0ff */
[----:B------:R-:W-:Y:S01]  /*07b0*/  IMAD R7, R0, 0x66, RZ ;  /* 0x0000006600077824 */ /* 0x000fe200078e02ff */
[----:B------:R-:W-:Y:S01]  /*07c0*/  IADD3 R6, R6, c[0x0][0x16c], RZ ;  /* 0x00005b0006067a10 */ /* 0x000fe20007ffe0ff */
[----:B------:R-:W-:Y:S01]  /*07d0*/  IMAD.WIDE.U32 R2, R31, 0x66, R2 ;  /* 0x000000661f027825 */ /* 0x000fe200078e0002 */
[----:B------:R-:W-:-:S03]  /*07e0*/  SHF.R.S32.HI R5, RZ, 0x1f, R4 ;  /* 0x0000001fff057819 */ /* 0x000fc60000011404 */
[----:B------:R-:W-:Y:S01]  /*07f0*/  IMAD.IADD R0, R3, 0x1, R7 ;  /* 0x0000000103007824 */ /* 0x000fe200078e0207 */
[----:B------:R-:W-:Y:S01]  /*0800*/  SHF.R.S32.HI R7, RZ, 0x1f, R6 ;  /* 0x0000001fff077819 */ /* 0x000fe20000011406 */
[----:B------:R-:W-:-:S04]  /*0810*/  IMAD.WIDE.U32 R2, R2, 0x67, R4 ;  /* 0x0000006702027825 */ /* 0x000fc800078e0004 */
[----:B------:R-:W-:-:S04]  /*0820*/  IMAD R5, R0, 0x67, RZ ;  /* 0x0000006700057824 */ /* 0x000fc800078e02ff */
[----:B------:R-:W-:Y:S02]  /*0830*/  IMAD.IADD R0, R3, 0x1, R5 ;  /* 0x0000000103007824 */ /* 0x000fe400078e0205 */
[----:B------:R-:W-:-:S04]  /*0840*/  IMAD.WIDE.U32 R4, R2, 0x67, R6 ;  /* 0x0000006702047825 */ /* 0x000fc800078e0006 */
[----:B------:R-:W-:Y:S01]  /*0850*/  IMAD R3, R0, 0x67, RZ ;  /* 0x0000006700037824 */ /* 0x000fe200078e02ff */
[----:B------:R-:W-:-:S03]  /*0860*/  LEA R2, P0, R4, c[0x0][0x178], 0x3 ;  /* 0x00005e0004027a11 */ /* 0x000fc600078018ff */
[----:B------:R-:W-:-:S05]  /*0870*/  IMAD.IADD R3, R5, 0x1, R3 ;  /* 0x0000000105037824 */ /* 0x000fca00078e0203 */
[----:B------:R-:W-:-:S05]  /*0880*/  LEA.HI.X R3, R4, c[0x0][0x17c], R3, 0x3, P0 ;  /* 0x00005f0004037a11 */ /* 0x000fca00000f1c03 */
[----:B------:R-:W2:Y:S02]  /*0890*/  LDG.E.64 R4, [R2.64] ;  /* 0x0000002402047981 */ /* 0x000ea4000c1e1b00 */
[----:B--2---:R-:W0:-:S07]  /*08a0*/  DMUL R4, R4, c[0x0][0x180] ;  /* 0x0000600004047a28 */ /* 0x004e0e0000000000 */
[----:B0-----:R0:W-:Y:S04]  /*08b0*/  STG.E.64 [R2.64], R4 ;  /* 0x0000000402007986 */ /* 0x0011e8000c101b24 */
.L_x_149:
[----:B------:R-:W-:Y:S05]  /*08c0*/  BSYNC B0 ;  /* 0x0000000000007941 */ /* 0x000fea0003800000 */
.L_x_148:
[----:B------:R-:W-:Y:S02]  /*08d0*/  ULDC UR4, c[0x0][0xc] ;  /* 0x0000030000047ab9 */ /* 0x000fe40000000800 */
[----:B------:R-:W-:-:S06]  /*08e0*/  UIMAD.WIDE UR4, UR4, 0x80, URZ ;  /* 0x00000080040478a5 */ /* 0x000fcc000f8e023f */
[----:B------:R-:W-:Y:S02]  /*08f0*/  IADD3 R34, P0, R34, -UR4, RZ ;  /* 0x8000000422227c10 */ /* 0x000fe4000ff1e0ff */
[----:B------:R-:W-:Y:S02]  /*0900*/  IADD3 R32, P1, R32, UR4, RZ ;  /* 0x0000000420207c10 */ /* 0x000fe4000ff3e0ff */
[----:B------:R-:W-:Y:S02]  /*0910*/  IADD3.X R33, R33, ~UR5, RZ, P0, !PT ;  /* 0x8000000521217c10 */ /* 0x000fe400087fe4ff */
[----:B------:R-:W-:Y:S02]  /*0920*/  ISETP.GT.U32.AND P0, PT, R34, RZ, PT ;  /* 0x000000ff2200720c */ /* 0x000fe40003f04070 */
[----:B------:R-:W-:Y:S02]  /*0930*/  IADD3.X R30, R30, UR5, RZ, P1, !PT ;  /* 0x000000051e1e7c10 */ /* 0x000fe40008ffe4ff */
[----:B------:R-:W-:-:S13]  /*0940*/  ISETP.GT.AND.EX P0, PT, R33, RZ, PT, P0 ;  /* 0x000000ff2100720c */ /* 0x000fda0003f04300 */
[----:B------:R-:W-:Y:S05]  /*0950*/  @P0 BRA `(.L_x_150) ;  /* 0xfffff7e000000947 */ /* 0x000fea000383ffff */
[----:B------:R-:W-:Y:S05]  /*0960*/  EXIT ;  /* 0x000000000000794d */ /* 0x000fea0003800000 */
.L_x_151:
        /* <DEDUP_REMOVED lines=9> */
.L_x_493:


//--------------------- .text.nvkernel__Z4ssori_F1L2089_62 --------------------------
	.section	.text.nvkernel__Z4ssori_F1L2089_62,"ax",@progbits
	.sectioninfo	@"SHI_REGISTERS=22"
	.align	128
        .global         nvkernel__Z4ssori_F1L2089_62
        .type           nvkernel__Z4ssori_F1L2089_62,@function
        .size           nvkernel__Z4ssori_F1L2089_62,(.L_x_494 - nvkernel__Z4ssori_F1L2089_62)
        .other          nvkernel__Z4ssori_F1L2089_62,@"STO_CUDA_ENTRY STV_DEFAULT"
nvkernel__Z4ssori_F1L2089_62:
.text.nvkernel__Z4ssori_F1L2089_62:
[----:B------:R-:W-:Y:S02]  /*0000*/  MOV R1, c[0x0][0x28] ;  /* 0x00000a0000017a02 */ /* 0x000fe40000000f00 */
[----:B------:R-:W0:Y:S01]  /*0010*/  S2R R2, SR_TID.X ;  /* 0x0000000000027919 */ /* 0x000e220000002100 */
[----:B------:R-:W-:Y:S02]  /*0020*/  ULDC UR8, c[0x0][0xc] ;  /* 0x0000030000087ab9 */ /* 0x000fe40000000800 */
[----:B------:R-:W-:Y:S01]  /*0030*/  ULDC.64 UR10, c[0x0][0x118] ;  /* 0x00004600000a7ab9 */ /* 0x000fe20000000a00 */
[----:B------:R-:W1:Y:S01]  /*0040*/  S2R R5, SR_CTAID.X ;  /* 0x0000000000057919 */ /* 0x000e620000002500 */
[----:B------:R-:W-:Y:S02]  /*0050*/  UMOV UR5, URZ ;  /* 0x0000003f00057c82 */ /* 0x000fe40008000000 */
[----:B------:R-:W-:Y:S02]  /*0060*/  UMOV UR6, URZ ;  /* 0x0000003f00067c82 */ /* 0x000fe40008000000 */
[----:B------:R-:W-:Y:S02]  /*0070*/  UIMAD.WIDE UR8, UR8, 0x80, URZ ;  /* 0x00000080080878a5 */ /* 0x000fe4000f8e023f */
[----:B------:R-:W-:-:S02]  /*0080*/  UMOV UR7, 0x3f804 ;  /* 0x0003f80400077882 */ /* 0x000fc40000000000 */
[----:B------:R-:W-:Y:S01]  /*0090*/  UMOV UR4, URZ ;  /* 0x0000003f00047c82 */ /* 0x000fe20008000000 */
[----:B0-----:R-:W-:-:S05]  /*00a0*/  SHF.R.S32.HI R3, RZ, 0x1f, R2 ;  /* 0x0000001fff037819 */ /* 0x001fca0000011402 */
[C---:B-1----:R-:W-:Y:S01]  /*00b0*/  IMAD.WIDE R16, R5.reuse, 0x80, R2 ;  /* 0x0000008005107825 */ /* 0x042fe200078e0202 */
[----:B------:R-:W-:-:S04]  /*00c0*/  SHF.L.U32 R5, R5, 0x7, RZ ;  /* 0x0000000705057819 */ /* 0x000fc800000006ff */
.L_x_154:
[----:B------:R-:W-:Y:S01]  /*00d0*/  IADD3 R19, P0, R16, UR5, RZ ;  /* 0x0000000510137c10 */ /* 0x000fe2000ff1e0ff */
[----:B------:R-:W-:Y:S03]  /*00e0*/  BSSY B0, `(.L_x_152) ;  /* 0x000003c000007945 */ /* 0x000fe60003800000 */
[----:B------:R-:W-:Y:S01]  /*00f0*/  IADD3.X R0, R17, UR6, RZ, P0, !PT ;  /* 0x0000000611007c10 */ /* 0x000fe200087fe4ff */
[----:B0-----:R-:W-:-:S04]  /*0100*/  IMAD.WIDE.U32 R10, R19, 0x70a3d70b, RZ ;  /* 0x70a3d70b130a7825 */ /* 0x001fc800078e00ff */
[----:B------:R-:W-:-:S06]  /*0110*/  IMAD.WIDE.U32 R6, R0, 0x70a3d70b, RZ ;  /* 0x70a3d70b00067825 */ /* 0x000fcc00078e00ff */
[----:B------:R-:W-:-:S04]  /*0120*/  IMAD.WIDE.U32 R12, P1, R19, -0x5c28f5c3, R6 ;  /* 0xa3d70a3d130c7825 */ /* 0x000fc80007820006 */
[----:B------:R-:W-:Y:S01]  /*0130*/  IMAD.WIDE.U32 R6, R0, 0x66666667, RZ ;  /* 0x6666666700067825 */ /* 0x000fe200078e00ff */
[----:B------:R-:W-:-:S04]  /*0140*/  IADD3 R14, P2, R19, R13, RZ ;  /* 0x0000000d130e7210 */ /* 0x000fc80007f5e0ff */
[----:B------:R-:W-:Y:S01]  /*0150*/  IADD3.X R15, RZ, R0, RZ, P1, P2 ;  /* 0x00000000ff0f7210 */ /* 0x000fe20000fe44ff */
[----:B------:R-:W-:Y:S01]  /*0160*/  IMAD.WIDE.U32 R8, P0, R19, 0x66666666, R6 ;  /* 0x6666666613087825 */ /* 0x000fe20007800006 */
[----:B------:R-:W-:Y:S02]  /*0170*/  IADD3 RZ, P1, R11, R12, RZ ;  /* 0x0000000c0bff7210 */ /* 0x000fe40007f3e0ff */
[----:B------:R-:W-:Y:S01]  /*0180*/  ISETP.LT.AND P2, PT, R0, RZ, PT ;  /* 0x000000ff0000720c */ /* 0x000fe20003f41270 */
[----:B------:R-:W-:-:S04]  /*0190*/  IMAD.WIDE.U32 R6, R19, 0x66666667, RZ ;  /* 0x6666666713067825 */ /* 0x000fc800078e00ff */
[----:B------:R-:W-:Y:S01]  /*01a0*/  IMAD.X R11, RZ, RZ, RZ, P0 ;  /* 0x000000ffff0b7224 */ /* 0x000fe200000e06ff */
[----:B------:R-:W-:Y:S01]  /*01b0*/  IADD3 RZ, P0, R7, R8, RZ ;  /* 0x0000000807ff7210 */ /* 0x000fe20007f1e0ff */
[----:B------:R-:W-:-:S04]  /*01c0*/  IMAD.WIDE.U32.X R12, R0, -0x5c28f5c3, R14, P1 ;  /* 0xa3d70a3d000c7825 */ /* 0x000fc800008e040e */
[----:B------:R-:W-:Y:S01]  /*01d0*/  IMAD.MOV.U32 R10, RZ, RZ, R9 ;  /* 0x000000ffff0a7224 */ /* 0x000fe200078e0009 */
[----:B------:R-:W-:-:S03]  /*01e0*/  IADD3 R8, P1, -R19, R12, RZ ;  /* 0x0000000c13087210 */ /* 0x000fc60007f3e1ff */
[----:B------:R-:W-:Y:S01]  /*01f0*/  IMAD.WIDE.U32.X R6, R0, 0x66666666, R10, P0 ;  /* 0x6666666600067825 */ /* 0x000fe200000e040a */
[----:B------:R-:W-:-:S03]  /*0200*/  ISETP.GT.U32.AND P0, PT, R19, 0x3f803, PT ;  /* 0x0003f8031300780c */ /* 0x000fc60003f04070 */
[----:B------:R-:W-:Y:S01]  /*0210*/  IMAD.X R12, R13, 0x1, ~R0, P1 ;  /* 0x000000010d0c7824 */ /* 0x000fe200008e0e00 */
[----:B------:R-:W-:Y:S02]  /*0220*/  IADD3 R9, P3, R6, -0x66666667, RZ ;  /* 0x9999999906097810 */ /* 0x000fe40007f7e0ff */
[----:B------:R-:W-:Y:S02]  /*0230*/  IADD3 R13, P1, R8, -0x70a3d70b, RZ ;  /* 0x8f5c28f5080d7810 */ /* 0x000fe40007f3e0ff */
[----:B------:R-:W-:Y:S02]  /*0240*/  ISETP.GT.AND.EX P0, PT, R0, RZ, PT, P0 ;  /* 0x000000ff0000720c */ /* 0x000fe40003f04300 */
[----:B------:R-:W-:Y:S02]  /*0250*/  IADD3.X R11, R7, -0x66666667, RZ, P3, !PT ;  /* 0x99999999070b7810 */ /* 0x000fe40001ffe4ff */
[----:B------:R-:W-:Y:S02]  /*0260*/  IADD3.X R15, R12, 0x5c28f5c2, RZ, P1, !PT ;  /* 0x5c28f5c20c0f7810 */ /* 0x000fe40000ffe4ff */
[----:B------:R-:W-:-:S02]  /*0270*/  SEL R0, R9, R6, P2 ;  /* 0x0000000609007207 */ /* 0x000fc40001000000 */
[----:B------:R-:W-:Y:S02]  /*0280*/  SEL R7, R11, R7, P2 ;  /* 0x000000070b077207 */ /* 0x000fe40001000000 */
[----:B------:R-:W-:Y:S02]  /*0290*/  SEL R8, R13, R8, P2 ;  /* 0x000000080d087207 */ /* 0x000fe40001000000 */
[----:B------:R-:W-:Y:S02]  /*02a0*/  SEL R9, R15, R12, P2 ;  /* 0x0000000c0f097207 */ /* 0x000fe40001000000 */
[----:B------:R-:W-:Y:S02]  /*02b0*/  SHF.R.S64 R0, R0, 0x1, R7 ;  /* 0x0000000100007819 */ /* 0x000fe40000001007 */
[----:B------:R-:W-:Y:S02]  /*02c0*/  SHF.R.S64 R8, R8, 0x4, R9 ;  /* 0x0000000408087819 */ /* 0x000fe40000001009 */
[----:B------:R-:W-:-:S02]  /*02d0*/  LEA.HI R7, R7, R0, RZ, 0x1 ;  /* 0x0000000007077211 */ /* 0x000fc400078f08ff */
[----:B------:R-:W-:Y:S01]  /*02e0*/  LEA.HI R8, R9, R8, RZ, 0x1 ;  /* 0x0000000809087211 */ /* 0x000fe200078f08ff */
[----:B------:R-:W-:Y:S05]  /*02f0*/  @P0 BRA `(.L_x_153) ;  /* 0x000001a000000947 */ /* 0x000fea0003800000 */
[----:B------:R-:W-:Y:S01]  /*0300*/  IADD3 R6, R5, UR5, R2 ;  /* 0x0000000505067c10 */ /* 0x000fe2000fffe002 */
[----:B------:R-:W-:-:S04]  /*0310*/  IMAD R9, R8, -0x5, R7 ;  /* 0xfffffffb08097824 */ /* 0x000fc800078e0207 */
[----:B------:R-:W-:Y:S01]  /*0320*/  IMAD R6, R7, -0x5, R6 ;  /* 0xfffffffb07067824 */ /* 0x000fe200078e0206 */
[----:B------:R-:W-:-:S04]  /*0330*/  SHF.R.S32.HI R0, RZ, 0x1f, R9 ;  /* 0x0000001fff007819 */ /* 0x000fc80000011409 */
[----:B------:R-:W-:Y:S01]  /*0340*/  SHF.R.S32.HI R7, RZ, 0x1f, R6 ;  /* 0x0000001fff077819 */ /* 0x000fe20000011406 */
[----:B------:R-:W-:-:S04]  /*0350*/  IMAD R11, R0, 0x5, RZ ;  /* 0x00000005000b7824 */ /* 0x000fc800078e02ff */
[----:B------:R-:W-:Y:S01]  /*0360*/  IMAD.WIDE.U32 R6, R9, 0x5, R6 ;  /* 0x0000000509067825 */ /* 0x000fe200078e0006 */
[----:B------:R-:W-:-:S03]  /*0370*/  SHF.R.S32.HI R9, RZ, 0x1f, R8 ;  /* 0x0000001fff097819 */ /* 0x000fc60000011408 */
[----:B------:R-:W-:Y:S02]  /*0380*/  IMAD.IADD R0, R7, 0x1, R11 ;  /* 0x0000000107007824 */ /* 0x000fe400078e020b */
[----:B------:R-:W-:-:S04]  /*0390*/  IMAD.WIDE.U32 R6, R6, 0x28a4, R8 ;  /* 0x000028a406067825 */ /* 0x000fc800078e0008 */
[----:B------:R-:W-:Y:S02]  /*03a0*/  IMAD R9, R0, 0x28a4, RZ ;  /* 0x000028a400097824 */ /* 0x000fe400078e02ff */
[----:B------:R-:W-:Y:S02]  /*03b0*/  IMAD.SHL.U32 R0, R6, 0x8, RZ ;  /* 0x0000000806007824 */ /* 0x000fe400078e00ff */
[----:B------:R-:W-:-:S03]  /*03c0*/  IMAD.IADD R7, R7, 0x1, R9 ;  /* 0x0000000107077824 */ /* 0x000fc600078e0209 */
[----:B------:R-:W-:Y:S02]  /*03d0*/  IADD3 R8, P0, R0, c[0x0][0x160], RZ ;  /* 0x0000580000087a10 */ /* 0x000fe40007f1e0ff */
[----:B------:R-:W-:Y:S02]  /*03e0*/  SHF.L.U64.HI R7, R6, 0x3, R7 ;  /* 0x0000000306077819 */ /* 0x000fe40000010207 */
[C---:B------:R-:W-:Y:S02]  /*03f0*/  IADD3 R10, P1, R0.reuse, c[0x0][0x168], RZ ;  /* 0x00005a00000a7a10 */ /* 0x040fe40007f3e0ff */
[C---:B------:R-:W-:Y:S02]  /*0400*/  IADD3 R12, P2, R0.reuse, c[0x0][0x170], RZ ;  /* 0x00005c00000c7a10 */ /* 0x040fe40007f5e0ff */
[----:B------:R-:W-:Y:S02]  /*0410*/  IADD3 R6, P3, R0, c[0x0][0x178], RZ ;  /* 0x00005e0000067a10 */ /* 0x000fe40007f7e0ff */
[----:B------:R-:W-:-:S02]  /*0420*/  IADD3.X R9, R7, c[0x0][0x164], RZ, P0, !PT ;  /* 0x0000590007097a10 */ /* 0x000fc400007fe4ff */
[C---:B------:R-:W-:Y:S02]  /*0430*/  IADD3.X R11, R7.reuse, c[0x0][0x16c], RZ, P1, !PT ;  /* 0x00005b00070b7a10 */ /* 0x040fe40000ffe4ff */
[C---:B------:R-:W-:Y:S01]  /*0440*/  IADD3.X R13, R7.reuse, c[0x0][0x174], RZ, P2, !PT ;  /* 0x00005d00070d7a10 */ /* 0x040fe200017fe4ff */
[----:B------:R0:W-:Y:S01]  /*0450*/  STG.E.64 [R8.64], RZ ;  /* 0x000000ff08007986 */ /* 0x0001e2000c101b0a */
[----:B------:R-:W-:-:S03]  /*0460*/  IADD3.X R7, R7, c[0x0][0x17c], RZ, P3, !PT ;  /* 0x00005f0007077a10 */ /* 0x000fc60001ffe4ff */
[----:B------:R0:W-:Y:S04]  /*0470*/  STG.E.64 [R10.64], RZ ;  /* 0x000000ff0a007986 */ /* 0x0001e8000c101b0a */
[----:B------:R0:W-:Y:S04]  /*0480*/  STG.E.64 [R12.64], RZ ;  /* 0x000000ff0c007986 */ /* 0x0001e8000c101b0a */
[----:B------:R0:W-:Y:S02]  /*0490*/  STG.E.64 [R6.64], RZ ;  /* 0x000000ff06007986 */ /* 0x0001e4000c101b0a */
.L_x_153:
[----:B------:R-:W-:Y:S05]  /*04a0*/  BSYNC B0 ;  /* 0x0000000000007941 */ /* 0x000fea0003800000 */
.L_x_152:
[----:B------:R-:W-:-:S04]  /*04b0*/  UIADD3 UR7, UP0, -UR8, UR7, URZ ;  /* 0x0000000708077290 */ /* 0x000fc8000ff1e13f */
[----:B------:R-:W-:Y:S02]  /*04c0*/  UIADD3.X UR4, ~UR9, UR4, URZ, UP0, !UPT ;  /* 0x0000000409047290 */ /* 0x000fe400087fe53f */
[----:B------:R-:W-:Y:S01]  /*04d0*/  ISETP.LT.U32.AND P0, PT, RZ, UR7, PT ;  /* 0x00000007ff007c0c */ /* 0x000fe2000bf01070 */
[----:B------:R-:W-:-:S03]  /*04e0*/  UIADD3 UR5, UP0, UR8, UR5, URZ ;  /* 0x0000000508057290 */ /* 0x000fc6000ff1e03f */
[----:B------:R-:W-:Y:S01]  /*04f0*/  IMAD.U32 R0, RZ, RZ, UR4 ;  /* 0x00000004ff007e24 */ /* 0x000fe2000f8e00ff */
[----:B------:R-:W-:-:S04]  /*0500*/  UIADD3.X UR6, UR9, UR6, URZ, UP0, !UPT ;  /* 0x0000000609067290 */ /* 0x000fc800087fe43f */
[----:B------:R-:W-:-:S13]  /*0510*/  ISETP.GT.AND.EX P0, PT, R0, RZ, PT, P0 ;  /* 0x000000ff0000720c */ /* 0x000fda0003f04300 */
[----:B------:R-:W-:Y:S05]  /*0520*/  @P0 BRA `(.L_x_154) ;  /* 0xfffffba000000947 */ /* 0x000fea000383ffff */
[----:B------:R-:W-:Y:S05]  /*0530*/  EXIT ;  /* 0x000000000000794d */ /* 0x000fea0003800000 */
.L_x_155:
        /* <DEDUP_REMOVED lines=12> */
.L_x_494:


//--------------------- .text.nvkernel__Z3rhsv_F1L2048_60 --------------------------
	.section	.text.nvkernel__Z3rhsv_F1L2048_60,"ax",@progbits
	.sectioninfo	@"SHI_REGISTERS=43"
	.align	128
        .global         nvkernel__Z3rhsv_F1L2048_60
        .type           nvkernel__Z3rhsv_F1L2048_60,@function
        .size           nvkernel__Z3rhsv_F1L2048_60,(.L_x_495 - nvkernel__Z3rhsv_F1L2048_60)
        .other          nvkernel__Z3rhsv_F1L2048_60,@"STO_CUDA_ENTRY STV_DEFAULT"
nvkernel__Z3rhsv_F1L2048_60:
.text.nvkernel__Z3rhsv_F1L2048_60:
[----:B------:R-:W-:Y:S02]  /*0000*/  MOV R1, c[0x0][0x28] ;  /* 0x00000a0000017a02 */ /* 0x000fe40000000f00 */
[----:B------:R-:W-:-:S05]  /*0010*/  MOV R2, c[0x0][0x160] ;  /* 0x0000580000027a02 */ /* 0x000fca0000000f00 */
[----:B------:R-:W-:-:S04]  /*0020*/  IMAD.WIDE R16, R2, c[0x0][0x164], RZ ;  /* 0x0000590002107a25 */ /* 0x000fc800078e02ff */
[----:B------:R-:W-:Y:S02]  /*0030*/  IMAD R33, R17, 0x5, RZ ;  /* 0x0000000511217824 */ /* 0x000fe400078e02ff */
[----:B------:R-:W-:-:S05]  /*0040*/  IMAD.WIDE.U32 R16, R16, 0x5, RZ ;  /* 0x0000000510107825 */ /* 0x000fca00078e00ff */
[----:B------:R-:W-:Y:S02]  /*0050*/  IADD3 R33, R17, R33, RZ ;  /* 0x0000002111217210 */ /* 0x000fe40007ffe0ff */
[----:B------:R-:W-:-:S04]  /*0060*/  ISETP.GE.U32.AND P0, PT, R16, 0x1, PT ;  /* 0x000000011000780c */ /* 0x000fc80003f06070 */
[----:B------:R-:W-:-:S13]  /*0070*/  ISETP.GE.AND.EX P0, PT, R33, RZ, PT, P0 ;  /* 0x000000ff2100720c */ /* 0x000fda0003f06300 */
[----:B------:R-:W-:Y:S05]  /*0080*/  @!P0 EXIT ;  /* 0x000000000000894d */ /* 0x000fea0003800000 */
[----:B------:R-:W0:Y:S01]  /*0090*/  S2R R30, SR_TID.X ;  /* 0x00000000001e7919 */ /* 0x000e220000002100 */
[----:B------:R-:W-:Y:S01]  /*00a0*/  MOV R18, c[0x0][0x188] ;  /* 0x0000620000127a02 */ /* 0x000fe20000000f00 */
[----:B------:R-:W-:Y:S01]  /*00b0*/  HFMA2.MMA R35, -RZ, RZ, 0, 0 ;  /* 0x00000000ff237435 */ /* 0x000fe200000001ff */
[----:B------:R-:W-:Y:S01]  /*00c0*/  SHF.R.S32.HI R2, RZ, 0x1f, R2 ;  /* 0x0000001fff027819 */ /* 0x000fe20000011402 */
[----:B------:R-:W1:Y:S01]  /*00d0*/  S2R R3, SR_CTAID.X ;  /* 0x0000000000037919 */ /* 0x000e620000002500 */
[----:B------:R-:W-:Y:S01]  /*00e0*/  IMAD.MOV.U32 R37, RZ, RZ, RZ ;  /* 0x000000ffff257224 */ /* 0x000fe200078e00ff */
[----:B------:R-:W-:Y:S01]  /*00f0*/  MOV R34, R16 ;  /* 0x0000001000227202 */ /* 0x000fe20000000f00 */
[C---:B------:R-:W-:Y:S01]  /*0100*/  IMAD.WIDE R22, R18.reuse, 0x8, RZ ;  /* 0x0000000812167825 */ /* 0x040fe200078e02ff */
[----:B------:R-:W-:Y:S02]  /*0110*/  ULDC UR38, c[0x0][0xc] ;  /* 0x0000030000267ab9 */ /* 0x000fe40000000800 */
[----:B------:R-:W-:Y:S01]  /*0120*/  UIMAD.WIDE UR38, UR38, 0x80, URZ ;  /* 0x00000080262678a5 */ /* 0x000fe2000f8e023f */
[----:B------:R-:W-:Y:S01]  /*0130*/  IMAD.MOV.U32 R36, RZ, RZ, R33 ;  /* 0x000000ffff247224 */ /* 0x000fe200078e0021 */
[----:B------:R-:W-:Y:S01]  /*0140*/  ULDC.64 UR36, c[0x0][0x118] ;  /* 0x0000460000247ab9 */ /* 0x000fe20000000a00 */
[----:B------:R-:W-:Y:S01]  /*0150*/  IMAD.WIDE R18, R18, 0x14b88, RZ ;  /* 0x00014b8812127825 */ /* 0x000fe200078e02ff */
[----:B0-----:R-:W-:-:S05]  /*0160*/  SHF.R.S32.HI R31, RZ, 0x1f, R30 ;  /* 0x0000001fff1f7819 */ /* 0x001fca000001141e */
[----:B-1----:R-:W-:-:S05]  /*0170*/  IMAD.WIDE R30, R3, 0x80, R30 ;  /* 0x00000080031e7825 */ /* 0x002fca00078e021e */
.L_x_161:
[----:B------:R-:W-:Y:S01]  /*0180*/  IADD3 R39, P0, R30, R35, RZ ;  /* 0x000000231e277210 */ /* 0x000fe20007f1e0ff */
[----:B------:R-:W-:Y:S04]  /*0190*/  BSSY B6, `(.L_x_156) ;  /* 0x0000033000067945 */ /* 0x000fe80003800000 */
[----:B------:R-:W-:-:S04]  /*01a0*/  IMAD.X R40, R31, 0x1, R37, P0 ;  /* 0x000000011f287824 */ /* 0x000fc800000e0625 */
[C---:B0-----:R-:W-:Y:S01]  /*01b0*/  IMAD.WIDE.U32 R4, R40.reuse, 0x66666667, RZ ;  /* 0x6666666728047825 */ /* 0x041fe200078e00ff */
        /* <DEDUP_REMOVED lines=10> */
[----:B------:R-:W-:Y:S02]  /*0260*/  SEL R3, R7, R5, P1 ;  /* 0x0000000507037207 */ /* 0x000fe40000800000 */
[----:B------:R-:W-:Y:S02]  /*0270*/  IADD3 R34, P1, R34, -UR38, RZ ;  /* 0x8000002622227c10 */ /* 0x000fe4000ff3e0ff */
[--C-:B------:R-:W-:Y:S02]  /*0280*/  SHF.R.S64 R32, R32, 0x1, R3.reuse ;  /* 0x0000000120207819 */ /* 0x100fe40000001003 */
[----:B------:R-:W-:-:S02]  /*0290*/  SHF.R.S32.HI R5, RZ, 0x1, R3 ;  /* 0x00000001ff057819 */ /* 0x000fc40000011403 */
[----:B------:R-:W-:Y:S02]  /*02a0*/  LEA.HI R32, P0, R3, R32, RZ, 0x1 ;  /* 0x0000002003207211 */ /* 0x000fe400078108ff */
[----:B------:R-:W-:-:S03]  /*02b0*/  IADD3.X R36, R36, ~UR39, RZ, P1, !PT ;  /* 0x8000002724247c10 */ /* 0x000fc60008ffe4ff */
[----:B------:R-:W-:Y:S01]  /*02c0*/  IMAD.X R5, RZ, RZ, R5, P0 ;  /* 0x000000ffff057224 */ /* 0x000fe200000e0605 */
[----:B------:R-:W-:-:S04]  /*02d0*/  ISETP.GT.U32.AND P0, PT, R34, RZ, PT ;  /* 0x000000ff2200720c */ /* 0x000fc80003f04070 */
[----:B------:R-:W-:Y:S02]  /*02e0*/  LOP3.LUT R0, R5, R2, RZ, 0xfc, !PT ;  /* 0x0000000205007212 */ /* 0x000fe400078efcff */
[----:B------:R-:W-:Y:S02]  /*02f0*/  ISETP.GT.AND.EX P1, PT, R36, RZ, PT, P0 ;  /* 0x000000ff2400720c */ /* 0x000fe40003f24300 */
[----:B------:R-:W-:Y:S02]  /*0300*/  ISETP.NE.U32.AND P0, PT, R0, RZ, PT ;  /* 0x000000ff0000720c */ /* 0x000fe40003f05070 */
[----:B------:R-:W-:-:S11]  /*0310*/  P2R R38, PR, RZ, 0x2 ;  /* 0x00000002ff267803 */ /* 0x000fd60000000000 */
[----:B------:R-:W-:Y:S05]  /*0320*/  @!P0 BRA `(.L_x_157) ;  /* 0x0000007000008947 */ /* 0x000fea0003800000 */
[----:B------:R-:W-:Y:S01]  /*0330*/  IMAD.MOV.U32 R4, RZ, RZ, R32 ;  /* 0x000000ffff047224 */ /* 0x000fe200078e0020 */
[----:B------:R-:W-:Y:S01]  /*0340*/  MOV R6, c[0x0][0x160] ;  /* 0x0000580000067a02 */ /* 0x000fe20000000f00 */
[----:B------:R-:W-:Y:S01]  /*0350*/  IMAD.MOV.U32 R7, RZ, RZ, R2 ;  /* 0x000000ffff077224 */ /* 0x000fe200078e0002 */
[----:B------:R-:W-:Y:S02]  /*0360*/  MOV R20, 32@lo((nvkernel__Z3rhsv_F1L2048_60 + .L_x_4@srel)) ;  /* 0x0000000000147802 */ /* 0x000fe40000000f00 */
[----:B------:R-:W-:-:S04]  /*0370*/  MOV R21, 32@hi((nvkernel__Z3rhsv_F1L2048_60 + .L_x_4@srel)) ;  /* 0x0000000000157802 */ /* 0x000fc80000000f00 */
[----:B------:R-:W-:Y:S05]  /*0380*/  CALL.ABS.NOINC `(__cuda_sm20_div_s64) ;  /* 0x0000000000007943 */ /* 0x000fea0003c00000 */
.L_x_4:
[----:B------:R-:W-:Y:S05]  /*0390*/  BRA `(.L_x_158) ;  /* 0x0000012000007947 */ /* 0x000fea0003800000 */
.L_x_157:
        /* <DEDUP_REMOVED lines=18> */
.L_x_158:
[----:B------:R-:W-:Y:S05]  /*04c0*/  BSYNC B6 ;  /* 0x0000000000067941 */ /* 0x000fea0003800000 */
.L_x_156:
[----:B------:R-:W-:Y:S01]  /*04d0*/  ISETP.GE.U32.AND P0, PT, R39, R16, PT ;  /* 0x000000102700720c */ /* 0x000fe20003f06070 */
[----:B------:R-:W-:Y:S03]  /*04e0*/  BSSY B0, `(.L_x_159) ;  /* 0x000002a000007945 */ /* 0x000fe60003800000 */
[----:B------:R-:W-:-:S13]  /*04f0*/  ISETP.GE.AND.EX P0, PT, R40, R33, PT, P0 ;  /* 0x000000212800720c */ /* 0x000fda0003f06300 */
[----:B------:R-:W-:Y:S05]  /*0500*/  @P0 BRA `(.L_x_160) ;  /* 0x0000027000000947 */ /* 0x000fea0003800000 */
[C---:B------:R-:W-:Y:S02]  /*0510*/  IADD3 R3, -R4.reuse, RZ, RZ ;  /* 0x000000ff04037210 */ /* 0x040fe40007ffe1ff */
[----:B------:R-:W-:-:S03]  /*0520*/  IADD3 R25, R4, c[0x0][0x168], RZ ;  /* 0x00005a0004197a10 */ /* 0x000fc60007ffe0ff */
[----:B------:R-:W-:Y:S02]  /*0530*/  IMAD R3, R3, c[0x0][0x160], R32 ;  /* 0x0000580003037a24 */ /* 0x000fe400078e0220 */
[----:B------:R-:W-:-:S03]  /*0540*/  IMAD.WIDE R4, R25, 0x14520, R22 ;  /* 0x0001452019047825 */ /* 0x000fc600078e0216 */
[----:B------:R-:W-:Y:S01]  /*0550*/  IADD3 R3, R3, c[0x0][0x16c], RZ ;  /* 0x00005b0003037a10 */ /* 0x000fe20007ffe0ff */
[----:B------:R-:W-:-:S04]  /*0560*/  IMAD R32, R32, -0x5, R39 ;  /* 0xfffffffb20207824 */ /* 0x000fc800078e0227 */
[----:B------:R-:W-:Y:S01]  /*0570*/  IMAD.WIDE R4, R3, 0x330, R4 ;  /* 0x0000033003047825 */ /* 0x000fe200078e0204 */
[----:B------:R-:W-:-:S05]  /*0580*/  SHF.R.S32.HI R0, RZ, 0x1f, R32 ;  /* 0x0000001fff007819 */ /* 0x000fca0000011420 */
[----:B------:R-:W-:Y:S02]  /*0590*/  IMAD R7, R0, 0x818ac0, RZ ;  /* 0x00818ac000077824 */ /* 0x000fe400078e02ff */
[----:B------:R-:W-:-:S05]  /*05a0*/  IMAD.WIDE.U32 R4, R32, 0x818ac0, R4 ;  /* 0x00818ac020047825 */ /* 0x000fca00078e0004 */
[----:B------:R-:W-:Y:S02]  /*05b0*/  IADD3 R5, R5, R7, RZ ;  /* 0x0000000705057210 */ /* 0x000fe40007ffe0ff */
[----:B------:R-:W-:-:S04]  /*05c0*/  IADD3 R6, P0, R4, c[0x0][0x178], RZ ;  /* 0x00005e0004067a10 */ /* 0x000fc80007f1e0ff */
[----:B------:R-:W-:-:S05]  /*05d0*/  IADD3.X R7, R5, c[0x0][0x17c], RZ, P0, !PT ;  /* 0x00005f0005077a10 */ /* 0x000fca00007fe4ff */
[----:B------:R-:W2:Y:S04]  /*05e0*/  LDG.E.64 R14, [R6.64+-0x20] ;  /* 0xffffe024060e7981 */ /* 0x000ea8000c1e1b00 */
[----:B------:R-:W2:Y:S01]  /*05f0*/  LDG.E.64 R20, [R6.64+-0x28] ;  /* 0xffffd82406147981 */ /* 0x000ea2000c1e1b00 */
[----:B------:R-:W-:-:S03]  /*0600*/  IADD3 R8, P0, R4, c[0x0][0x170], RZ ;  /* 0x00005c0004087a10 */ /* 0x000fc60007f1e0ff */
[----:B------:R-:W3:Y:S01]  /*0610*/  LDG.E.64 R12, [R6.64+-0x18] ;  /* 0xffffe824060c7981 */ /* 0x000ee2000c1e1b00 */
[----:B------:R-:W-:-:S03]  /*0620*/  IADD3.X R9, R5, c[0x0][0x174], RZ, P0, !PT ;  /* 0x00005d0005097a10 */ /* 0x000fc600007fe4ff */
[----:B------:R-:W4:Y:S04]  /*0630*/  LDG.E.64 R10, [R6.64+-0x10] ;  /* 0xfffff024060a7981 */ /* 0x000f28000c1e1b00 */
[----:B------:R-:W5:Y:S01]  /*0640*/  LDG.E.64 R4, [R8.64+-0x18] ;  /* 0xffffe82408047981 */ /* 0x000f62000c1e1b00 */
[----:B------:R-:W-:-:S06]  /*0650*/  IMAD.WIDE R24, R25, 0x338, R18 ;  /* 0x0000033819187825 */ /* 0x000fcc00078e0212 */
[----:B------:R-:W-:-:S04]  /*0660*/  IMAD.WIDE R24, R3, 0x8, R24 ;  /* 0x0000000803187825 */ /* 0x000fc800078e0218 */
[----:B------:R-:W-:Y:S02]  /*0670*/  IMAD R3, R0, 0x841830, RZ ;  /* 0x0084183000037824 */ /* 0x000fe400078e02ff */
[----:B------:R-:W-:Y:S01]  /*0680*/  IMAD.WIDE.U32 R24, R32, 0x841830, R24 ;  /* 0x0084183020187825 */ /* 0x000fe200078e0018 */
[----:B--2---:R-:W3:-:S06]  /*0690*/  DFMA R14, R14, -4, R20 ;  /* 0xc01000000e0e782b */ /* 0x004ecc0000000014 */
[----:B---3--:R-:W4:-:S06]  /*06a0*/  DFMA R12, R12, 6, R14 ;  /* 0x401800000c0c782b */ /* 0x008f0c000000000e */
[----:B----4-:R0:W5:Y:S02]  /*06b0*/  DFMA R12, R10, -4, R12 ;  /* 0xc01000000a0c782b */ /* 0x010164000000000c */
[----:B0-----:R-:W-:-:S04]  /*06c0*/  IADD3 R10, P0, R24, c[0x0][0x180], RZ ;  /* 0x00006000180a7a10 */ /* 0x001fc80007f1e0ff */
[----:B-----5:R-:W0:Y:S01]  /*06d0*/  DFMA R4, -R12, c[0x0][0x190], R4 ;  /* 0x000064000c047a2b */ /* 0x020e220000000104 */
[----:B------:R-:W-:-:S06]  /*06e0*/  IADD3.X R11, R25, c[0x0][0x184], R3, P0, !PT ;  /* 0x00006100190b7a10 */ /* 0x000fcc00007fe403 */
[----:B0-----:R0:W-:Y:S04]  /*06f0*/  STG.E.64 [R10.64+-0x3e298], R4 ;  /* 0xfc1d68040a007986 */ /* 0x0011e8000c101b24 */
[----:B------:R-:W2:Y:S04]  /*0700*/  LDG.E.64 R12, [R6.64+-0x18] ;  /* 0xffffe824060c7981 */ /* 0x000ea8000c1e1b00 */
[----:B------:R-:W2:Y:S04]  /*0710*/  LDG.E.64 R14, [R6.64+-0x20] ;  /* 0xffffe024060e7981 */ /* 0x000ea8000c1e1b00 */
[----:B------:R-:W3:Y:S04]  /*0720*/  LDG.E.64 R20, [R6.64+-0x10] ;  /* 0xfffff02406147981 */ /* 0x000ee8000c1e1b00 */
[----:B------:R-:W4:Y:S01]  /*0730*/  LDG.E.64 R8, [R8.64+-0x10] ;  /* 0xfffff02408087981 */ /* 0x000f22000c1e1b00 */
[----:B--2---:R-:W3:-:S06]  /*0740*/  DFMA R12, R12, -4, R14 ;  /* 0xc01000000c0c782b */ /* 0x004ecc000000000e */
[----:B---3--:R-:W4:-:S06]  /*0750*/  DFMA R12, R20, 5, R12 ;  /* 0x40140000140c782b */ /* 0x008f0c000000000c */
[----:B----4-:R-:W1:-:S07]  /*0760*/  DFMA R12, -R12, c[0x0][0x190], R8 ;  /* 0x000064000c0c7a2b */ /* 0x010e4e0000000108 */
[----:B-1----:R0:W-:Y:S04]  /*0770*/  STG.E.64 [R10.64+-0x29710], R12 ;  /* 0xfd68f00c0a007986 */ /* 0x0021e8000c101b24 */
.L_x_160:
[----:B------:R-:W-:Y:S05]  /*0780*/  BSYNC B0 ;  /* 0x0000000000007941 */ /* 0x000fea0003800000 */
.L_x_159:
[----:B------:R-:W-:Y:S02]  /*0790*/  ISETP.NE.AND P1, PT, R38, RZ, PT ;  /* 0x000000ff2600720c */ /* 0x000fe40003f25270 */
[----:B------:R-:W-:-:S04]  /*07a0*/  IADD3 R35, P0, R35, UR38, RZ ;  /* 0x0000002623237c10 */ /* 0x000fc8000ff1e0ff */
[----:B------:R-:W-:-:S07]  /*07b0*/  IADD3.X R37, R37, UR39, RZ, P0, !PT ;  /* 0x0000002725257c10 */ /* 0x000fce00087fe4ff */
[----:B------:R-:W-:Y:S05]  /*07c0*/  @P1 BRA `(.L_x_161) ;  /* 0xfffff9b000001947 */ /* 0x000fea000383ffff */
[----:B------:R-:W-:Y:S05]  /*07d0*/  EXIT ;  /* 0x000000000000794d */ /* 0x000fea0003800000 */
.L_x_162:
        /* <DEDUP_REMOVED lines=10> */
.L_x_495:


//--------------------- .text.nvkernel__Z3rhsv_F1L2032_58 --------------------------
	.section	.text.nvkernel__Z3rhsv_F1L2032_58,"ax",@progbits
	.sectioninfo	@"SHI_REGISTERS=40"
	.align	128
        .global         nvkernel__Z3rhsv_F1L2032_58
        .type           nvkernel__Z3rhsv_F1L2032_58,@function
        .size           nvkernel__Z3rhsv_F1L2032_58,(.L_x_496 - nvkernel__Z3rhsv_F1L2032_58)
        .other          nvkernel__Z3rhsv_F1L2032_58,@"STO_CUDA_ENTRY STV_DEFAULT"
nvkernel__Z3rhsv_F1L2032_58:
.text.nvkernel__Z3rhsv_F1L2032_58:
[----:B------:R-:W-:Y:S02]  /*0000*/  MOV R1, c[0x0][0x28] ;  /* 0x00000a0000017a02 */ /* 0x000fe40000000f00 */
[----:B------:R-:W-:Y:S01]  /*0010*/  MOV R2, c[0x0][0x160] ;  /* 0x0000580000027a02 */ /* 0x000fe20000000f00 */
[----:B------:R-:W-:Y:S02]  /*0020*/  ULDC UR4, c[0x0][0x168] ;  /* 0x00005a0000047ab9 */ /* 0x000fe40000000800 */
[----:B------:R-:W-:Y:S02]  /*0030*/  USHF.R.S32.HI UR4, URZ, 0x1f, UR4 ;  /* 0x0000001f3f047899 */ /* 0x000fe40008011404 */
[----:B------:R-:W-:-:S04]  /*0040*/  IMAD.WIDE R2, R2, c[0x0][0x164], RZ ;  /* 0x0000590002027a25 */ /* 0x000fc800078e02ff */
[----:B------:R-:W-:Y:S02]  /*0050*/  IMAD R3, R3, c[0x0][0x168], RZ ;  /* 0x00005a0003037a24 */ /* 0x000fe400078e02ff */
[----:B------:R-:W-:-:S04]  /*0060*/  IMAD.WIDE.U32 R16, R2, c[0x0][0x168], RZ ;  /* 0x00005a0002107a25 */ /* 0x000fc800078e00ff */
[----:B------:R-:W-:-:S05]  /*0070*/  IMAD R3, R2, UR4, R3 ;  /* 0x0000000402037c24 */ /* 0x000fca000f8e0203 */
[----:B------:R-:W-:Y:S01]  /*0080*/  IADD3 R0, R17, R3, RZ ;  /* 0x0000000311007210 */ /* 0x000fe20007ffe0ff */
[----:B------:R-:W-:-:S04]  /*0090*/  IMAD.WIDE.U32 R16, R16, 0x5, RZ ;  /* 0x0000000510107825 */ /* 0x000fc800078e00ff */
[----:B------:R-:W-:Y:S01]  /*00a0*/  IMAD R3, R0, 0x5, RZ ;  /* 0x0000000500037824 */ /* 0x000fe200078e02ff */
[----:B------:R-:W-:-:S04]  /*00b0*/  ISETP.GE.U32.AND P0, PT, R16, 0x1, PT ;  /* 0x000000011000780c */ /* 0x000fc80003f06070 */
[----:B------:R-:W-:-:S04]  /*00c0*/  IADD3 R34, R17, R3, RZ ;  /* 0x0000000311227210 */ /* 0x000fc80007ffe0ff */
[----:B------:R-:W-:-:S13]  /*00d0*/  ISETP.GE.AND.EX P0, PT, R34, RZ, PT, P0 ;  /* 0x000000ff2200720c */ /* 0x000fda0003f06300 */
[----:B------:R-:W-:Y:S05]  /*00e0*/  @!P0 EXIT ;  /* 0x000000000000894d */ /* 0x000fea0003800000 */
[----:B------:R-:W0:Y:S01]  /*00f0*/  S2R R22, SR_TID.X ;  /* 0x0000000000167919 */ /* 0x000e220000002100 */
[----:B------:R-:W-:Y:S01]  /*0100*/  IMAD.MOV.U32 R37, RZ, RZ, RZ ;  /* 0x000000ffff257224 */ /* 0x000fe200078e00ff */
[----:B------:R-:W-:Y:S01]  /*0110*/  MOV R33, R16 ;  /* 0x0000001000217202 */ /* 0x000fe20000000f00 */
[----:B------:R-:W-:Y:S01]  /*0120*/  IMAD.MOV.U32 R35, RZ, RZ, RZ ;  /* 0x000000ffff237224 */ /* 0x000fe200078e00ff */
[----:B------:R-:W1:Y:S01]  /*0130*/  S2R R3, SR_CTAID.X ;  /* 0x0000000000037919 */ /* 0x000e620000002500 */
[----:B------:R-:W-:Y:S01]  /*0140*/  MOV R32, R34 ;  /* 0x0000002200207202 */ /* 0x000fe20000000f00 */
[----:B------:R-:W-:Y:S01]  /*0150*/  ULDC.64 UR36, c[0x0][0x118] ;  /* 0x0000460000247ab9 */ /* 0x000fe20000000a00 */
[----:B0-----:R-:W-:-:S05]  /*0160*/  SHF.R.S32.HI R23, RZ, 0x1f, R22 ;  /* 0x0000001fff177819 */ /* 0x001fca0000011416 */
[----:B-1----:R-:W-:-:S05]  /*0170*/  IMAD.WIDE R22, R3, 0x80, R22 ;  /* 0x0000008003167825 */ /* 0x002fca00078e0216 */
.L_x_171:
[----:B------:R-:W-:Y:S01]  /*0180*/  IADD3 R31, P0, R22, R37, RZ ;  /* 0x00000025161f7210 */ /* 0x000fe20007f1e0ff */
[----:B------:R-:W-:Y:S04]  /*0190*/  BSSY B6, `(.L_x_163) ;  /* 0x0000032000067945 */ /* 0x000fe80003800000 */
[----:B------:R-:W-:-:S04]  /*01a0*/  IMAD.X R30, R23, 0x1, R35, P0 ;  /* 0x00000001171e7824 */ /* 0x000fc800000e0623 */
[C---:B------:R-:W-:Y:S01]  /*01b0*/  IMAD.WIDE.U32 R2, R30.reuse, 0x66666667, RZ ;  /* 0x666666671e027825 */ /* 0x040fe200078e00ff */
[----:B------:R-:W-:-:S05]  /*01c0*/  ISETP.LT.AND P1, PT, R30, RZ, PT ;  /* 0x000000ff1e00720c */ /* 0x000fca0003f21270 */
[----:B0-----:R-:W-:-:S04]  /*01d0*/  IMAD.WIDE.U32 R4, P0, R31, 0x66666666, R2 ;  /* 0x666666661f047825 */ /* 0x001fc80007800002 */
        /* <DEDUP_REMOVED lines=8> */
[----:B------:R-:W-:Y:S01]  /*0260*/  SEL R3, R7, R3, P1 ;  /* 0x0000000307037207 */ /* 0x000fe20000800000 */
[----:B------:R-:W-:-:S03]  /*0270*/  IMAD.MOV.U32 R7, RZ, RZ, c[0x0][0x160] ;  /* 0x00005800ff077624 */ /* 0x000fc600078e00ff */
[--C-:B------:R-:W-:Y:S02]  /*0280*/  SHF.R.S64 R2, R2, 0x1, R3.reuse ;  /* 0x0000000102027819 */ /* 0x100fe40000001003 */
[----:B------:R-:W-:Y:S02]  /*0290*/  SHF.R.S32.HI R5, RZ, 0x1, R3 ;  /* 0x00000001ff057819 */ /* 0x000fe40000011403 */
[----:B------:R-:W-:Y:S02]  /*02a0*/  LEA.HI R2, P0, R3, R2, RZ, 0x1 ;  /* 0x0000000203027211 */ /* 0x000fe400078108ff */
[----:B------:R-:W-:-:S03]  /*02b0*/  SHF.R.S32.HI R7, RZ, 0x1f, R7 ;  /* 0x0000001fff077819 */ /* 0x000fc60000011407 */
[----:B------:R-:W-:-:S05]  /*02c0*/  IMAD.X R5, RZ, RZ, R5, P0 ;  /* 0x000000ffff057224 */ /* 0x000fca00000e0605 */
[----:B------:R-:W-:-:S04]  /*02d0*/  LOP3.LUT R0, R5, R7, RZ, 0xfc, !PT ;  /* 0x0000000705007212 */ /* 0x000fc800078efcff */
[----:B------:R-:W-:-:S13]  /*02e0*/  ISETP.NE.U32.AND P0, PT, R0, RZ, PT ;  /* 0x000000ff0000720c */ /* 0x000fda0003f05070 */
[----:B------:R-:W-:Y:S05]  /*02f0*/  @!P0 BRA `(.L_x_164) ;  /* 0x0000008000008947 */ /* 0x000fea0003800000 */
[----:B------:R-:W-:Y:S01]  /*0300*/  IMAD.MOV.U32 R4, RZ, RZ, R2 ;  /* 0x000000ffff047224 */ /* 0x000fe200078e0002 */
[----:B------:R-:W-:Y:S01]  /*0310*/  MOV R20, 32@lo((nvkernel__Z3rhsv_F1L2032_58 + .L_x_5@srel)) ;  /* 0x0000000000147802 */ /* 0x000fe20000000f00 */
[----:B------:R-:W-:Y:S01]  /*0320*/  IMAD.MOV.U32 R6, RZ, RZ, c[0x0][0x160] ;  /* 0x00005800ff067624 */ /* 0x000fe200078e00ff */
[----:B------:R-:W-:-:S04]  /*0330*/  MOV R21, 32@hi((nvkernel__Z3rhsv_F1L2032_58 + .L_x_5@srel)) ;  /* 0x0000000000157802 */ /* 0x000fc80000000f00 */
[----:B------:R-:W-:Y:S05]  /*0340*/  CALL.ABS.NOINC `(__cuda_sm20_div_s64) ;  /* 0x0000000000007943 */ /* 0x000fea0003c00000 */
.L_x_5:
[----:B------:R-:W-:Y:S02]  /*0350*/  MOV R18, R4 ;  /* 0x0000000400127202 */ /* 0x000fe40000000f00 */
[----:B------:R-:W-:Y:S01]  /*0360*/  MOV R19, R5 ;  /* 0x0000000500137202 */ /* 0x000fe20000000f00 */
[----:B------:R-:W-:Y:S05]  /*0370*/  BRA `(.L_x_165) ;  /* 0x0000013000007947 */ /* 0x000fea0003800000 */
.L_x_164:
        /* <DEDUP_REMOVED lines=19> */
.L_x_165:
[----:B------:R-:W-:Y:S05]  /*04b0*/  BSYNC B6 ;  /* 0x0000000000067941 */ /* 0x000fea0003800000 */
.L_x_163:
        /* <DEDUP_REMOVED lines=9> */
[----:B------:R-:W-:Y:S02]  /*0550*/  MOV R20, 32@lo((nvkernel__Z3rhsv_F1L2032_58 + .L_x_6@srel)) ;  /* 0x0000000000147802 */ /* 0x000fe40000000f00 */
[----:B------:R-:W-:-:S04]  /*0560*/  MOV R21, 32@hi((nvkernel__Z3rhsv_F1L2032_58 + .L_x_6@srel)) ;  /* 0x0000000000157802 */ /* 0x000fc80000000f00 */
[----:B------:R-:W-:Y:S05]  /*0570*/  CALL.ABS.NOINC `(__cuda_sm20_div_s64) ;  /* 0x0000000000007943 */ /* 0x000fea0003c00000 */
.L_x_6:
[----:B------:R-:W-:Y:S05]  /*0580*/  BRA `(.L_x_168) ;  /* 0x0000012000007947 */ /* 0x000fea0003800000 */
.L_x_167:
        /* <DEDUP_REMOVED lines=18> */
.L_x_168:
[----:B------:R-:W-:Y:S05]  /*06b0*/  BSYNC B6 ;  /* 0x0000000000067941 */ /* 0x000fea0003800000 */
.L_x_166:
[----:B------:R-:W-:Y:S01]  /*06c0*/  ISETP.GE.U32.AND P0, PT, R31, R16, PT ;  /* 0x000000101f00720c */ /* 0x000fe20003f06070 */
[----:B------:R-:W-:Y:S01]  /*06d0*/  BSSY B0, `(.L_x_169) ;  /* 0x0000032000007945 */ /* 0x000fe20003800000 */
[----:B------:R-:W-:Y:S01]  /*06e0*/  IADD3 R3, -R18, RZ, RZ ;  /* 0x000000ff12037210 */ /* 0x000fe20007ffe1ff */
[----:B------:R-:W-:Y:S01]  /*06f0*/  IMAD R31, R2, -0x5, R31 ;  /* 0xfffffffb021f7824 */ /* 0x000fe200078e021f */
[----:B------:R-:W-:-:S03]  /*0700*/  ISETP.GE.AND.EX P0, PT, R30, R34, PT, P0 ;  /* 0x000000221e00720c */ /* 0x000fc60003f06300 */
[----:B------:R-:W-:-:S10]  /*0710*/  IMAD R3, R3, c[0x0][0x160], R2 ;  /* 0x0000580003037a24 */ /* 0x000fd400078e0202 */
[----:B------:R-:W-:Y:S05]  /*0720*/  @P0 BRA `(.L_x_170) ;  /* 0x000002c000000947 */ /* 0x000fea0003800000 */
[----:B------:R-:W-:Y:S02]  /*0730*/  IADD3 R9, P0, RZ, RZ, RZ ;  /* 0x000000ffff097210 */ /* 0x000fe40007f1e0ff */
[----:B------:R-:W-:Y:S02]  /*0740*/  SHF.R.S32.HI R0, RZ, 0x1f, R31 ;  /* 0x0000001fff007819 */ /* 0x000fe4000001141f */
[----:B------:R-:W-:Y:S01]  /*0750*/  IADD3.X R2, R3, 0x3, RZ, P0, !PT ;  /* 0x0000000303027810 */ /* 0x000fe200007fe4ff */
[----:B------:R-:W-:Y:S01]  /*0760*/  IMAD.MOV R3, RZ, RZ, -R4 ;  /* 0x000000ffff037224 */ /* 0x000fe200078e0a04 */
[----:B------:R-:W-:Y:S02]  /*0770*/  IADD3 R4, R4, c[0x0][0x16c], RZ ;  /* 0x00005b0004047a10 */ /* 0x000fe40007ffe0ff */
[----:B------:R-:W-:Y:S01]  /*0780*/  SHF.R.S64 R8, R9, 0x1d, R2 ;  /* 0x0000001d09087819 */ /* 0x000fe20000001002 */
[----:B------:R-:W-:Y:S01]  /*0790*/  IMAD R6, R3, c[0x0][0x164], R18 ;  /* 0x0000590003067a24 */ /* 0x000fe200078e0212 */
[----:B------:R-:W-:Y:S01]  /*07a0*/  SHF.R.S32.HI R9, RZ, 0x1d, R2 ;  /* 0x0000001dff097819 */ /* 0x000fe20000011402 */
[----:B------:R-:W-:-:S03]  /*07b0*/  IMAD R3, R0, 0x818ac0, RZ ;  /* 0x00818ac000037824 */ /* 0x000fc600078e02ff */
[----:B------:R-:W-:Y:S01]  /*07c0*/  IADD3 R6, R6, c[0x0][0x170], RZ ;  /* 0x00005c0006067a10 */ /* 0x000fe20007ffe0ff */
[----:B------:R-:W-:-:S06]  /*07d0*/  IMAD.WIDE R8, R4, 0x14520, R8 ;  /* 0x0001452004087825 */ /* 0x000fcc00078e0208 */
[----:B------:R-:W-:-:S06]  /*07e0*/  IMAD.WIDE R8, R6, 0x330, R8 ;  /* 0x0000033006087825 */ /* 0x000fcc00078e0208 */
[----:B------:R-:W-:-:S04]  /*07f0*/  IMAD.WIDE.U32 R18, R31, 0x818ac0, R8 ;  /* 0x00818ac01f127825 */ /* 0x000fc800078e0008 */
[----:B------:R-:W-:Y:S01]  /*0800*/  IMAD.IADD R3, R19, 0x1, R3 ;  /* 0x0000000113037824 */ /* 0x000fe200078e0203 */
[----:B------:R-:W-:-:S04]  /*0810*/  IADD3 R24, P0, R18, c[0x0][0x180], RZ ;  /* 0x0000600012187a10 */ /* 0x000fc80007f1e0ff */
[----:B------:R-:W-:-:S05]  /*0820*/  IADD3.X R25, R3, c[0x0][0x184], RZ, P0, !PT ;  /* 0x0000610003197a10 */ /* 0x000fca00007fe4ff */
[----:B------:R-:W2:Y:S04]  /*0830*/  LDG.E.64 R8, [R24.64+-0x8] ;  /* 0xfffff82418087981 */ /* 0x000ea8000c1e1b00 */
[----:B------:R-:W2:Y:S04]  /*0840*/  LDG.E.64 R10, [R24.64+-0x10] ;  /* 0xfffff024180a7981 */ /* 0x000ea8000c1e1b00 */
[----:B------:R-:W3:Y:S01]  /*0850*/  LDG.E.64 R12, [R24.64] ;  /* 0x00000024180c7981 */ /* 0x000ee2000c1e1b00 */
[----:B------:R-:W-:-:S03]  /*0860*/  IADD3 R18, P0, R18, c[0x0][0x178], RZ ;  /* 0x00005e0012127a10 */ /* 0x000fc60007f1e0ff */
[----:B------:R-:W4:Y:S01]  /*0870*/  LDG.E.64 R14, [R24.64+0x8] ;  /* 0x00000824180e7981 */ /* 0x000f22000c1e1b00 */
[----:B------:R-:W-:-:S03]  /*0880*/  IADD3.X R19, R3, c[0x0][0x17c], RZ, P0, !PT ;  /* 0x00005f0003137a10 */ /* 0x000fc600007fe4ff */
[----:B------:R-:W5:Y:S04]  /*0890*/  LDG.E.64 R20, [R24.64+0x10] ;  /* 0x0000102418147981 */ /* 0x000f68000c1e1b00 */
[----:B------:R-:W5:Y:S01]  /*08a0*/  LDG.E.64 R18, [R18.64] ;  /* 0x0000002412127981 */ /* 0x000f62000c1e1b00 */
[----:B------:R-:W-:Y:S01]  /*08b0*/  SHF.R.S32.HI R3, RZ, 0x1f, R2 ;  /* 0x0000001fff037819 */ /* 0x000fe20000011402 */
[----:B------:R-:W-:Y:S01]  /*08c0*/  IMAD R7, R0, 0x66, RZ ;  /* 0x0000006600077824 */ /* 0x000fe200078e02ff */
[----:B------:R-:W-:-:S03]  /*08d0*/  SHF.R.S32.HI R5, RZ, 0x1f, R4 ;  /* 0x0000001fff057819 */ /* 0x000fc60000011404 */
[----:B------:R-:W-:-:S04]  /*08e0*/  IMAD.WIDE.U32 R2, R31, 0x66, R2 ;  /* 0x000000661f027825 */ /* 0x000fc800078e0002 */
        /* <DEDUP_REMOVED lines=9> */
[----:B------:R-:W-:Y:S01]  /*0980*/  LEA.HI.X R5, R2, c[0x0][0x18c], R3, 0x3, P0 ;  /* 0x0000630002057a11 */ /* 0x000fe200000f1c03 */
[----:B--2---:R-:W3:-:S06]  /*0990*/  DFMA R8, R8, -4, R10 ;  /* 0xc01000000808782b */ /* 0x004ecc000000000a */
[----:B---3--:R-:W4:-:S06]  /*09a0*/  DFMA R8, R12, 6, R8 ;  /* 0x401800000c08782b */ /* 0x008f0c0000000008 */
[----:B----4-:R-:W5:-:S06]  /*09b0*/  DFMA R8, R14, -4, R8 ;  /* 0xc01000000e08782b */ /* 0x010f4c0000000008 */
[----:B-----5:R-:W0:-:S06]  /*09c0*/  DADD R8, R8, R20 ;  /* 0x0000000008087229 */ /* 0x020e0c0000000014 */
[----:B0-----:R-:W0:-:S07]  /*09d0*/  DFMA R8, -R8, c[0x0][0x190], R18 ;  /* 0x0000640008087a2b */ /* 0x001e0e0000000112 */
[----:B0-----:R0:W-:Y:S04]  /*09e0*/  STG.E.64 [R4.64], R8 ;  /* 0x0000000804007986 */ /* 0x0011e8000c101b24 */
.L_x_170:
[----:B------:R-:W-:Y:S05]  /*09f0*/  BSYNC B0 ;  /* 0x0000000000007941 */ /* 0x000fea0003800000 */
.L_x_169:
        /* <DEDUP_REMOVED lines=10> */
.L_x_172:
        /* <DEDUP_REMOVED lines=14> */
.L_x_496:


//--------------------- .text.nvkernel__Z3rhsv_F1L2015_56 --------------------------
	.section	.text.nvkernel__Z3rhsv_F1L2015_56,"ax",@progbits
	.sectioninfo	@"SHI_REGISTERS=39"
	.align	128
        .global         nvkernel__Z3rhsv_F1L2015_56
        .type           nvkernel__Z3rhsv_F1L2015_56,@function
        .size           nvkernel__Z3rhsv_F1L2015_56,(.L_x_497 - nvkernel__Z3rhsv_F1L2015_56)
        .other          nvkernel__Z3rhsv_F1L2015_56,@"STO_CUDA_ENTRY STV_DEFAULT"
nvkernel__Z3rhsv_F1L2015_56:
.text.nvkernel__Z3rhsv_F1L2015_56:
        /* <DEDUP_REMOVED lines=17> */
[----:B------:R-:W-:Y:S02]  /*0110*/  UIMAD.WIDE UR38, UR38, 0x80, URZ ;  /* 0x00000080262678a5 */ /* 0x000fe4000f8e023f */
[----:B------:R-:W-:Y:S01]  /*0120*/  ULDC.64 UR36, c[0x0][0x118] ;  /* 0x0000460000247ab9 */ /* 0x000fe20000000a00 */
[----:B0-----:R-:W-:-:S05]  /*0130*/  SHF.R.S32.HI R19, RZ, 0x1f, R18 ;  /* 0x0000001fff137819 */ /* 0x001fca0000011412 */
[----:B-1----:R-:W-:-:S05]  /*0140*/  IMAD.WIDE R18, R3, 0x80, R18 ;  /* 0x0000008003127825 */ /* 0x002fca00078e0212 */
.L_x_178:
        /* <DEDUP_REMOVED lines=30> */
[----:B------:R-:W-:Y:S02]  /*0330*/  MOV R20, 32@lo((nvkernel__Z3rhsv_F1L2015_56 + .L_x_7@srel)) ;  /* 0x0000000000147802 */ /* 0x000fe40000000f00 */
[----:B------:R-:W-:-:S04]  /*0340*/  MOV R21, 32@hi((nvkernel__Z3rhsv_F1L2015_56 + .L_x_7@srel)) ;  /* 0x0000000000157802 */ /* 0x000fc80000000f00 */
[----:B------:R-:W-:Y:S05]  /*0350*/  CALL.ABS.NOINC `(__cuda_sm20_div_s64) ;  /* 0x0000000000007943 */ /* 0x000fea0003c00000 */
.L_x_7:
[----:B------:R-:W-:Y:S05]  /*0360*/  BRA `(.L_x_175) ;  /* 0x0000012000007947 */ /* 0x000fea0003800000 */
.L_x_174:
        /* <DEDUP_REMOVED lines=18> */
.L_x_175:
[----:B------:R-:W-:Y:S05]  /*0490*/  BSYNC B6 ;  /* 0x0000000000067941 */ /* 0x000fea0003800000 */
.L_x_173:
[----:B------:R-:W-:Y:S01]  /*04a0*/  ISETP.GE.U32.AND P0, PT, R31, R16, PT ;  /* 0x000000101f00720c */ /* 0x000fe20003f06070 */
[----:B------:R-:W-:Y:S03]  /*04b0*/  BSSY B0, `(.L_x_176) ;  /* 0x000002b000007945 */ /* 0x000fe60003800000 */
[----:B------:R-:W-:-:S13]  /*04c0*/  ISETP.GE.AND.EX P0, PT, R23, R34, PT, P0 ;  /* 0x000000221700720c */ /* 0x000fda0003f06300 */
[----:B------:R-:W-:Y:S05]  /*04d0*/  @P0 BRA `(.L_x_177) ;  /* 0x0000028000000947 */ /* 0x000fea0003800000 */
[----:B------:R-:W-:Y:S01]  /*04e0*/  IADD3 R21, -R4, RZ, RZ ;  /* 0x000000ff04157210 */ /* 0x000fe20007ffe1ff */
[----:B------:R-:W-:Y:S01]  /*04f0*/  IMAD R31, R2, -0x5, R31 ;  /* 0xfffffffb021f7824 */ /* 0x000fe200078e021f */
[----:B------:R-:W-:-:S03]  /*0500*/  IADD3 R12, R4, c[0x0][0x168], RZ ;  /* 0x00005a00040c7a10 */ /* 0x000fc60007ffe0ff */
[----:B------:R-:W-:Y:S01]  /*0510*/  IMAD R21, R21, c[0x0][0x160], R2 ;  /* 0x0000580015157a24 */ /* 0x000fe200078e0202 */
[----:B------:R-:W-:Y:S01]  /*0520*/  SHF.R.S32.HI R0, RZ, 0x1f, R31 ;  /* 0x0000001fff007819 */ /* 0x000fe2000001141f */
[----:B------:R-:W-:-:S03]  /*0530*/  IMAD.WIDE R2, R12, 0x14520, RZ ;  /* 0x000145200c027825 */ /* 0x000fc600078e02ff */
[----:B------:R-:W-:Y:S01]  /*0540*/  IADD3 R21, R21, c[0x0][0x16c], RZ ;  /* 0x00005b0015157a10 */ /* 0x000fe20007ffe0ff */
[----:B------:R-:W-:-:S04]  /*0550*/  IMAD R5, R0, 0x818ac0, RZ ;  /* 0x00818ac000057824 */ /* 0x000fc800078e02ff */
[----:B------:R-:W-:-:S06]  /*0560*/  IMAD.WIDE R2, R21, 0x330, R2 ;  /* 0x0000033015027825 */ /* 0x000fcc00078e0202 */
[----:B------:R-:W-:-:S05]  /*0570*/  IMAD.WIDE.U32 R6, R31, 0x818ac0, R2 ;  /* 0x00818ac01f067825 */ /* 0x000fca00078e0002 */
[----:B------:R-:W-:Y:S02]  /*0580*/  IADD3 R7, R7, R5, RZ ;  /* 0x0000000507077210 */ /* 0x000fe40007ffe0ff */
[----:B------:R-:W-:-:S04]  /*0590*/  IADD3 R2, P0, R6, c[0x0][0x178], RZ ;  /* 0x00005e0006027a10 */ /* 0x000fc80007f1e0ff */
[----:B------:R-:W-:-:S05]  /*05a0*/  IADD3.X R3, R7, c[0x0][0x17c], RZ, P0, !PT ;  /* 0x00005f0007037a10 */ /* 0x000fca00007fe4ff */
[----:B------:R-:W2:Y:S01]  /*05b0*/  LDG.E.64 R14, [R2.64+0x10] ;  /* 0x00001024020e7981 */ /* 0x000ea2000c1e1b00 */
[----:B------:R-:W-:-:S03]  /*05c0*/  IADD3 R6, P0, R6, c[0x0][0x170], RZ ;  /* 0x00005c0006067a10 */ /* 0x000fc60007f1e0ff */
[----:B------:R-:W3:Y:S01]  /*05d0*/  LDG.E.64 R4, [R2.64+0x8] ;  /* 0x0000082402047981 */ /* 0x000ee2000c1e1b00 */
[----:B------:R-:W-:-:S03]  /*05e0*/  IADD3.X R7, R7, c[0x0][0x174], RZ, P0, !PT ;  /* 0x00005d0007077a10 */ /* 0x000fc600007fe4ff */
[----:B------:R-:W4:Y:S04]  /*05f0*/  LDG.E.64 R8, [R2.64+0x18] ;  /* 0x0000182402087981 */ /* 0x000f28000c1e1b00 */
[----:B------:R-:W5:Y:S01]  /*0600*/  LDG.E.64 R10, [R6.64+0x8] ;  /* 0x00000824060a7981 */ /* 0x000f62000c1e1b00 */
[----:B------:R-:W-:-:S06]  /*0610*/  IMAD.WIDE R12, R12, 0x338, RZ ;  /* 0x000003380c0c7825 */ /* 0x000fcc00078e02ff */
[----:B------:R-:W-:-:S06]  /*0620*/  IMAD.WIDE R12, R21, 0x8, R12 ;  /* 0x00000008150c7825 */ /* 0x000fcc00078e020c */
[----:B------:R-:W-:Y:S01]  /*0630*/  IMAD.WIDE.U32 R12, R31, 0x841830, R12 ;  /* 0x008418301f0c7825 */ /* 0x000fe200078e000c */
[----:B--2---:R-:W3:-:S06]  /*0640*/  DMUL R14, R14, -4 ;  /* 0xc01000000e0e7828 */ /* 0x004ecc0000000000 */
[----:B---3--:R-:W4:-:S06]  /*0650*/  DFMA R4, R4, 5, R14 ;  /* 0x401400000404782b */ /* 0x008f0c000000000e */
[----:B----4-:R0:W5:Y:S02]  /*0660*/  DADD R8, R4, R8 ;  /* 0x0000000004087229 */ /* 0x0101640000000008 */
[----:B0-----:R-:W-:Y:S01]  /*0670*/  IMAD R5, R0, 0x841830, RZ ;  /* 0x0084183000057824 */ /* 0x001fe200078e02ff */
[----:B------:R-:W-:-:S03]  /*0680*/  IADD3 R4, P0, R12, c[0x0][0x180], RZ ;  /* 0x000060000c047a10 */ /* 0x000fc60007f1e0ff */
[----:B-----5:R-:W0:Y:S01]  /*0690*/  DFMA R8, -R8, c[0x0][0x188], R10 ;  /* 0x0000620008087a2b */ /* 0x020e22000000010a */
[----:B------:R-:W-:-:S06]  /*06a0*/  IADD3.X R5, R13, c[0x0][0x184], R5, P0, !PT ;  /* 0x000061000d057a10 */ /* 0x000fcc00007fe405 */
[----:B0-----:R0:W-:Y:S04]  /*06b0*/  STG.E.64 [R4.64+0x14b88], R8 ;  /* 0x014b880804007986 */ /* 0x0011e8000c101b24 */
[----:B------:R-:W2:Y:S04]  /*06c0*/  LDG.E.64 R10, [R2.64+0x8] ;  /* 0x00000824020a7981 */ /* 0x000ea8000c1e1b00 */
[----:B------:R-:W2:Y:S04]  /*06d0*/  LDG.E.64 R12, [R2.64+0x20] ;  /* 0x00002024020c7981 */ /* 0x000ea8000c1e1b00 */
[----:B------:R-:W3:Y:S04]  /*06e0*/  LDG.E.64 R14, [R2.64+0x10] ;  /* 0x00001024020e7981 */ /* 0x000ee8000c1e1b00 */
[----:B------:R-:W4:Y:S04]  /*06f0*/  LDG.E.64 R20, [R2.64+0x18] ;  /* 0x0000182402147981 */ /* 0x000f28000c1e1b00 */
[----:B------:R-:W5:Y:S01]  /*0700*/  LDG.E.64 R6, [R6.64+0x10] ;  /* 0x0000102406067981 */ /* 0x000f62000c1e1b00 */
[----:B--2---:R-:W3:-:S06]  /*0710*/  DFMA R10, R10, -4, R12 ;  /* 0xc01000000a0a782b */ /* 0x004ecc000000000c */
[----:B---3--:R-:W4:-:S06]  /*0720*/  DFMA R10, R14, 6, R10 ;  /* 0x401800000e0a782b */ /* 0x008f0c000000000a */
[----:B----4-:R-:W5:-:S06]  /*0730*/  DFMA R10, R20, -4, R10 ;  /* 0xc0100000140a782b */ /* 0x010f4c000000000a */
[----:B-----5:R-:W1:-:S07]  /*0740*/  DFMA R10, -R10, c[0x0][0x188], R6 ;  /* 0x000062000a0a7a2b */ /* 0x020e4e0000000106 */
[----:B-1----:R0:W-:Y:S04]  /*0750*/  STG.E.64 [R4.64+0x29710], R10 ;  /* 0x0297100a04007986 */ /* 0x0021e8000c101b24 */
.L_x_177:
[----:B------:R-:W-:Y:S05]  /*0760*/  BSYNC B0 ;  /* 0x0000000000007941 */ /* 0x000fea0003800000 */
.L_x_176:
[----:B------:R-:W-:Y:S02]  /*0770*/  ISETP.NE.AND P1, PT, R36, RZ, PT ;  /* 0x000000ff2400720c */ /* 0x000fe40003f25270 */
[----:B------:R-:W-:-:S04]  /*0780*/  IADD3 R35, P0, R35, UR38, RZ ;  /* 0x0000002623237c10 */ /* 0x000fc8000ff1e0ff */
[----:B------:R-:W-:-:S07]  /*0790*/  IADD3.X R33, R33, UR39, RZ, P0, !PT ;  /* 0x0000002721217c10 */ /* 0x000fce00087fe4ff */
[----:B------:R-:W-:Y:S05]  /*07a0*/  @P1 BRA `(.L_x_178) ;  /* 0xfffff9a000001947 */ /* 0x000fea000383ffff */
[----:B------:R-:W-:Y:S05]  /*07b0*/  EXIT ;  /* 0x000000000000794d */ /* 0x000fea0003800000 */
.L_x_179:
        /* <DEDUP_REMOVED lines=12> */
.L_x_497:


//--------------------- .text.nvkernel__Z3rhsv_F1L1983_54 --------------------------
	.section	.text.nvkernel__Z3rhsv_F1L1983_54,"ax",@progbits
	.sectioninfo	@"SHI_REGISTERS=56"
	.align	128
        .global         nvkernel__Z3rhsv_F1L1983_54
        .type           nvkernel__Z3rhsv_F1L1983_54,@function
        .size           nvkernel__Z3rhsv_F1L1983_54,(.L_x_498 - nvkernel__Z3rhsv_F1L1983_54)
        .other          nvkernel__Z3rhsv_F1L1983_54,@"STO_CUDA_ENTRY STV_DEFAULT"
nvkernel__Z3rhsv_F1L1983_54:
.text.nvkernel__Z3rhsv_F1L1983_54:
        /* <DEDUP_REMOVED lines=13> */
[----:B------:R-:W-:Y:S01]  /*00d0*/  IMAD.MOV.U32 R30, RZ, RZ, c[0x0][0x190] ;  /* 0x00006400ff1e7624 */ /* 0x000fe200078e00ff */
[----:B------:R-:W-:Y:S01]  /*00e0*/  MOV R34, c[0x0][0x1a8] ;  /* 0x00006a0000227a02 */ /* 0x000fe20000000f00 */
[----:B------:R-:W-:Y:S01]  /*00f0*/  IMAD.MOV.U32 R31, RZ, RZ, c[0x0][0x194] ;  /* 0x00006500ff1f7624 */ /* 0x000fe200078e00ff */
[----:B------:R-:W1:Y:S01]  /*0100*/  S2R R3, SR_CTAID.X ;  /* 0x0000000000037919 */ /* 0x000e620000002500 */
[----:B------:R-:W-:Y:S01]  /*0110*/  IMAD.MOV.U32 R35, RZ, RZ, c[0x0][0x1ac] ;  /* 0x00006b00ff237624 */ /* 0x000fe200078e00ff */
[----:B------:R-:W-:Y:S01]  /*0120*/  SHF.R.S32.HI R43, RZ, 0x1f, R43 ;  /* 0x0000001fff2b7819 */ /* 0x000fe2000001142b */
[----:B------:R-:W-:Y:S01]  /*0130*/  IMAD.MOV.U32 R51, RZ, RZ, RZ ;  /* 0x000000ffff337224 */ /* 0x000fe200078e00ff */
[----:B------:R-:W-:Y:S01]  /*0140*/  MOV R49, RZ ;  /* 0x000000ff00317202 */ /* 0x000fe20000000f00 */
[C---:B------:R2:W3:Y:S01]  /*0150*/  DMUL R38, R30.reuse, c[0x0][0x198] ;  /* 0x000066001e267a28 */ /* 0x0404e20000000000 */
[----:B------:R-:W-:Y:S01]  /*0160*/  MOV R42, R18 ;  /* 0x00000012002a7202 */ /* 0x000fe20000000f00 */
[----:B------:R-:W-:Y:S01]  /*0170*/  ULDC UR38, c[0x0][0xc] ;  /* 0x0000030000267ab9 */ /* 0x000fe20000000800 */
[----:B------:R-:W-:Y:S01]  /*0180*/  MOV R44, R47 ;  /* 0x0000002f002c7202 */ /* 0x000fe20000000f00 */
[----:B------:R2:W4:Y:S01]  /*0190*/  DMUL R36, R30, c[0x0][0x1a0] ;  /* 0x000068001e247a28 */ /* 0x0005220000000000 */
[----:B------:R-:W-:-:S02]  /*01a0*/  ULDC UR40, c[0x0][0x160] ;  /* 0x0000580000287ab9 */ /* 0x000fc40000000800 */
[----:B------:R-:W-:Y:S01]  /*01b0*/  UIMAD.WIDE UR38, UR38, 0x80, URZ ;  /* 0x00000080262678a5 */ /* 0x000fe2000f8e023f */
[C---:B------:R2:W0:Y:S01]  /*01c0*/  DMUL R32, R30.reuse, c[0x0][0x1b0] ;  /* 0x00006c001e207a28 */ /* 0x0404220000000000 */
[----:B------:R-:W-:Y:S02]  /*01d0*/  USHF.R.S32.HI UR40, URZ, 0x1f, UR40 ;  /* 0x0000001f3f287899 */ /* 0x000fe40008011428 */
[----:B------:R-:W-:Y:S01]  /*01e0*/  ULDC.64 UR36, c[0x0][0x118] ;  /* 0x0000460000247ab9 */ /* 0x000fe20000000a00 */
[C---:B------:R2:W0:Y:S02]  /*01f0*/  DMUL R22, R30.reuse, c[0x0][0x1b8] ;  /* 0x00006e001e167a28 */ /* 0x0404240000000000 */
[----:B0-----:R-:W-:Y:S02]  /*0200*/  SHF.R.S32.HI R41, RZ, 0x1f, R40 ;  /* 0x0000001fff297819 */ /* 0x001fe40000011428 */
[----:B------:R-:W0:-:S04]  /*0210*/  DMUL R30, R30, c[0x0][0x1c0] ;  /* 0x000070001e1e7a28 */ /* 0x000e080000000000 */
[----:B------:R-:W0:Y:S01]  /*0220*/  DMUL R34, R34, c[`(nvkernel__Z3rhsv_F1L1983_54.const_opt.0.8)] ;  /* 0x0000000022227a28 */ /* 0x000e220000000000 */
[----:B-1234-:R-:W-:-:S05]  /*0230*/  IMAD.WIDE R40, R3, 0x80, R40 ;  /* 0x0000008003287825 */ /* 0x01efca00078e0228 */
.L_x_188:
        /* <DEDUP_REMOVED lines=10> */
[----:B01----:R-:W-:Y:S05]  /*02e0*/  @!P0 BRA `(.L_x_181) ;  /* 0x000000a000008947 */ /* 0x003fea0003800000 */
[----:B------:R-:W-:Y:S01]  /*02f0*/  IMAD.MOV.U32 R4, RZ, RZ, R45 ;  /* 0x000000ffff047224 */ /* 0x000fe200078e002d */
[----:B------:R-:W-:Y:S01]  /*0300*/  MOV R6, c[0x0][0x160] ;  /* 0x0000580000067a02 */ /* 0x000fe20000000f00 */
[----:B------:R-:W-:Y:S01]  /*0310*/  IMAD.MOV.U32 R5, RZ, RZ, R2 ;  /* 0x000000ffff057224 */ /* 0x000fe200078e0002 */
[----:B------:R-:W-:Y:S01]  /*0320*/  MOV R20, 32@lo((nvkernel__Z3rhsv_F1L1983_54 + .L_x_8@srel)) ;  /* 0x0000000000147802 */ /* 0x000fe20000000f00 */
[----:B------:R-:W-:Y:S01]  /*0330*/  IMAD.U32 R7, RZ, RZ, UR40 ;  /* 0x00000028ff077e24 */ /* 0x000fe2000f8e00ff */
[----:B------:R-:W-:-:S04]  /*0340*/  MOV R21, 32@hi((nvkernel__Z3rhsv_F1L1983_54 + .L_x_8@srel)) ;  /* 0x0000000000157802 */ /* 0x000fc80000000f00 */
[----:B0-----:R-:W-:Y:S05]  /*0350*/  CALL.ABS.NOINC `(__cuda_sm20_div_s64) ;  /* 0x0000000000007943 */ /* 0x001fea0003c00000 */
.L_x_8:
[----:B------:R-:W-:Y:S02]  /*0360*/  MOV R16, R4 ;  /* 0x0000000400107202 */ /* 0x000fe40000000f00 */
[----:B------:R-:W-:Y:S01]  /*0370*/  MOV R17, R5 ;  /* 0x0000000500117202 */ /* 0x000fe20000000f00 */
[----:B------:R-:W-:Y:S05]  /*0380*/  BRA `(.L_x_182) ;  /* 0x0000013000007947 */ /* 0x000fea0003800000 */
.L_x_181:
[----:B------:R-:W1:Y:S01]  /*0390*/  I2F.U32.RP R0, c[0x0][0x160] ;  /* 0x0000580000007b06 */ /* 0x000e620000209000 */
[----:B------:R-:W-:Y:S01]  /*03a0*/  ISETP.NE.U32.AND P2, PT, RZ, c[0x0][0x160], PT ;  /* 0x00005800ff007a0c */ /* 0x000fe20003f45070 */
[----:B------:R-:W-:-:S06]  /*03b0*/  IMAD.MOV.U32 R17, RZ, RZ, RZ ;  /* 0x000000ffff117224 */ /* 0x000fcc00078e00ff */
[----:B-1----:R-:W1:Y:S02]  /*03c0*/  MUFU.RCP R0, R0 ;  /* 0x0000000000007308 */ /* 0x002e640000001000 */
[----:B-1----:R-:W-:-:S06]  /*03d0*/  IADD3 R4, R0, 0xffffffe, RZ ;  /* 0x0ffffffe00047810 */ /* 0x002fcc0007ffe0ff */
[----:B------:R1:W2:Y:S02]  /*03e0*/  F2I.FTZ.U32.TRUNC.NTZ R5, R4 ;  /* 0x0000000400057305 */ /* 0x0002a4000021f000 */
[----:B-1----:R-:W-:Y:S02]  /*03f0*/  IMAD.MOV.U32 R4, RZ, RZ, RZ ;  /* 0x000000ffff047224 */ /* 0x002fe400078e00ff */
[----:B--2---:R-:W-:-:S04]  /*0400*/  IMAD.MOV R3, RZ, RZ, -R5 ;  /* 0x000000ffff037224 */ /* 0x004fc800078e0a05 */
        /* <DEDUP_REMOVED lines=11> */
.L_x_182:
[----:B------:R-:W-:Y:S05]  /*04c0*/  BSYNC B6 ;  /* 0x0000000000067941 */ /* 0x000fea0003800000 */
.L_x_180:
[----:B------:R-:W-:Y:S01]  /*04d0*/  LOP3.LUT R0, R17, R43, RZ, 0xfc, !PT ;  /* 0x0000002b11007212 */ /* 0x000fe200078efcff */
[----:B------:R-:W-:Y:S03]  /*04e0*/  BSSY B6, `(.L_x_183) ;  /* 0x000001d000067945 */ /* 0x000fe60003800000 */
[----:B------:R-:W-:-:S13]  /*04f0*/  ISETP.NE.U32.AND P0, PT, R0, RZ, PT ;  /* 0x000000ff0000720c */ /* 0x000fda0003f05070 */
[----:B------:R-:W-:Y:S05]  /*0500*/  @!P0 BRA `(.L_x_184) ;  /* 0x0000008000008947 */ /* 0x000fea0003800000 */
[----:B------:R-:W-:Y:S01]  /*0510*/  IMAD.MOV.U32 R4, RZ, RZ, R16 ;  /* 0x000000ffff047224 */ /* 0x000fe200078e0010 */
[----:B------:R-:W-:Y:S01]  /*0520*/  MOV R6, c[0x0][0x164] ;  /* 0x0000590000067a02 */ /* 0x000fe20000000f00 */
[----:B------:R-:W-:Y:S01]  /*0530*/  IMAD.MOV.U32 R5, RZ, RZ, R17 ;  /* 0x000000ffff057224 */ /* 0x000fe200078e0011 */
[----:B------:R-:W-:Y:S01]  /*0540*/  MOV R20, 32@lo((nvkernel__Z3rhsv_F1L1983_54 + .L_x_9@srel)) ;  /* 0x0000000000147802 */ /* 0x000fe20000000f00 */
[----:B------:R-:W-:Y:S01]  /*0550*/  IMAD.MOV.U32 R7, RZ, RZ, R43 ;  /* 0x000000ffff077224 */ /* 0x000fe200078e002b */
[----:B------:R-:W-:-:S04]  /*0560*/  MOV R21, 32@hi((nvkernel__Z3rhsv_F1L1983_54 + .L_x_9@srel)) ;  /* 0x0000000000157802 */ /* 0x000fc80000000f00 */
[----:B0-----:R-:W-:Y:S05]  /*0570*/  CALL.ABS.NOINC `(__cuda_sm20_div_s64) ;  /* 0x0000000000007943 */ /* 0x001fea0003c00000 */
.L_x_9:
[----:B------:R-:W-:Y:S05]  /*0580*/  BRA `(.L_x_185) ;  /* 0x0000012000007947 */ /* 0x000fea0003800000 */
.L_x_184:
[----:B------:R-:W1:Y:S01]  /*0590*/  I2F.U32.RP R0, c[0x0][0x164] ;  /* 0x0000590000007b06 */ /* 0x000e620000209000 */
[----:B------:R-:W-:-:S07]  /*05a0*/  ISETP.NE.U32.AND P2, PT, RZ, c[0x0][0x164], PT ;  /* 0x00005900ff007a0c */ /* 0x000fce0003f45070 */
        /* <DEDUP_REMOVED lines=16> */
.L_x_185:
[----:B------:R-:W-:Y:S05]  /*06b0*/  BSYNC B6 ;  /* 0x0000000000067941 */ /* 0x000fea0003800000 */
.L_x_183:
[----:B------:R-:W-:Y:S01]  /*06c0*/  ISETP.GE.U32.AND P0, PT, R45, R18, PT ;  /* 0x000000122d00720c */ /* 0x000fe20003f06070 */
[----:B------:R-:W-:Y:S01]  /*06d0*/  BSSY B0, `(.L_x_186) ;  /* 0x000005c000007945 */ /* 0x000fe20003800000 */
[----:B------:R-:W-:Y:S02]  /*06e0*/  IADD3 R0, -R16, RZ, RZ ;  /* 0x000000ff10007210 */ /* 0x000fe40007ffe1ff */
[----:B------:R-:W-:-:S03]  /*06f0*/  ISETP.GE.AND.EX P0, PT, R2, R47, PT, P0 ;  /* 0x0000002f0200720c */ /* 0x000fc60003f06300 */
[----:B------:R-:W-:-:S10]  /*0700*/  IMAD R0, R0, c[0x0][0x160], R45 ;  /* 0x0000580000007a24 */ /* 0x000fd400078e022d */
[----:B------:R-:W-:Y:S05]  /*0710*/  @P0 BRA `(.L_x_187) ;  /* 0x0000057000000947 */ /* 0x000fea0003800000 */
[----:B------:R-:W-:Y:S01]  /*0720*/  IMAD.MOV R3, RZ, RZ, -R4 ;  /* 0x000000ffff037224 */ /* 0x000fe200078e0a04 */
[----:B------:R-:W-:Y:S02]  /*0730*/  IADD3 R5, R4, c[0x0][0x16c], RZ ;  /* 0x00005b0004057a10 */ /* 0x000fe40007ffe0ff */
[----:B------:R-:W-:Y:S01]  /*0740*/  IADD3 R6, R0, 0x1, RZ ;  /* 0x0000000100067810 */ /* 0x000fe20007ffe0ff */
[----:B------:R-:W-:-:S03]  /*0750*/  IMAD R2, R3, c[0x0][0x164], R16 ;  /* 0x0000590003027a24 */ /* 0x000fc600078e0210 */
[----:B------:R-:W-:Y:S02]  /*0760*/  SHF.R.S32.HI R7, RZ, 0x1f, R6 ;  /* 0x0000001fff077819 */ /* 0x000fe40000011406 */
[----:B------:R-:W-:-:S04]  /*0770*/  IADD3 R2, R2, c[0x0][0x170], RZ ;  /* 0x00005c0002027a10 */ /* 0x000fc80007ffe0ff */
[----:B------:R-:W-:-:S05]  /*0780*/  SHF.R.S32.HI R3, RZ, 0x1f, R2 ;  /* 0x0000001fff037819 */ /* 0x000fca0000011402 */
[----:B------:R-:W-:-:S04]  /*0790*/  IMAD.WIDE R2, R5, 0x66, R2 ;  /* 0x0000006605027825 */ /* 0x000fc800078e0202 */
[----:B------:R-:W-:Y:S02]  /*07a0*/  IMAD R3, R3, 0x66, RZ ;  /* 0x0000006603037824 */ /* 0x000fe400078e02ff */
[----:B------:R-:W-:-:S04]  /*07b0*/  IMAD.WIDE.U32 R4, R2, 0x66, R6 ;  /* 0x0000006602047825 */ /* 0x000fc800078e0006 */
[----:B------:R-:W-:Y:S02]  /*07c0*/  IMAD.IADD R3, R5, 0x1, R3 ;  /* 0x0000000105037824 */ /* 0x000fe400078e0203 */
[----:B------:R-:W-:-:S03]  /*07d0*/  IMAD.SHL.U32 R28, R4, 0x8, RZ ;  /* 0x00000008041c7824 */ /* 0x000fc600078e00ff */
[----:B------:R-:W-:Y:S02]  /*07e0*/  SHF.L.U64.HI R0, R4, 0x3, R3 ;  /* 0x0000000304007819 */ /* 0x000fe40000010203 */
[----:B------:R-:W-:-:S04]  /*07f0*/  IADD3 R2, P0, R28, c[0x0][0x178], RZ ;  /* 0x00005e001c027a10 */ /* 0x000fc80007f1e0ff */
[----:B------:R-:W-:Y:S02]  /*0800*/  IADD3.X R3, R0, c[0x0][0x17c], RZ, P0, !PT ;  /* 0x00005f0000037a10 */ /* 0x000fe400007fe4ff */
[----:B------:R-:W-:-:S03]  /*0810*/  IADD3 R6, P0, R28, c[0x0][0x180], RZ ;  /* 0x000060001c067a10 */ /* 0x000fc60007f1e0ff */
[----:B------:R-:W2:Y:S04]  /*0820*/  LDG.E.64 R4, [R2.64] ;  /* 0x0000002402047981 */ /* 0x000ea8000c1e1b00 */
[----:B------:R-:W2:Y:S01]  /*0830*/  LDG.E.64 R10, [R2.64+-0x8] ;  /* 0xfffff824020a7981 */ /* 0x000ea2000c1e1b00 */
[----:B------:R-:W-:-:S03]  /*0840*/  IADD3.X R7, R0, c[0x0][0x184], RZ, P0, !PT ;  /* 0x0000610000077a10 */ /* 0x000fc600007fe4ff */
[----:B------:R-:W3:Y:S04]  /*0850*/  LDG.E.64 R12, [R2.64+0x8] ;  /* 0x00000824020c7981 */ /* 0x000ee8000c1e1b00 */
[----:B------:R-:W4:Y:S01]  /*0860*/  LDG.E.64 R8, [R6.64] ;  /* 0x0000002406087981 */ /* 0x000f22000c1e1b00 */
[----:B------:R-:W-:-:S04]  /*0870*/  IADD3 R28, P0, R28, c[0x0][0x188], RZ ;  /* 0x000062001c1c7a10 */ /* 0x000fc80007f1e0ff */
[----:B------:R-:W-:Y:S01]  /*0880*/  IADD3.X R0, R0, c[0x0][0x18c], RZ, P0, !PT ;  /* 0x0000630000007a10 */ /* 0x000fe200007fe4ff */
[----:B--2---:R1:W3:Y:S02]  /*0890*/  DFMA R4, R4, -2, R10 ;  /* 0xc00000000404782b */ /* 0x0042e4000000000a */
[----:B-1----:R-:W-:-:S04]  /*08a0*/  IADD3 R10, P0, R2, 0x1000000, RZ ;  /* 0x01000000020a7810 */ /* 0x002fc80007f1e0ff */
[----:B---3--:R1:W4:Y:S01]  /*08b0*/  DADD R12, R4, R12 ;  /* 0x00000000040c7229 */ /* 0x008322000000000c */
[----:B------:R-:W-:Y:S01]  /*08c0*/  IMAD.X R11, RZ, RZ, R3, P0 ;  /* 0x000000ffff0b7224 */ /* 0x000fe200000e0603 */
[----:B-1----:R-:W-:-:S04]  /*08d0*/  IADD3 R4, P1, R28, 0x1000000, RZ ;  /* 0x010000001c047810 */ /* 0x002fc80007f3e0ff */
[----:B----4-:R1:W2:Y:S01]  /*08e0*/  DFMA R52, R38, R12, R8 ;  /* 0x0000000c2634722b */ /* 0x0102a20000000008 */
[----:B------:R-:W-:Y:S01]  /*08f0*/  IMAD.X R5, RZ, RZ, R0, P1 ;  /* 0x000000ffff057224 */ /* 0x000fe200008e0600 */
[----:B-1----:R-:W-:-:S05]  /*0900*/  IADD3 R8, P2, R6, 0x1000000, RZ ;  /* 0x0100000006087810 */ /* 0x002fca0007f5e0ff */
[----:B--2---:R1:W-:Y:S01]  /*0910*/  STG.E.64 [R6.64], R52 ;  /* 0x0000003406007986 */ /* 0x0043e2000c101b24 */
[----:B------:R-:W-:-:S03]  /*0920*/  IMAD.X R9, RZ, RZ, R7, P2 ;  /* 0x000000ffff097224 */ /* 0x000fc600010e0607 */
[----:B------:R-:W2:Y:S04]  /*0930*/  LDG.E.64 R24, [R4.64+-0x7e7540] ;  /* 0x818ac02404187981 */ /* 0x000ea8000c1e1b00 */
[----:B------:R-:W2:Y:S04]  /*0940*/  LDG.E.64 R26, [R4.64+-0x7e7538] ;  /* 0x818ac824041a7981 */ /* 0x000ea8000c1e1b00 */
[----:B------:R-:W3:Y:S04]  /*0950*/  LDG.E.64 R16, [R10.64+-0x7e7540] ;  /* 0x818ac0240a107981 */ /* 0x000ee8000c1e1b00 */
[----:B------:R-:W3:Y:S04]  /*0960*/  LDG.E.64 R20, [R10.64+-0x7e7548] ;  /* 0x818ab8240a147981 */ /* 0x000ee8000c1e1b00 */
[----:B------:R-:W4:Y:S04]  /*0970*/  LDG.E.64 R14, [R8.64+-0x7e7540] ;  /* 0x818ac024080e7981 */ /* 0x000f28000c1e1b00 */
[----:B------:R-:W5:Y:S01]  /*0980*/  LDG.E.64 R12, [R10.64+-0x7e7538] ;  /* 0x818ac8240a0c7981 */ /* 0x000f62000c1e1b00 */
[----:B--2---:R-:W4:-:S04]  /*0990*/  DADD R24, -R24, R26 ;  /* 0x0000000018187229 */ /* 0x004f08000000011a */
[----:B---3--:R-:W5:-:S04]  /*09a0*/  DFMA R16, R16, -2, R20 ;  /* 0xc00000001010782b */ /* 0x008f480000000014 */
[----:B0---4-:R0:W-:Y:S02]  /*09b0*/  DFMA R14, R34, R24, R14 ;  /* 0x00000018220e722b */ /* 0x0111e4000000000e */
[----:B0-----:R-:W2:Y:S02]  /*09c0*/  LDG.E.64 R24, [R8.64+0x31580] ;  /* 0x0315802408187981 */ /* 0x001ea4000c1e1b00 */
[----:B-----5:R-:W1:-:S06]  /*09d0*/  DADD R12, R16, R12 ;  /* 0x00000000100c7229 */ /* 0x020e4c000000000c */
[----:B-1----:R-:W0:-:S07]  /*09e0*/  DFMA R52, R36, R12, R14 ;  /* 0x0000000c2434722b */ /* 0x002e0e000000000e */
[----:B0-----:R-:W-:Y:S04]  /*09f0*/  STG.E.64 [R8.64+-0x7e7540], R52 ;  /* 0x818ac03408007986 */ /* 0x001fe8000c101b24 */
[----:B------:R-:W3:Y:S04]  /*0a00*/  LDG.E.64 R14, [R10.64+0x31580] ;  /* 0x031580240a0e7981 */ /* 0x000ee8000c1e1b00 */
[----:B------:R-:W3:Y:S04]  /*0a10*/  LDG.E.64 R16, [R10.64+0x31578] ;  /* 0x031578240a107981 */ /* 0x000ee8000c1e1b00 */
[----:B------:R-:W4:Y:S04]  /*0a20*/  LDG.E.64 R12, [R4.64+0x31580] ;  /* 0x03158024040c7981 */ /* 0x000f28000c1e1b00 */
[----:B------:R-:W4:Y:S04]  /*0a30*/  LDG.E.64 R20, [R4.64+0x31588] ;  /* 0x0315882404147981 */ /* 0x000f28000c1e1b00 */
[----:B------:R-:W5:Y:S01]  /*0a40*/  LDG.E.64 R26, [R10.64+0x31588] ;  /* 0x031588240a1a7981 */ /* 0x000f62000c1e1b00 */
[----:B------:R-:W-:-:S02]  /*0a50*/  IADD3 R2, P0, R2, 0x2000000, RZ ;  /* 0x0200000002027810 */ /* 0x000fc40007f1e0ff */
[----:B------:R-:W-:Y:S02]  /*0a60*/  IADD3 R28, P1, R28, 0x2000000, RZ ;  /* 0x020000001c1c7810 */ /* 0x000fe40007f3e0ff */
[----:B------:R-:W-:Y:S01]  /*0a70*/  IADD3 R6, P2, R6, 0x2000000, RZ ;  /* 0x0200000006067810 */ /* 0x000fe20007f5e0ff */
[----:B------:R-:W-:Y:S02]  /*0a80*/  IMAD.X R3, RZ, RZ, R3, P0 ;  /* 0x000000ffff037224 */ /* 0x000fe400000e0603 */
[----:B------:R-:W-:Y:S02]  /*0a90*/  IMAD.X R29, RZ, RZ, R0, P1 ;  /* 0x000000ffff1d7224 */ /* 0x000fe400008e0600 */
[----:B------:R-:W-:Y:S01]  /*0aa0*/  IMAD.X R7, RZ, RZ, R7, P2 ;  /* 0x000000ffff077224 */ /* 0x000fe200010e0607 */
[----:B---3--:R-:W5:-:S04]  /*0ab0*/  DFMA R14, R14, -2, R16 ;  /* 0xc00000000e0e782b */ /* 0x008f480000000010 */
[----:B----4-:R-:W2:-:S04]  /*0ac0*/  DADD R12, -R12, R20 ;  /* 0x000000000c0c7229 */ /* 0x010e880000000114 */
[----:B-----5:R-:W-:-:S04]  /*0ad0*/  DADD R14, R14, R26 ;  /* 0x000000000e0e7229 */ /* 0x020fc8000000001a */
[----:B--2---:R-:W0:-:S06]  /*0ae0*/  DFMA R12, R34, R12, R24 ;  /* 0x0000000c220c722b */ /* 0x004e0c0000000018 */
[----:B0-----:R-:W0:-:S07]  /*0af0*/  DFMA R12, R32, R14, R12 ;  /* 0x0000000e200c722b */ /* 0x001e0e000000000c */
[----:B0-----:R0:W-:Y:S04]  /*0b00*/  STG.E.64 [R8.64+0x31580], R12 ;  /* 0x0315800c08007986 */ /* 0x0011e8000c101b24 */
[----:B------:R-:W2:Y:S04]  /*0b10*/  LDG.E.64 R10, [R2.64+-0x7b5fc0] ;  /* 0x84a04024020a7981 */ /* 0x000ea8000c1e1b00 */
[----:B------:R-:W2:Y:S04]  /*0b20*/  LDG.E.64 R14, [R2.64+-0x7b5fc8] ;  /* 0x84a03824020e7981 */ /* 0x000ea8000c1e1b00 */
[----:B------:R-:W3:Y:S04]  /*0b30*/  LDG.E.64 R20, [R28.64+-0x7b5fc0] ;  /* 0x84a040241c147981 */ /* 0x000ee8000c1e1b00 */
[----:B------:R-:W3:Y:S04]  /*0b40*/  LDG.E.64 R24, [R28.64+-0x7b5fb8] ;  /* 0x84a048241c187981 */ /* 0x000ee8000c1e1b00 */
[----:B------:R-:W4:Y:S04]  /*0b50*/  LDG.E.64 R16, [R2.64+-0x7b5fb8] ;  /* 0x84a0482402107981 */ /* 0x000f28000c1e1b00 */
[----:B------:R-:W5:Y:S01]  /*0b60*/  LDG.E.64 R4, [R6.64+-0x7b5fc0] ;  /* 0x84a0402406047981 */ /* 0x000f62000c1e1b00 */
[----:B--2---:R-:W4:-:S04]  /*0b70*/  DFMA R10, R10, -2, R14 ;  /* 0xc00000000a0a782b */ /* 0x004f08000000000e */
[----:B---3--:R-:W5:-:S04]  /*0b80*/  DADD R20, -R20, R24 ;  /* 0x0000000014147229 */ /* 0x008f480000000118 */
[----:B----4-:R-:W-:-:S04]  /*0b90*/  DADD R10, R10, R16 ;  /* 0x000000000a0a7229 */ /* 0x010fc80000000010 */
[----:B-----5:R1:W2:Y:S02]  /*0ba0*/  DFMA R4, R34, R20, R4 ;  /* 0x000000142204722b */ /* 0x0202a40000000004 */
[----:B-1----:R-:W3:Y:S04]  /*0bb0*/  LDG.E.64 R20, [R6.64+0x62b00] ;  /* 0x062b002406147981 */ /* 0x002ee8000c1e1b00 */
[----:B--2---:R-:W1:-:S07]  /*0bc0*/  DFMA R4, R22, R10, R4 ;  /* 0x0000000a1604722b */ /* 0x004e4e0000000004 */
[----:B-1----:R1:W-:Y:S04]  /*0bd0*/  STG.E.64 [R6.64+-0x7b5fc0], R4 ;  /* 0x84a0400406007986 */ /* 0x0023e8000c101b24 */
[----:B0-----:R-:W2:Y:S04]  /*0be0*/  LDG.E.64 R8, [R2.64+0x62b00] ;  /* 0x062b002402087981 */ /* 0x001ea8000c1e1b00 */
[----:B------:R-:W2:Y:S04]  /*0bf0*/  LDG.E.64 R10, [R2.64+0x62af8] ;  /* 0x062af824020a7981 */ /* 0x000ea8000c1e1b00 */
[----:B------:R-:W4:Y:S04]  /*0c00*/  LDG.E.64 R14, [R28.64+0x62b00] ;  /* 0x062b00241c0e7981 */ /* 0x000f28000c1e1b00 */
[----:B------:R-:W4:Y:S04]  /*0c10*/  LDG.E.64 R16, [R28.64+0x62b08] ;  /* 0x062b08241c107981 */ /* 0x000f28000c1e1b00 */
[----:B------:R-:W5:Y:S01]  /*0c20*/  LDG.E.64 R12, [R2.64+0x62b08] ;  /* 0x062b0824020c7981 */ /* 0x000f62000c1e1b00 */
[----:B--2---:R-:W5:-:S04]  /*0c30*/  DFMA R8, R8, -2, R10 ;  /* 0xc00000000808782b */ /* 0x004f48000000000a */
[----:B----4-:R-:W3:-:S04]  /*0c40*/  DADD R14, -R14, R16 ;  /* 0x000000000e0e7229 */ /* 0x010ec80000000110 */
[----:B-----5:R-:W-:-:S04]  /*0c50*/  DADD R8, R8, R12 ;  /* 0x0000000008087229 */ /* 0x020fc8000000000c */
[----:B---3--:R-:W0:-:S06]  /*0c60*/  DFMA R14, R34, R14, R20 ;  /* 0x0000000e220e722b */ /* 0x008e0c0000000014 */
[----:B0-----:R-:W0:-:S07]  /*0c70*/  DFMA R8, R30, R8, R14 ;  /* 0x000000081e08722b */ /* 0x001e0e000000000e */
[----:B0-----:R1:W-:Y:S04]  /*0c80*/  STG.E.64 [R6.64+0x62b00], R8 ;  /* 0x062b000806007986 */ /* 0x0013e8000c101b24 */
.L_x_187:
[----:B------:R-:W-:Y:S05]  /*0c90*/  BSYNC B0 ;  /* 0x0000000000007941 */ /* 0x000fea0003800000 */
.L_x_186:
[----:B------:R-:W-:Y:S02]  /*0ca0*/  ISETP.NE.AND P1, PT, R46, RZ, PT ;  /* 0x000000ff2e00720c */ /* 0x000fe40003f25270 */
[----:B------:R-:W-:-:S04]  /*0cb0*/  IADD3 R49, P0, R49, UR38, RZ ;  /* 0x0000002631317c10 */ /* 0x000fc8000ff1e0ff */
[----:B------:R-:W-:-:S07]  /*0cc0*/  IADD3.X R51, R51, UR39, RZ, P0, !PT ;  /* 0x0000002733337c10 */ /* 0x000fce00087fe4ff */
[----:B------:R-:W-:Y:S05]  /*0cd0*/  @P1 BRA `(.L_x_188) ;  /* 0xfffff56000001947 */ /* 0x000fea000383ffff */
[----:B------:R-:W-:Y:S05]  /*0ce0*/  EXIT ;  /* 0x000000000000794d */ /* 0x000fea0003800000 */
.L_x_189:
        /* <DEDUP_REMOVED lines=9> */
.L_x_498:


//--------------------- .text.nvkernel__Z3rhsv_F1L1952_52 --------------------------
	.section	.text.nvkernel__Z3rhsv_F1L1952_52,"ax",@progbits
	.sectioninfo	@"SHI_REGISTERS=50"
	.align	128
        .global         nvkernel__Z3rhsv_F1L1952_52
        .type           nvkernel__Z3rhsv_F1L1952_52,@function
        .size           nvkernel__Z3rhsv_F1L1952_52,(.L_x_499 - nvkernel__Z3rhsv_F1L1952_52)
        .other          nvkernel__Z3rhsv_F1L1952_52,@"STO_CUDA_ENTRY STV_DEFAULT"
nvkernel__Z3rhsv_F1L1952_52:
.text.nvkernel__Z3rhsv_F1L1952_52:
        /* <DEDUP_REMOVED lines=14> */
[----:B------:R-:W-:Y:S01]  /*00e0*/  SHF.R.S32.HI R39, RZ, 0x1f, R39 ;  /* 0x0000001fff277819 */ /* 0x000fe20000011427 */
[----:B------:R-:W-:Y:S01]  /*00f0*/  IMAD.MOV.U32 R31, RZ, RZ, c[0x0][0x18c] ;  /* 0x00006300ff1f7624 */ /* 0x000fe200078e00ff */
[----:B------:R-:W1:Y:S01]  /*0100*/  S2R R3, SR_CTAID.X ;  /* 0x0000000000037919 */ /* 0x000e620000002500 */
[----:B------:R-:W-:Y:S01]  /*0110*/  MOV R41, RZ ;  /* 0x000000ff00297202 */ /* 0x000fe20000000f00 */
[----:B------:R-:W-:Y:S01]  /*0120*/  IMAD.MOV.U32 R43, RZ, RZ, RZ ;  /* 0x000000ffff2b7224 */ /* 0x000fe200078e00ff */
[----:B------:R-:W-:Y:S01]  /*0130*/  MOV R38, R18 ;  /* 0x0000001200267202 */ /* 0x000fe20000000f00 */
[----:B------:R-:W-:Y:S01]  /*0140*/  ULDC UR38, c[0x0][0xc] ;  /* 0x0000030000267ab9 */ /* 0x000fe20000000800 */
[----:B------:R2:W3:Y:S01]  /*0150*/  DMUL R34, R30, c[`(nvkernel__Z3rhsv_F1L1952_52.const_opt.0.8)] ;  /* 0x000000001e227a28 */ /* 0x0004e20000000000 */
[----:B------:R-:W-:Y:S01]  /*0160*/  MOV R40, R2 ;  /* 0x0000000200287202 */ /* 0x000fe20000000f00 */
[----:B------:R-:W-:-:S02]  /*0170*/  ULDC UR40, c[0x0][0x160] ;  /* 0x0000580000287ab9 */ /* 0x000fc40000000800 */
[C---:B------:R2:W4:Y:S01]  /*0180*/  DMUL R32, R30.reuse, c[`(nvkernel__Z3rhsv_F1L1952_52.const_opt.8.16)] ;  /* 0x000000001e207a28 */ /* 0x0405220000000000 */
[----:B------:R-:W-:Y:S02]  /*0190*/  UIMAD.WIDE UR38, UR38, 0x80, URZ ;  /* 0x00000080262678a5 */ /* 0x000fe4000f8e023f */
[----:B------:R-:W-:Y:S01]  /*01a0*/  USHF.R.S32.HI UR40, URZ, 0x1f, UR40 ;  /* 0x0000001f3f287899 */ /* 0x000fe20008011428 */
[----:B------:R2:W0:Y:S01]  /*01b0*/  DMUL R22, R30, c[`(nvkernel__Z3rhsv_F1L1952_52.const_opt.16.24)] ;  /* 0x000000001e167a28 */ /* 0x0004220000000000 */
[----:B------:R-:W-:-:S03]  /*01c0*/  ULDC.64 UR36, c[0x0][0x118] ;  /* 0x0000460000247ab9 */ /* 0x000fc60000000a00 */
[----:B------:R-:W0:Y:S02]  /*01d0*/  DMUL R30, R30, c[`(nvkernel__Z3rhsv_F1L1952_52.const_opt.24.32)] ;  /* 0x000000001e1e7a28 */ /* 0x000e240000000000 */
[----:B0-----:R-:W-:-:S05]  /*01e0*/  SHF.R.S32.HI R37, RZ, 0x1f, R36 ;  /* 0x0000001fff257819 */ /* 0x001fca0000011424 */
[----:B-1234-:R-:W-:-:S05]  /*01f0*/  IMAD.WIDE R36, R3, 0x80, R36 ;  /* 0x0000008003247825 */ /* 0x01efca00078e0224 */
.L_x_198:
        /* <DEDUP_REMOVED lines=14> */
[----:B------:R-:W-:Y:S01]  /*02e0*/  MOV R20, 32@lo((nvkernel__Z3rhsv_F1L1952_52 + .L_x_10@srel)) ;  /* 0x0000000000147802 */ /* 0x000fe20000000f00 */
[----:B------:R-:W-:Y:S01]  /*02f0*/  IMAD.U32 R7, RZ, RZ, UR40 ;  /* 0x00000028ff077e24 */ /* 0x000fe2000f8e00ff */
[----:B------:R-:W-:-:S04]  /*0300*/  MOV R21, 32@hi((nvkernel__Z3rhsv_F1L1952_52 + .L_x_10@srel)) ;  /* 0x0000000000157802 */ /* 0x000fc80000000f00 */
[----:B------:R-:W-:Y:S05]  /*0310*/  CALL.ABS.NOINC `(__cuda_sm20_div_s64) ;  /* 0x0000000000007943 */ /* 0x000fea0003c00000 */
.L_x_10:
[----:B------:R-:W-:Y:S02]  /*0320*/  MOV R16, R4 ;  /* 0x0000000400107202 */ /* 0x000fe40000000f00 */
[----:B------:R-:W-:Y:S01]  /*0330*/  MOV R17, R5 ;  /* 0x0000000500117202 */ /* 0x000fe20000000f00 */
[----:B------:R-:W-:Y:S05]  /*0340*/  BRA `(.L_x_192) ;  /* 0x0000013000007947 */ /* 0x000fea0003800000 */
.L_x_191:
        /* <DEDUP_REMOVED lines=19> */
.L_x_192:
[----:B------:R-:W-:Y:S05]  /*0480*/  BSYNC B6 ;  /* 0x0000000000067941 */ /* 0x000fea0003800000 */
.L_x_190:
[----:B------:R-:W-:Y:S01]  /*0490*/  LOP3.LUT R0, R17, R39, RZ, 0xfc, !PT ;  /* 0x0000002711007212 */ /* 0x000fe200078efcff */
[----:B------:R-:W-:Y:S03]  /*04a0*/  BSSY B6, `(.L_x_193) ;  /* 0x000001d000067945 */ /* 0x000fe60003800000 */
[----:B------:R-:W-:-:S13]  /*04b0*/  ISETP.NE.U32.AND P0, PT, R0, RZ, PT ;  /* 0x000000ff0000720c */ /* 0x000fda0003f05070 */
[----:B------:R-:W-:Y:S05]  /*04c0*/  @!P0 BRA `(.L_x_194) ;  /* 0x0000008000008947 */ /* 0x000fea0003800000 */
[----:B------:R-:W-:Y:S01]  /*04d0*/  IMAD.MOV.U32 R4, RZ, RZ, R16 ;  /* 0x000000ffff047224 */ /* 0x000fe200078e0010 */
[----:B------:R-:W-:Y:S01]  /*04e0*/  MOV R6, c[0x0][0x164] ;  /* 0x0000590000067a02 */ /* 0x000fe20000000f00 */
[----:B------:R-:W-:Y:S01]  /*04f0*/  IMAD.MOV.U32 R5, RZ, RZ, R17 ;  /* 0x000000ffff057224 */ /* 0x000fe200078e0011 */
[----:B------:R-:W-:Y:S01]  /*0500*/  MOV R20, 32@lo((nvkernel__Z3rhsv_F1L1952_52 + .L_x_11@srel)) ;  /* 0x0000000000147802 */ /* 0x000fe20000000f00 */
[----:B------:R-:W-:Y:S01]  /*0510*/  IMAD.MOV.U32 R7, RZ, RZ, R39 ;  /* 0x000000ffff077224 */ /* 0x000fe200078e0027 */
[----:B------:R-:W-:-:S04]  /*0520*/  MOV R21, 32@hi((nvkernel__Z3rhsv_F1L1952_52 + .L_x_11@srel)) ;  /* 0x0000000000157802 */ /* 0x000fc80000000f00 */
[----:B------:R-:W-:Y:S05]  /*0530*/  CALL.ABS.NOINC `(__cuda_sm20_div_s64) ;  /* 0x0000000000007943 */ /* 0x000fea0003c00000 */
.L_x_11:
[----:B------:R-:W-:Y:S05]  /*0540*/  BRA `(.L_x_195) ;  /* 0x0000012000007947 */ /* 0x000fea0003800000 */
.L_x_194:
        /* <DEDUP_REMOVED lines=18> */
.L_x_195:
[----:B------:R-:W-:Y:S05]  /*0670*/  BSYNC B6 ;  /* 0x0000000000067941 */ /* 0x000fea0003800000 */
.L_x_193:
[----:B------:R-:W-:Y:S01]  /*0680*/  ISETP.GE.U32.AND P0, PT, R45, R18, PT ;  /* 0x000000122d00720c */ /* 0x000fe20003f06070 */
[----:B------:R-:W-:Y:S01]  /*0690*/  BSSY B0, `(.L_x_196) ;  /* 0x0000048000007945 */ /* 0x000fe20003800000 */
[----:B------:R-:W-:Y:S02]  /*06a0*/  IADD3 R0, -R16, RZ, RZ ;  /* 0x000000ff10007210 */ /* 0x000fe40007ffe1ff */
[----:B------:R-:W-:-:S03]  /*06b0*/  ISETP.GE.AND.EX P0, PT, R47, R2, PT, P0 ;  /* 0x000000022f00720c */ /* 0x000fc60003f06300 */
[----:B------:R-:W-:-:S10]  /*06c0*/  IMAD R0, R0, c[0x0][0x160], R45 ;  /* 0x0000580000007a24 */ /* 0x000fd400078e022d */
[----:B------:R-:W-:Y:S05]  /*06d0*/  @P0 BRA `(.L_x_197) ;  /* 0x0000043000000947 */ /* 0x000fea0003800000 */
[----:B------:R-:W-:Y:S01]  /*06e0*/  IMAD.MOV R3, RZ, RZ, -R4 ;  /* 0x000000ffff037224 */ /* 0x000fe200078e0a04 */
[----:B------:R-:W-:-:S03]  /*06f0*/  IADD3 R8, R0, 0x1, RZ ;  /* 0x0000000100087810 */ /* 0x000fc60007ffe0ff */
[----:B------:R-:W-:Y:S01]  /*0700*/  IMAD R6, R3, c[0x0][0x164], R16 ;  /* 0x0000590003067a24 */ /* 0x000fe200078e0210 */
[----:B------:R-:W-:Y:S02]  /*0710*/  IADD3 R3, R4, c[0x0][0x16c], RZ ;  /* 0x00005b0004037a10 */ /* 0x000fe40007ffe0ff */
        /* <DEDUP_REMOVED lines=11> */
[C---:B------:R-:W-:Y:S02]  /*07d0*/  IADD3 R44, P0, R46.reuse, 0x1000000, RZ ;  /* 0x010000002e2c7810 */ /* 0x040fe40007f1e0ff */
[C---:B------:R-:W-:Y:S02]  /*07e0*/  IADD3 R28, P1, R46.reuse, 0x3000000, RZ ;  /* 0x030000002e1c7810 */ /* 0x040fe40007f3e0ff */
[----:B------:R-:W-:Y:S01]  /*07f0*/  IADD3 R46, P2, R46, 0x2000000, RZ ;  /* 0x020000002e2e7810 */ /* 0x000fe20007f5e0ff */
[--C-:B------:R-:W-:Y:S02]  /*0800*/  IMAD.X R45, RZ, RZ, R4.reuse, P0 ;  /* 0x000000ffff2d7224 */ /* 0x100fe400000e0604 */
[--C-:B------:R-:W-:Y:S02]  /*0810*/  IMAD.X R29, RZ, RZ, R4.reuse, P1 ;  /* 0x000000ffff1d7224 */ /* 0x100fe400008e0604 */
[----:B------:R-:W-:Y:S01]  /*0820*/  IMAD.X R47, RZ, RZ, R4, P2 ;  /* 0x000000ffff2f7224 */ /* 0x000fe200010e0604 */
[----:B------:R-:W2:Y:S04]  /*0830*/  LDG.E.64 R12, [R44.64+-0x7e7540] ;  /* 0x818ac0242c0c7981 */ /* 0x000ea8000c1e1b00 */
[----:B------:R-:W2:Y:S04]  /*0840*/  LDG.E.64 R4, [R28.64+-0x784a40] ;  /* 0x87b5c0241c047981 */ /* 0x000ea8000c1e1b00 */
[----:B------:R-:W3:Y:S04]  /*0850*/  LDG.E.64 R6, [R28.64+-0x784a48] ;  /* 0x87b5b8241c067981 */ /* 0x000ee8000c1e1b00 */
[----:B------:R-:W3:Y:S04]  /*0860*/  LDG.E.64 R16, [R44.64+-0x7e7548] ;  /* 0x818ab8242c107981 */ /* 0x000ee8000c1e1b00 */
[----:B------:R-:W4:Y:S04]  /*0870*/  LDG.E.64 R14, [R44.64+0x31580] ;  /* 0x031580242c0e7981 */ /* 0x000f28000c1e1b00 */
[----:B------:R-:W5:Y:S04]  /*0880*/  LDG.E.64 R20, [R44.64+0x31578] ;  /* 0x031578242c147981 */ /* 0x000f68000c1e1b00 */
[----:B------:R-:W5:Y:S04]  /*0890*/  LDG.E.64 R24, [R46.64+-0x7b5fc0] ;  /* 0x84a040242e187981 */ /* 0x000f68000c1e1b00 */
[----:B------:R-:W5:Y:S04]  /*08a0*/  LDG.E.64 R26, [R46.64+-0x7b5fc8] ;  /* 0x84a038242e1a7981 */ /* 0x000f68000c1e1b00 */
[----:B------:R0:W5:Y:S04]  /*08b0*/  LDG.E.64 R8, [R46.64+0x62af8] ;  /* 0x062af8242e087981 */ /* 0x000168000c1e1b00 */
[----:B------:R0:W5:Y:S01]  /*08c0*/  LDG.E.64 R10, [R46.64+0x62b00] ;  /* 0x062b00242e0a7981 */ /* 0x000162000c1e1b00 */
[----:B------:R-:W-:-:S04]  /*08d0*/  IADD3 R0, P0, R0, c[0x0][0x180], RZ ;  /* 0x0000600000007a10 */ /* 0x000fc80007f1e0ff */
[----:B------:R-:W-:Y:S01]  /*08e0*/  IADD3.X R3, R3, c[0x0][0x184], RZ, P0, !PT ;  /* 0x0000610003037a10 */ /* 0x000fe200007fe4ff */
[----:B--2---:R-:W1:-:S04]  /*08f0*/  DMUL R12, R12, R4 ;  /* 0x000000040c0c7228 */ /* 0x004e480000000000 */
[----:B---3--:R-:W2:-:S04]  /*0900*/  DMUL R16, R16, R6 ;  /* 0x0000000610107228 */ /* 0x008e880000000000 */
[----:B----4-:R-:W-:-:S04]  /*0910*/  DMUL R14, R4, R14 ;  /* 0x0000000e040e7228 */ /* 0x010fc80000000000 */
[----:B-----5:R-:W-:-:S04]  /*0920*/  DMUL R20, R6, R20 ;  /* 0x0000001406147228 */ /* 0x020fc80000000000 */
[----:B-1----:R-:W1:-:S04]  /*0930*/  DMUL R28, R12, R12 ;  /* 0x0000000c0c1c7228 */ /* 0x002e480000000000 */
[----:B--2---:R-:W2:-:S04]  /*0940*/  DMUL R44, R16, R16 ;  /* 0x00000010102c7228 */ /* 0x004e880000000000 */
[----:B------:R-:W-:-:S04]  /*0950*/  DMUL R24, R4, R24 ;  /* 0x0000001804187228 */ /* 0x000fc80000000000 */
[----:B------:R-:W-:-:S04]  /*0960*/  DMUL R26, R6, R26 ;  /* 0x0000001a061a7228 */ /* 0x000fc80000000000 */
[----:B-1----:R-:W1:-:S04]  /*0970*/  DFMA R28, R14, R14, R28 ;  /* 0x0000000e0e1c722b */ /* 0x002e48000000001c */
[----:B--2---:R-:W2:-:S04]  /*0980*/  DFMA R44, R20, R20, R44 ;  /* 0x00000014142c722b */ /* 0x004e88000000002c */
[----:B-1----:R-:W-:-:S04]  /*0990*/  DFMA R28, R24, R24, R28 ;  /* 0x00000018181c722b */ /* 0x002fc8000000001c */
[----:B--2---:R-:W1:-:S04]  /*09a0*/  DFMA R44, R26, R26, R44 ;  /* 0x0000001a1a2c722b */ /* 0x004e48000000002c */
[----:B0-----:R-:W0:-:S04]  /*09b0*/  DMUL R46, R26, R26 ;  /* 0x0000001a1a2e7228 */ /* 0x001e080000000000 */
[----:B-1----:R-:W1:-:S04]  /*09c0*/  DADD R28, R28, -R44 ;  /* 0x000000001c1c7229 */ /* 0x002e48000000082c */
[----:B------:R2:W3:-:S04]  /*09d0*/  DMUL R8, R6, R8 ;  /* 0x0000000806087228 */ /* 0x0004c80000000000 */
[----:B0-----:R-:W-:-:S04]  /*09e0*/  DFMA R46, R24, R24, -R46 ;  /* 0x00000018182e722b */ /* 0x001fc8000000082e */
[----:B-1----:R-:W0:-:S04]  /*09f0*/  DMUL R28, R30, R28 ;  /* 0x0000001c1e1c7228 */ /* 0x002e080000000000 */
[----:B------:R-:W1:-:S04]  /*0a00*/  DADD R12, R12, -R16 ;  /* 0x000000000c0c7229 */ /* 0x000e480000000810 */
[----:B------:R-:W4:Y:S01]  /*0a10*/  DADD R14, R14, -R20 ;  /* 0x000000000e0e7229 */ /* 0x000f220000000814 */
[----:B--2---:R-:W-:-:S03]  /*0a20*/  IADD3 R6, P1, R0, 0x2000000, RZ ;  /* 0x0200000000067810 */ /* 0x004fc60007f3e0ff */
[----:B---3--:R2:W-:Y:S02]  /*0a30*/  DFMA R8, R4, R10, -R8 ;  /* 0x0000000a0408722b */ /* 0x0085e40000000808 */
[----:B--2---:R-:W-:Y:S02]  /*0a40*/  IADD3 R4, P0, R0, 0x1000000, RZ ;  /* 0x0100000000047810 */ /* 0x004fe40007f1e0ff */
[----:B0-----:R-:W0:-:S04]  /*0a50*/  DFMA R28, R22, R46, R28 ;  /* 0x0000002e161c722b */ /* 0x001e08000000001c */
[----:B------:R-:W2:Y:S01]  /*0a60*/  DADD R24, R24, -R26 ;  /* 0x0000000018187229 */ /* 0x000ea2000000081a */
[----:B------:R-:W-:-:S03]  /*0a70*/  IMAD.X R5, RZ, RZ, R3, P0 ;  /* 0x000000ffff057224 */ /* 0x000fc600000e0603 */
[----:B-1----:R-:W1:Y:S01]  /*0a80*/  DMUL R12, R12, c[0x0][0x188] ;  /* 0x000062000c0c7a28 */ /* 0x002e620000000000 */
[----:B------:R-:W-:-:S03]  /*0a90*/  IMAD.X R7, RZ, RZ, R3, P1 ;  /* 0x000000ffff077224 */ /* 0x000fc600008e0603 */
[----:B----4-:R-:W3:-:S04]  /*0aa0*/  DMUL R14, R14, c[0x0][0x188] ;  /* 0x000062000e0e7a28 */ /* 0x010ec80000000000 */
[----:B0-----:R-:W-:-:S04]  /*0ab0*/  DFMA R8, R32, R8, R28 ;  /* 0x000000082008722b */ /* 0x001fc8000000001c */
[----:B--2---:R-:W0:Y:S01]  /*0ac0*/  DMUL R24, R34, R24 ;  /* 0x0000001822187228 */ /* 0x004e220000000000 */
[----:B-1----:R1:W-:Y:S04]  /*0ad0*/  STG.E.64 [R4.64+-0x7e7540], R12 ;  /* 0x818ac00c04007986 */ /* 0x0023e8000c101b24 */
[----:B---3--:R1:W-:Y:S04]  /*0ae0*/  STG.E.64 [R4.64+0x31580], R14 ;  /* 0x0315800e04007986 */ /* 0x0083e8000c101b24 */
[----:B0-----:R1:W-:Y:S04]  /*0af0*/  STG.E.64 [R6.64+-0x7b5fc0], R24 ;  /* 0x84a0401806007986 */ /* 0x0013e8000c101b24 */
[----:B------:R1:W-:Y:S02]  /*0b00*/  STG.E.64 [R6.64+0x62b00], R8 ;  /* 0x062b000806007986 */ /* 0x0003e4000c101b24 */
.L_x_197:
[----:B------:R-:W-:Y:S05]  /*0b10*/  BSYNC B0 ;  /* 0x0000000000007941 */ /* 0x000fea0003800000 */
.L_x_196:
[----:B------:R-:W-:Y:S02]  /*0b20*/  ISETP.NE.AND P1, PT, R42, RZ, PT ;  /* 0x000000ff2a00720c */ /* 0x000fe40003f25270 */
[----:B------:R-:W-:-:S04]  /*0b30*/  IADD3 R41, P0, R41, UR38, RZ ;  /* 0x0000002629297c10 */ /* 0x000fc8000ff1e0ff */
[----:B------:R-:W-:-:S07]  /*0b40*/  IADD3.X R43, R43, UR39, RZ, P0, !PT ;  /* 0x000000272b2b7c10 */ /* 0x000fce00087fe4ff */
[----:B------:R-:W-:Y:S05]  /*0b50*/  @P1 BRA `(.L_x_198) ;  /* 0xfffff6a000001947 */ /* 0x000fea000383ffff */
[----:B------:R-:W-:Y:S05]  /*0b60*/  EXIT ;  /* 0x000000000000794d */ /* 0x000fea0003800000 */
.L_x_199:
        /* <DEDUP_REMOVED lines=9> */
.L_x_499:


//--------------------- .text.nvkernel__Z3rhsv_F1L1940_50 --------------------------
	.section	.text.nvkernel__Z3rhsv_F1L1940_50,"ax",@progbits
	.sectioninfo	@"SHI_REGISTERS=40"
	.align	128
        .global         nvkernel__Z3rhsv_F1L1940_50
        .type           nvkernel__Z3rhsv_F1L1940_50,@function
        .size           nvkernel__Z3rhsv_F1L1940_50,(.L_x_500 - nvkernel__Z3rhsv_F1L1940_50)
        .other          nvkernel__Z3rhsv_F1L1940_50,@"STO_CUDA_ENTRY STV_DEFAULT"
nvkernel__Z3rhsv_F1L1940_50:
.text.nvkernel__Z3rhsv_F1L1940_50:
        /* <DEDUP_REMOVED lines=26> */
.L_x_208:
[----:B------:R-:W-:Y:S01]  /*01a0*/  IADD3 R31, P0, R22, R37, RZ ;  /* 0x00000025161f7210 */ /* 0x000fe20007f1e0ff */
[----:B------:R-:W-:Y:S01]  /*01b0*/  BSSY B6, `(.L_x_200) ;  /* 0x0000027000067945 */ /* 0x000fe20003800000 */
[----:B------:R-:W-:-:S03]  /*01c0*/  IADD3 R32, P1, R32, -UR38, RZ ;  /* 0x8000002620207c10 */ /* 0x000fc6000ff3e0ff */
[----:B0-----:R-:W-:Y:S01]  /*01d0*/  IMAD.X R2, R23, 0x1, R35, P0 ;  /* 0x0000000117027824 */ /* 0x001fe200000e0623 */
[----:B------:R-:W-:Y:S02]  /*01e0*/  IADD3.X R30, R30, ~UR39, RZ, P1, !PT ;  /* 0x800000271e1e7c10 */ /* 0x000fe40008ffe4ff */
[----:B------:R-:W-:Y:S02]  /*01f0*/  ISETP.GT.U32.AND P0, PT, R32, RZ, PT ;  /* 0x000000ff2000720c */ /* 0x000fe40003f04070 */
[----:B------:R-:W-:Y:S02]  /*0200*/  LOP3.LUT R0, R2, UR40, RZ, 0xfc, !PT ;  /* 0x0000002802007c12 */ /* 0x000fe4000f8efcff */
[----:B------:R-:W-:Y:S02]  /*0210*/  ISETP.GT.AND.EX P1, PT, R30, RZ, PT, P0 ;  /* 0x000000ff1e00720c */ /* 0x000fe40003f24300 */
[----:B------:R-:W-:Y:S02]  /*0220*/  ISETP.NE.U32.AND P0, PT, R0, RZ, PT ;  /* 0x000000ff0000720c */ /* 0x000fe40003f05070 */
[----:B------:R-:W-:-:S11]  /*0230*/  P2R R36, PR, RZ, 0x2 ;  /* 0x00000002ff247803 */ /* 0x000fd60000000000 */
[----:B------:R-:W-:Y:S05]  /*0240*/  @!P0 BRA `(.L_x_201) ;  /* 0x000000a000008947 */ /* 0x000fea0003800000 */
[----:B------:R-:W-:Y:S01]  /*0250*/  IMAD.MOV.U32 R4, RZ, RZ, R31 ;  /* 0x000000ffff047224 */ /* 0x000fe200078e001f */
[----:B------:R-:W-:Y:S01]  /*0260*/  MOV R6, c[0x0][0x160] ;  /* 0x0000580000067a02 */ /* 0x000fe20000000f00 */
[----:B------:R-:W-:Y:S01]  /*0270*/  IMAD.MOV.U32 R5, RZ, RZ, R2 ;  /* 0x000000ffff057224 */ /* 0x000fe200078e0002 */
[----:B------:R-:W-:Y:S01]  /*0280*/  MOV R20, 32@lo((nvkernel__Z3rhsv_F1L1940_50 + .L_x_12@srel)) ;  /* 0x0000000000147802 */ /* 0x000fe20000000f00 */
[----:B------:R-:W-:Y:S01]  /*0290*/  IMAD.U32 R7, RZ, RZ, UR40 ;  /* 0x00000028ff077e24 */ /* 0x000fe2000f8e00ff */
[----:B------:R-:W-:-:S04]  /*02a0*/  MOV R21, 32@hi((nvkernel__Z3rhsv_F1L1940_50 + .L_x_12@srel)) ;  /* 0x0000000000157802 */ /* 0x000fc80000000f00 */
[----:B------:R-:W-:Y:S05]  /*02b0*/  CALL.ABS.NOINC `(__cuda_sm20_div_s64) ;  /* 0x0000000000007943 */ /* 0x000fea0003c00000 */
.L_x_12:
[----:B------:R-:W-:Y:S02]  /*02c0*/  MOV R18, R4 ;  /* 0x0000000400127202 */ /* 0x000fe40000000f00 */
[----:B------:R-:W-:Y:S01]  /*02d0*/  MOV R19, R5 ;  /* 0x0000000500137202 */ /* 0x000fe20000000f00 */
[----:B------:R-:W-:Y:S05]  /*02e0*/  BRA `(.L_x_202) ;  /* 0x0000013000007947 */ /* 0x000fea0003800000 */
.L_x_201:
        /* <DEDUP_REMOVED lines=19> */
.L_x_202:
[----:B------:R-:W-:Y:S05]  /*0420*/  BSYNC B6 ;  /* 0x0000000000067941 */ /* 0x000fea0003800000 */
.L_x_200:
[----:B------:R-:W-:Y:S01]  /*0430*/  LOP3.LUT R0, R19, R33, RZ, 0xfc, !PT ;  /* 0x0000002113007212 */ /* 0x000fe200078efcff */
[----:B------:R-:W-:Y:S03]  /*0440*/  BSSY B6, `(.L_x_203) ;  /* 0x000001d000067945 */ /* 0x000fe60003800000 */
[----:B------:R-:W-:-:S13]  /*0450*/  ISETP.NE.U32.AND P0, PT, R0, RZ, PT ;  /* 0x000000ff0000720c */ /* 0x000fda0003f05070 */
[----:B------:R-:W-:Y:S05]  /*0460*/  @!P0 BRA `(.L_x_204) ;  /* 0x0000008000008947 */ /* 0x000fea0003800000 */
[----:B------:R-:W-:Y:S01]  /*0470*/  IMAD.MOV.U32 R4, RZ, RZ, R18 ;  /* 0x000000ffff047224 */ /* 0x000fe200078e0012 */
[----:B------:R-:W-:Y:S01]  /*0480*/  MOV R6, c[0x0][0x164] ;  /* 0x0000590000067a02 */ /* 0x000fe20000000f00 */
[----:B------:R-:W-:Y:S01]  /*0490*/  IMAD.MOV.U32 R5, RZ, RZ, R19 ;  /* 0x000000ffff057224 */ /* 0x000fe200078e0013 */
[----:B------:R-:W-:Y:S01]  /*04a0*/  MOV R20, 32@lo((nvkernel__Z3rhsv_F1L1940_50 + .L_x_13@srel)) ;  /* 0x0000000000147802 */ /* 0x000fe20000000f00 */
[----:B------:R-:W-:Y:S01]  /*04b0*/  IMAD.MOV.U32 R7, RZ, RZ, R33 ;  /* 0x000000ffff077224 */ /* 0x000fe200078e0021 */
[----:B------:R-:W-:-:S04]  /*04c0*/  MOV R21, 32@hi((nvkernel__Z3rhsv_F1L1940_50 + .L_x_13@srel)) ;  /* 0x0000000000157802 */ /* 0x000fc80000000f00 */
[----:B------:R-:W-:Y:S05]  /*04d0*/  CALL.ABS.NOINC `(__cuda_sm20_div_s64) ;  /* 0x0000000000007943 */ /* 0x000fea0003c00000 */
.L_x_13:
[----:B------:R-:W-:Y:S05]  /*04e0*/  BRA `(.L_x_205) ;  /* 0x0000012000007947 */ /* 0x000fea0003800000 */
.L_x_204:
        /* <DEDUP_REMOVED lines=18> */
.L_x_205:
[----:B------:R-:W-:Y:S05]  /*0610*/  BSYNC B6 ;  /* 0x0000000000067941 */ /* 0x000fea0003800000 */
.L_x_203:
[----:B------:R-:W-:Y:S01]  /*0620*/  ISETP.GE.U32.AND P0, PT, R31, R16, PT ;  /* 0x000000101f00720c */ /* 0x000fe20003f06070 */
[----:B------:R-:W-:Y:S03]  /*0630*/  BSSY B0, `(.L_x_206) ;  /* 0x0000044000007945 */ /* 0x000fe60003800000 */
[----:B------:R-:W-:-:S13]  /*0640*/  ISETP.GE.AND.EX P0, PT, R2, R34, PT, P0 ;  /* 0x000000220200720c */ /* 0x000fda0003f06300 */
[----:B------:R-:W-:Y:S05]  /*0650*/  @P0 BRA `(.L_x_207) ;  /* 0x0000041000000947 */ /* 0x000fea0003800000 */
[----:B------:R-:W-:Y:S01]  /*0660*/  IMAD.MOV R0, RZ, RZ, -R18 ;  /* 0x000000ffff007224 */ /* 0x000fe200078e0a12 */
[----:B------:R-:W-:Y:S01]  /*0670*/  IADD3 R6, P0, RZ, RZ, RZ ;  /* 0x000000ffff067210 */ /* 0x000fe20007f1e0ff */
[----:B------:R-:W-:Y:S01]  /*0680*/  IMAD.MOV R9, RZ, RZ, -R4 ;  /* 0x000000ffff097224 */ /* 0x000fe200078e0a04 */
[----:B------:R-:W-:Y:S01]  /*0690*/  IADD3 R5, R4, c[0x0][0x170], RZ ;  /* 0x00005c0004057a10 */ /* 0x000fe20007ffe0ff */
[----:B------:R-:W-:Y:S02]  /*06a0*/  IMAD R11, R0, c[0x0][0x160], R31 ;  /* 0x00005800000b7a24 */ /* 0x000fe400078e021f */
[----:B------:R-:W-:Y:S02]  /*06b0*/  IMAD R9, R9, c[0x0][0x164], R18 ;  /* 0x0000590009097a24 */ /* 0x000fe400078e0212 */
[----:B------:R-:W-:Y:S01]  /*06c0*/  IMAD.WIDE R2, R5, 0x338, RZ ;  /* 0x0000033805027825 */ /* 0x000fe200078e02ff */
[----:B------:R-:W-:Y:S02]  /*06d0*/  IADD3.X R11, R11, 0x1, RZ, P0, !PT ;  /* 0x000000010b0b7810 */ /* 0x000fe400007fe4ff */
[----:B------:R-:W-:-:S02]  /*06e0*/  IADD3 R9, R9, c[0x0][0x16c], RZ ;  /* 0x00005b0009097a10 */ /* 0x000fc40007ffe0ff */
[--C-:B------:R-:W-:Y:S02]  /*06f0*/  SHF.R.S64 R6, R6, 0x1d, R11.reuse ;  /* 0x0000001d06067819 */ /* 0x100fe4000000100b */
[--C-:B------:R-:W-:Y:S02]  /*0700*/  SHF.R.S32.HI R7, RZ, 0x1d, R11.reuse ;  /* 0x0000001dff077819 */ /* 0x100fe4000001140b */
[----:B------:R-:W-:-:S03]  /*0710*/  SHF.R.S32.HI R0, RZ, 0x1f, R11 ;  /* 0x0000001fff007819 */ /* 0x000fc6000001140b */
[----:B------:R-:W-:-:S04]  /*0720*/  IMAD.WIDE R6, R5, 0x14520, R6 ;  /* 0x0001452005067825 */ /* 0x000fc800078e0206 */
[----:B------:R-:W-:-:S04]  /*0730*/  IMAD.WIDE R4, R9, 0x8, R2 ;  /* 0x0000000809047825 */ /* 0x000fc800078e0202 */
[----:B------:R-:W-:-:S04]  /*0740*/  IMAD.WIDE R2, R9, 0x330, R6 ;  /* 0x0000033009027825 */ /* 0x000fc800078e0206 */
[----:B------:R-:W-:Y:S01]  /*0750*/  IMAD.WIDE.U32 R4, R11, 0x14b88, R4 ;  /* 0x00014b880b047825 */ /* 0x000fe200078e0004 */
[----:B------:R-:W-:-:S03]  /*0760*/  IADD3 R8, P1, R2, c[0x0][0x180], RZ ;  /* 0x0000600002087a10 */ /* 0x000fc60007f3e0ff */
[----:B------:R-:W-:Y:S01]  /*0770*/  IMAD R7, R0, 0x14b88, RZ ;  /* 0x00014b8800077824 */ /* 0x000fe200078e02ff */
[----:B------:R-:W-:Y:S02]  /*0780*/  IADD3 R6, P0, R4, c[0x0][0x178], RZ ;  /* 0x00005e0004067a10 */ /* 0x000fe40007f1e0ff */
[----:B------:R-:W-:Y:S02]  /*0790*/  IADD3.X R9, R3, c[0x0][0x184], RZ, P1, !PT ;  /* 0x0000610003097a10 */ /* 0x000fe40000ffe4ff */
[----:B------:R-:W-:-:S03]  /*07a0*/  IADD3.X R7, R5, c[0x0][0x17c], R7, P0, !PT ;  /* 0x00005f0005077a10 */ /* 0x000fc600007fe407 */
[----:B------:R-:W2:Y:S04]  /*07b0*/  LDG.E.64 R4, [R8.64+-0x8] ;  /* 0xfffff82408047981 */ /* 0x000ea8000c1e1b00 */
[----:B------:R-:W2:Y:S04]  /*07c0*/  LDG.E.64 R10, [R8.64+0x8] ;  /* 0x00000824080a7981 */ /* 0x000ea8000c1e1b00 */
[----:B------:R-:W3:Y:S01]  /*07d0*/  LDG.E.64 R12, [R6.64] ;  /* 0x00000024060c7981 */ /* 0x000ee2000c1e1b00 */
[----:B------:R-:W-:-:S04]  /*07e0*/  IADD3 R2, P0, R2, c[0x0][0x188], RZ ;  /* 0x0000620002027a10 */ /* 0x000fc80007f1e0ff */
[----:B------:R-:W-:Y:S01]  /*07f0*/  IADD3.X R3, R3, c[0x0][0x18c], RZ, P0, !PT ;  /* 0x0000630003037a10 */ /* 0x000fe200007fe4ff */
[----:B--2---:R0:W3:Y:S02]  /*0800*/  DADD R4, -R4, R10 ;  /* 0x0000000004047229 */ /* 0x0040e4000000010a */
[----:B0-----:R-:W-:-:S04]  /*0810*/  IADD3 R10, P1, R8, 0x1000000, RZ ;  /* 0x01000000080a7810 */ /* 0x001fc80007f3e0ff */
[----:B---3--:R0:W1:Y:S01]  /*0820*/  DFMA R18, R4, -c[0x0][0x190], R12 ;  /* 0x8000640004127a2b */ /* 0x008062000000000c */
[----:B------:R-:W-:Y:S01]  /*0830*/  IMAD.X R11, RZ, RZ, R9, P1 ;  /* 0x000000ffff0b7224 */ /* 0x000fe200008e0609 */
[----:B0-----:R-:W-:-:S05]  /*0840*/  IADD3 R12, P0, R6, 0x1000000, RZ ;  /* 0x01000000060c7810 */ /* 0x001fca0007f1e0ff */
[----:B-1----:R0:W-:Y:S01]  /*0850*/  STG.E.64 [R2.64], R18 ;  /* 0x0000001202007986 */ /* 0x0021e2000c101b24 */
[----:B------:R-:W-:-:S03]  /*0860*/  IMAD.X R13, RZ, RZ, R7, P0 ;  /* 0x000000ffff0d7224 */ /* 0x000fc600000e0607 */
[----:B------:R-:W2:Y:S04]  /*0870*/  LDG.E.64 R4, [R10.64+-0x7e7548] ;  /* 0x818ab8240a047981 */ /* 0x000ea8000c1e1b00 */
[----:B------:R-:W2:Y:S04]  /*0880*/  LDG.E.64 R20, [R10.64+-0x7e7538] ;  /* 0x818ac8240a147981 */ /* 0x000ea8000c1e1b00 */
[----:B------:R-:W3:Y:S01]  /*0890*/  LDG.E.64 R14, [R12.64+-0x7be7d0] ;  /* 0x841830240c0e7981 */ /* 0x000ee2000c1e1b00 */
[----:B--2---:R1:W3:Y:S02]  /*08a0*/  DADD R20, -R4, R20 ;  /* 0x0000000004147229 */ /* 0x0042e40000000114 */
[----:B-1----:R-:W-:-:S04]  /*08b0*/  IADD3 R4, P0, R2, 0x1000000, RZ ;  /* 0x0100000002047810 */ /* 0x002fc80007f1e0ff */
[----:B---3--:R-:W1:Y:S01]  /*08c0*/  DFMA R20, R20, -c[0x0][0x190], R14 ;  /* 0x8000640014147a2b */ /* 0x008e62000000000e */
[----:B------:R-:W-:-:S06]  /*08d0*/  IMAD.X R5, RZ, RZ, R3, P0 ;  /* 0x000000ffff057224 */ /* 0x000fcc00000e0603 */
[----:B-1----:R1:W-:Y:S04]  /*08e0*/  STG.E.64 [R4.64+-0x7e7540], R20 ;  /* 0x818ac01404007986 */ /* 0x0023e8000c101b24 */
[----:B------:R-:W2:Y:S04]  /*08f0*/  LDG.E.64 R24, [R10.64+0x31578] ;  /* 0x031578240a187981 */ /* 0x000ea8000c1e1b00 */
[----:B------:R-:W2:Y:S04]  /*0900*/  LDG.E.64 R26, [R10.64+0x31588] ;  /* 0x031588240a1a7981 */ /* 0x000ea8000c1e1b00 */
[----:B------:R-:W3:Y:S01]  /*0910*/  LDG.E.64 R14, [R12.64+0x83060] ;  /* 0x083060240c0e7981 */ /* 0x000ee2000c1e1b00 */
[----:B------:R-:W-:-:S02]  /*0920*/  IADD3 R8, P0, R8, 0x2000000, RZ ;  /* 0x0200000008087810 */ /* 0x000fc40007f1e0ff */
[----:B------:R-:W-:-:S03]  /*0930*/  IADD3 R6, P1, R6, 0x2000000, RZ ;  /* 0x0200000006067810 */ /* 0x000fc60007f3e0ff */
[----:B------:R-:W-:Y:S02]  /*0940*/  IMAD.X R9, RZ, RZ, R9, P0 ;  /* 0x000000ffff097224 */ /* 0x000fe400000e0609 */
[----:B------:R-:W-:Y:S01]  /*0950*/  IMAD.X R7, RZ, RZ, R7, P1 ;  /* 0x000000ffff077224 */ /* 0x000fe200008e0607 */
[----:B--2---:R-:W3:-:S06]  /*0960*/  DADD R24, -R24, R26 ;  /* 0x0000000018187229 */ /* 0x004ecc000000011a */
[----:B---3--:R-:W2:-:S07]  /*0970*/  DFMA R14, R24, -c[0x0][0x190], R14 ;  /* 0x80006400180e7a2b */ /* 0x008e8e000000000e */
[----:B--2---:R2:W-:Y:S04]  /*0980*/  STG.E.64 [R4.64+0x31580], R14 ;  /* 0x0315800e04007986 */ /* 0x0045e8000c101b24 */
[----:B0-----:R-:W3:Y:S04]  /*0990*/  LDG.E.64 R18, [R8.64+-0x7b5fc8] ;  /* 0x84a0382408127981 */ /* 0x001ee8000c1e1b00 */
[----:B-1----:R-:W3:Y:S04]  /*09a0*/  LDG.E.64 R20, [R8.64+-0x7b5fb8] ;  /* 0x84a0482408147981 */ /* 0x002ee8000c1e1b00 */
[----:B------:R-:W4:Y:S01]  /*09b0*/  LDG.E.64 R10, [R6.64+-0x73b770] ;  /* 0x8c489024060a7981 */ /* 0x000f22000c1e1b00 */
[----:B------:R-:W-:-:S05]  /*09c0*/  IADD3 R2, P0, R2, 0x2000000, RZ ;  /* 0x0200000002027810 */ /* 0x000fca0007f1e0ff */
[----:B------:R-:W-:Y:S01]  /*09d0*/  IMAD.X R3, RZ, RZ, R3, P0 ;  /* 0x000000ffff037224 */ /* 0x000fe200000e0603 */
[----:B---3--:R-:W4:-:S06]  /*09e0*/  DADD R18, -R18, R20 ;  /* 0x0000000012127229 */ /* 0x008f0c0000000114 */
[----:B----4-:R-:W0:-:S07]  /*09f0*/  DFMA R10, R18, -c[0x0][0x190], R10 ;  /* 0x80006400120a7a2b */ /* 0x010e0e000000000a */
[----:B0-----:R0:W-:Y:S04]  /*0a00*/  STG.E.64 [R2.64+-0x7b5fc0], R10 ;  /* 0x84a0400a02007986 */ /* 0x0011e8000c101b24 */
[----:B------:R-:W3:Y:S04]  /*0a10*/  LDG.E.64 R12, [R8.64+0x62af8] ;  /* 0x062af824080c7981 */ /* 0x000ee8000c1e1b00 */
[----:B------:R-:W3:Y:S04]  /*0a20*/  LDG.E.64 R18, [R8.64+0x62b08] ;  /* 0x062b082408127981 */ /* 0x000ee8000c1e1b00 */
[----:B--2---:R-:W2:Y:S01]  /*0a30*/  LDG.E.64 R4, [R6.64+0x1060c0] ;  /* 0x1060c02406047981 */ /* 0x004ea2000c1e1b00 */
[----:B---3--:R-:W2:-:S06]  /*0a40*/  DADD R12, -R12, R18 ;  /* 0x000000000c0c7229 */ /* 0x008e8c0000000112 */
[----:B--2---:R-:W1:-:S07]  /*0a50*/  DFMA R4, R12, -c[0x0][0x190], R4 ;  /* 0x800064000c047a2b */ /* 0x004e4e0000000004 */
[----:B-1----:R0:W-:Y:S04]  /*0a60*/  STG.E.64 [R2.64+0x62b00], R4 ;  /* 0x062b000402007986 */ /* 0x0021e8000c101b24 */
.L_x_207:
[----:B------:R-:W-:Y:S05]  /*0a70*/  BSYNC B0 ;  /* 0x0000000000007941 */ /* 0x000fea0003800000 */
.L_x_206:
[----:B------:R-:W-:Y:S02]  /*0a80*/  ISETP.NE.AND P1, PT, R36, RZ, PT ;  /* 0x000000ff2400720c */ /* 0x000fe40003f25270 */
[----:B------:R-:W-:-:S04]  /*0a90*/  IADD3 R37, P0, R37, UR38, RZ ;  /* 0x0000002625257c10 */ /* 0x000fc8000ff1e0ff */
[----:B------:R-:W-:-:S07]  /*0aa0*/  IADD3.X R35, R35, UR39, RZ, P0, !PT ;  /* 0x0000002723237c10 */ /* 0x000fce00087fe4ff */
[----:B------:R-:W-:Y:S05]  /*0ab0*/  @P1 BRA `(.L_x_208) ;  /* 0xfffff6e000001947 */ /* 0x000fea000383ffff */
[----:B------:R-:W-:Y:S05]  /*0ac0*/  EXIT ;  /* 0x000000000000794d */ /* 0x000fea0003800000 */
.L_x_209:
        /* <DEDUP_REMOVED lines=11> */
.L_x_500:


//--------------------- .text.nvkernel__Z3rhsv_F1L1923_48 --------------------------
	.section	.text.nvkernel__Z3rhsv_F1L1923_48,"ax",@progbits
	.sectioninfo	@"SHI_REGISTERS=40"
	.align	128
        .global         nvkernel__Z3rhsv_F1L1923_48
        .type           nvkernel__Z3rhsv_F1L1923_48,@function
        .size           nvkernel__Z3rhsv_F1L1923_48,(.L_x_501 - nvkernel__Z3rhsv_F1L1923_48)
        .other          nvkernel__Z3rhsv_F1L1923_48,@"STO_CUDA_ENTRY STV_DEFAULT"
nvkernel__Z3rhsv_F1L1923_48:
.text.nvkernel__Z3rhsv_F1L1923_48:
        /* <DEDUP_REMOVED lines=26> */
.L_x_218:
[----:B------:R-:W-:Y:S01]  /*01a0*/  IADD3 R31, P0, R22, R37, RZ ;  /* 0x00000025161f7210 */ /* 0x000fe20007f1e0ff */
[----:B------:R-:W-:Y:S01]  /*01b0*/  BSSY B6, `(.L_x_210) ;  /* 0x0000027000067945 */ /* 0x000fe20003800000 */
[----:B------:R-:W-:-:S03]  /*01c0*/  IADD3 R32, P1, R32, -UR38, RZ ;  /* 0x8000002620207c10 */ /* 0x000fc6000ff3e0ff */
[----:B-1----:R-:W-:Y:S01]  /*01d0*/  IMAD.X R2, R23, 0x1, R35, P0 ;  /* 0x0000000117027824 */ /* 0x002fe200000e0623 */
        /* <DEDUP_REMOVED lines=10> */
[----:B------:R-:W-:Y:S01]  /*0280*/  MOV R20, 32@lo((nvkernel__Z3rhsv_F1L1923_48 + .L_x_14@srel)) ;  /* 0x0000000000147802 */ /* 0x000fe20000000f00 */
[----:B------:R-:W-:Y:S01]  /*0290*/  IMAD.U32 R7, RZ, RZ, UR40 ;  /* 0x00000028ff077e24 */ /* 0x000fe2000f8e00ff */
[----:B------:R-:W-:-:S04]  /*02a0*/  MOV R21, 32@hi((nvkernel__Z3rhsv_F1L1923_48 + .L_x_14@srel)) ;  /* 0x0000000000157802 */ /* 0x000fc80000000f00 */
[----:B------:R-:W-:Y:S05]  /*02b0*/  CALL.ABS.NOINC `(__cuda_sm20_div_s64) ;  /* 0x0000000000007943 */ /* 0x000fea0003c00000 */
.L_x_14:
[----:B------:R-:W-:Y:S02]  /*02c0*/  MOV R18, R4 ;  /* 0x0000000400127202 */ /* 0x000fe40000000f00 */
[----:B------:R-:W-:Y:S01]  /*02d0*/  MOV R19, R5 ;  /* 0x0000000500137202 */ /* 0x000fe20000000f00 */
[----:B------:R-:W-:Y:S05]  /*02e0*/  BRA `(.L_x_212) ;  /* 0x0000013000007947 */ /* 0x000fea0003800000 */
.L_x_211:
        /* <DEDUP_REMOVED lines=19> */
.L_x_212:
[----:B------:R-:W-:Y:S05]  /*0420*/  BSYNC B6 ;  /* 0x0000000000067941 */ /* 0x000fea0003800000 */
.L_x_210:
[----:B------:R-:W-:Y:S01]  /*0430*/  LOP3.LUT R0, R19, R33, RZ, 0xfc, !PT ;  /* 0x0000002113007212 */ /* 0x000fe200078efcff */
[----:B------:R-:W-:Y:S03]  /*0440*/  BSSY B6, `(.L_x_213) ;  /* 0x000001d000067945 */ /* 0x000fe60003800000 */
[----:B------:R-:W-:-:S13]  /*0450*/  ISETP.NE.U32.AND P0, PT, R0, RZ, PT ;  /* 0x000000ff0000720c */ /* 0x000fda0003f05070 */
[----:B------:R-:W-:Y:S05]  /*0460*/  @!P0 BRA `(.L_x_214) ;  /* 0x0000008000008947 */ /* 0x000fea0003800000 */
[----:B------:R-:W-:Y:S01]  /*0470*/  IMAD.MOV.U32 R4, RZ, RZ, R18 ;  /* 0x000000ffff047224 */ /* 0x000fe200078e0012 */
[----:B------:R-:W-:Y:S01]  /*0480*/  MOV R6, c[0x0][0x164] ;  /* 0x0000590000067a02 */ /* 0x000fe20000000f00 */
[----:B------:R-:W-:Y:S01]  /*0490*/  IMAD.MOV.U32 R5, RZ, RZ, R19 ;  /* 0x000000ffff057224 */ /* 0x000fe200078e0013 */
[----:B------:R-:W-:Y:S01]  /*04a0*/  MOV R20, 32@lo((nvkernel__Z3rhsv_F1L1923_48 + .L_x_15@srel)) ;  /* 0x0000000000147802 */ /* 0x000fe20000000f00 */
[----:B------:R-:W-:Y:S01]  /*04b0*/  IMAD.MOV.U32 R7, RZ, RZ, R33 ;  /* 0x000000ffff077224 */ /* 0x000fe200078e0021 */
[----:B------:R-:W-:-:S04]  /*04c0*/  MOV R21, 32@hi((nvkernel__Z3rhsv_F1L1923_48 + .L_x_15@srel)) ;  /* 0x0000000000157802 */ /* 0x000fc80000000f00 */
[----:B------:R-:W-:Y:S05]  /*04d0*/  CALL.ABS.NOINC `(__cuda_sm20_div_s64) ;  /* 0x0000000000007943 */ /* 0x000fea0003c00000 */
.L_x_15:
[----:B------:R-:W-:Y:S05]  /*04e0*/  BRA `(.L_x_215) ;  /* 0x0000012000007947 */ /* 0x000fea0003800000 */
.L_x_214:
        /* <DEDUP_REMOVED lines=18> */
.L_x_215:
[----:B------:R-:W-:Y:S05]  /*0610*/  BSYNC B6 ;  /* 0x0000000000067941 */ /* 0x000fea0003800000 */
.L_x_213:
[----:B------:R-:W-:Y:S01]  /*0620*/  ISETP.GE.U32.AND P0, PT, R31, R16, PT ;  /* 0x000000101f00720c */ /* 0x000fe20003f06070 */
[----:B------:R-:W-:Y:S03]  /*0630*/  BSSY B0, `(.L_x_216) ;  /* 0x000003d000007945 */ /* 0x000fe60003800000 */
[----:B------:R-:W-:Y:S02]  /*0640*/  ISETP.GE.AND.EX P0, PT, R2, R34, PT, P0 ;  /* 0x000000220200720c */ /* 0x000fe40003f06300 */
[----:B------:R-:W-:-:S05]  /*0650*/  IADD3 R2, -R18, RZ, RZ ;  /* 0x000000ff12027210 */ /* 0x000fca0007ffe1ff */
[----:B------:R-:W-:-:S06]  /*0660*/  IMAD R2, R2, c[0x0][0x160], R31 ;  /* 0x0000580002027a24 */ /* 0x000fcc00078e021f */
[----:B------:R-:W-:Y:S05]  /*0670*/  @P0 BRA `(.L_x_217) ;  /* 0x0000038000000947 */ /* 0x000fea0003800000 */
[----:B------:R-:W-:Y:S01]  /*0680*/  IMAD.MOV R3, RZ, RZ, -R4 ;  /* 0x000000ffff037224 */ /* 0x000fe200078e0a04 */
[----:B------:R-:W-:-:S03]  /*0690*/  IADD3 R21, R4, c[0x0][0x16c], RZ ;  /* 0x00005b0004157a10 */ /* 0x000fc60007ffe0ff */
[----:B------:R-:W-:Y:S01]  /*06a0*/  IMAD R12, R3, c[0x0][0x164], R18 ;  /* 0x00005900030c7a24 */ /* 0x000fe200078e0212 */
[----:B------:R-:W-:-:S04]  /*06b0*/  SHF.R.S32.HI R3, RZ, 0x1f, R2 ;  /* 0x0000001fff037819 */ /* 0x000fc80000011402 */
        /* <DEDUP_REMOVED lines=10> */
[----:B------:R-:W-:-:S05]  /*0760*/  IADD3 R6, P0, R8, 0x2000000, RZ ;  /* 0x0200000008067810 */ /* 0x000fca0007f1e0ff */
[----:B------:R-:W-:-:S05]  /*0770*/  IMAD.X R7, RZ, RZ, R9, P0 ;  /* 0x000000ffff077224 */ /* 0x000fca00000e0609 */
[----:B------:R-:W2:Y:S01]  /*0780*/  LDG.E.64 R24, [R6.64+-0x7b5fc0] ;  /* 0x84a0402406187981 */ /* 0x000ea2000c1e1b00 */
[----:B------:R-:W-:Y:S02]  /*0790*/  IADD3 R4, P0, R4, c[0x0][0x180], RZ ;  /* 0x0000600004047a10 */ /* 0x000fe40007f1e0ff */
[----:B------:R-:W-:Y:S02]  /*07a0*/  IADD3 R26, P1, R8, 0x3000000, RZ ;  /* 0x03000000081a7810 */ /* 0x000fe40007f3e0ff */
[----:B------:R-:W-:Y:S02]  /*07b0*/  IADD3.X R5, R0, c[0x0][0x184], RZ, P0, !PT ;  /* 0x0000610000057a10 */ /* 0x000fe400007fe4ff */
[----:B------:R-:W-:Y:S02]  /*07c0*/  IADD3.X R27, RZ, R9, RZ, P1, !PT ;  /* 0x00000009ff1b7210 */ /* 0x000fe40000ffe4ff */
[----:B------:R-:W-:-:S05]  /*07d0*/  IADD3 R8, P0, R8, 0x1000000, RZ ;  /* 0x0100000008087810 */ /* 0x000fca0007f1e0ff */
[----:B------:R-:W-:Y:S02]  /*07e0*/  IMAD.X R9, RZ, RZ, R9, P0 ;  /* 0x000000ffff097224 */ /* 0x000fe400000e0609 */
[----:B------:R-:W-:Y:S01]  /*07f0*/  IMAD.WIDE R20, R21, 0x338, RZ ;  /* 0x0000033815147825 */ /* 0x000fe200078e02ff */
[----:B--2---:R0:W-:Y:S04]  /*0800*/  STG.E.64 [R4.64], R24 ;  /* 0x0000001804007986 */ /* 0x0041e8000c101b24 */
[----:B------:R-:W2:Y:S04]  /*0810*/  LDG.E.64 R14, [R26.64+-0x784a40] ;  /* 0x87b5c0241a0e7981 */ /* 0x000ea8000c1e1b00 */
[----:B------:R-:W2:Y:S04]  /*0820*/  LDG.E.64 R18, [R6.64+-0x7b5fc0] ;  /* 0x84a0402406127981 */ /* 0x000ea8000c1e1b00 */
[----:B------:R-:W3:Y:S01]  /*0830*/  LDG.E.64 R10, [R8.64+-0x7e7540] ;  /* 0x818ac024080a7981 */ /* 0x000ee2000c1e1b00 */
[----:B------:R-:W-:-:S04]  /*0840*/  IMAD.WIDE.U32 R20, R2, 0x14b88, R20 ;  /* 0x00014b8802147825 */ /* 0x000fc800078e0014 */
[----:B------:R-:W-:-:S04]  /*0850*/  IMAD R3, R3, 0x14b88, RZ ;  /* 0x00014b8803037824 */ /* 0x000fc800078e02ff */
[----:B------:R-:W-:-:S04]  /*0860*/  IMAD.IADD R21, R21, 0x1, R3 ;  /* 0x0000000115157824 */ /* 0x000fc800078e0203 */
[----:B------:R-:W-:-:S05]  /*0870*/  IMAD.WIDE R12, R12, 0x8, R20 ;  /* 0x000000080c0c7825 */ /* 0x000fca00078e0214 */
[----:B------:R-:W-:Y:S02]  /*0880*/  IADD3 R2, P0, R12, c[0x0][0x188], RZ ;  /* 0x000062000c027a10 */ /* 0x000fe40007f1e0ff */
[----:B------:R-:W-:Y:S02]  /*0890*/  IADD3 R12, P1, R4, 0x1000000, RZ ;  /* 0x01000000040c7810 */ /* 0x000fe40007f3e0ff */
[----:B------:R-:W-:Y:S02]  /*08a0*/  IADD3.X R3, R13, c[0x0][0x18c], RZ, P0, !PT ;  /* 0x000063000d037a10 */ /* 0x000fe400007fe4ff */
[----:B------:R-:W-:-:S04]  /*08b0*/  IADD3.X R13, RZ, R5, RZ, P1, !PT ;  /* 0x00000005ff0d7210 */ /* 0x000fc80000ffe4ff */
[----:B------:R-:W4:Y:S01]  /*08c0*/  LDG.E.64 R2, [R2.64] ;  /* 0x0000002402027981 */ /* 0x000f22000c1e1b00 */
[----:B--2---:R-:W3:-:S06]  /*08d0*/  DMUL R14, R14, R18 ;  /* 0x000000120e0e7228 */ /* 0x004ecc0000000000 */
[----:B---3--:R-:W1:-:S07]  /*08e0*/  DMUL R10, R14, R10 ;  /* 0x0000000a0e0a7228 */ /* 0x008e4e0000000000 */
[----:B-1----:R1:W-:Y:S04]  /*08f0*/  STG.E.64 [R12.64+-0x7e7540], R10 ;  /* 0x818ac00a0c007986 */ /* 0x0023e8000c101b24 */
[----:B------:R-:W2:Y:S02]  /*0900*/  LDG.E.64 R8, [R8.64+0x31580] ;  /* 0x0315802408087981 */ /* 0x000ea4000c1e1b00 */
[----:B--2---:R-:W2:-:S07]  /*0910*/  DMUL R18, R14, R8 ;  /* 0x000000080e127228 */ /* 0x004e8e0000000000 */
[----:B--2---:R1:W-:Y:S04]  /*0920*/  STG.E.64 [R12.64+0x31580], R18 ;  /* 0x031580120c007986 */ /* 0x0043e8000c101b24 */
[----:B------:R-:W4:Y:S04]  /*0930*/  LDG.E.64 R20, [R6.64+0x62b00] ;  /* 0x062b002406147981 */ /* 0x000f28000c1e1b00 */
[----:B0-----:R-:W2:Y:S01]  /*0940*/  LDG.E.64 R24, [R6.64+-0x7b5fc0] ;  /* 0x84a0402406187981 */ /* 0x001ea2000c1e1b00 */
[----:B------:R-:W-:-:S05]  /*0950*/  IADD3 R4, P0, R4, 0x2000000, RZ ;  /* 0x0200000004047810 */ /* 0x000fca0007f1e0ff */
[----:B------:R-:W-:Y:S01]  /*0960*/  IMAD.X R5, RZ, RZ, R5, P0 ;  /* 0x000000ffff057224 */ /* 0x000fe200000e0605 */
[----:B----4-:R-:W-:-:S04]  /*0970*/  DADD R20, -R2, R20 ;  /* 0x0000000002147229 */ /* 0x010fc80000000114 */
[----:B--2---:R-:W0:-:S06]  /*0980*/  DMUL R24, R14, R24 ;  /* 0x000000180e187228 */ /* 0x004e0c0000000000 */
[----:B0-----:R-:W0:-:S07]  /*0990*/  DFMA R20, R20, c[`(nvkernel__Z3rhsv_F1L1923_48.const_opt.0.8)], R24 ;  /* 0x0000000014147a2b */ /* 0x001e0e0000000018 */
[----:B0-----:R1:W-:Y:S04]  /*09a0*/  STG.E.64 [R4.64+-0x7b5fc0], R20 ;  /* 0x84a0401404007986 */ /* 0x0013e8000c101b24 */
[----:B------:R-:W2:Y:S01]  /*09b0*/  LDG.E.64 R8, [R6.64+0x62b00] ;  /* 0x062b002406087981 */ /* 0x000ea2000c1e1b00 */
[----:B------:R-:W2:-:S06]  /*09c0*/  DMUL R2, R2, c[`(nvkernel__Z3rhsv_F1L1923_48.const_opt.8.16)] ;  /* 0x0000000002027a28 */ /* 0x000e8c0000000000 */
[----:B--2---:R-:W0:-:S06]  /*09d0*/  DFMA R2, R8, c[`(nvkernel__Z3rhsv_F1L1923_48.const_opt.16.24)], R2 ;  /* 0x0000000008027a2b */ /* 0x004e0c0000000002 */
[----:B0-----:R-:W0:-:S07]  /*09e0*/  DMUL R2, R14, R2 ;  /* 0x000000020e027228 */ /* 0x001e0e0000000000 */
[----:B0-----:R1:W-:Y:S04]  /*09f0*/  STG.E.64 [R4.64+0x62b00], R2 ;  /* 0x062b000204007986 */ /* 0x0013e8000c101b24 */
.L_x_217:
[----:B------:R-:W-:Y:S05]  /*0a00*/  BSYNC B0 ;  /* 0x0000000000007941 */ /* 0x000fea0003800000 */
.L_x_216:
[----:B------:R-:W-:Y:S02]  /*0a10*/  ISETP.NE.AND P1, PT, R36, RZ, PT ;  /* 0x000000ff2400720c */ /* 0x000fe40003f25270 */
[----:B------:R-:W-:-:S04]  /*0a20*/  IADD3 R37, P0, R37, UR38, RZ ;  /* 0x0000002625257c10 */ /* 0x000fc8000ff1e0ff */
[----:B------:R-:W-:-:S07]  /*0a30*/  IADD3.X R35, R35, UR39, RZ, P0, !PT ;  /* 0x0000002723237c10 */ /* 0x000fce00087fe4ff */
[----:B------:R-:W-:Y:S05]  /*0a40*/  @P1 BRA `(.L_x_218) ;  /* 0xfffff75000001947 */ /* 0x000fea000383ffff */
[----:B------:R-:W-:Y:S05]  /*0a50*/  EXIT ;  /* 0x000000000000794d */ /* 0x000fea0003800000 */
.L_x_219:
        /* <DEDUP_REMOVED lines=10> */
.L_x_501:


//--------------------- .text.nvkernel__Z3rhsv_F1L1910_46 --------------------------
	.section	.text.nvkernel__Z3rhsv_F1L1910_46,"ax",@progbits
	.sectioninfo	@"SHI_REGISTERS=42"
	.align	128
        .global         nvkernel__Z3rhsv_F1L1910_46
        .type           nvkernel__Z3rhsv_F1L1910_46,@function
        .size           nvkernel__Z3rhsv_F1L1910_46,(.L_x_502 - nvkernel__Z3rhsv_F1L1910_46)
        .other          nvkernel__Z3rhsv_F1L1910_46,@"STO_CUDA_ENTRY STV_DEFAULT"
nvkernel__Z3rhsv_F1L1910_46:
.text.nvkernel__Z3rhsv_F1L1910_46:
        /* <DEDUP_REMOVED lines=24> */
[--C-:B0-----:R-:W-:Y:S01]  /*0180*/  SHF.R.S32.HI R39, RZ, 0x1f, R38.reuse ;  /* 0x0000001fff277819 */ /* 0x101fe20000011426 */
[----:B-1----:R-:W-:-:S04]  /*0190*/  IMAD R22, R3, 0x80, R38 ;  /* 0x0000008003167824 */ /* 0x002fc800078e0226 */
[----:B------:R-:W-:-:S05]  /*01a0*/  IMAD.WIDE R38, R3, 0x80, R38 ;  /* 0x0000008003267825 */ /* 0x000fca00078e0226 */
.L_x_228:
        /* <DEDUP_REMOVED lines=14> */
[----:B------:R-:W-:Y:S01]  /*0290*/  MOV R20, 32@lo((nvkernel__Z3rhsv_F1L1910_46 + .L_x_16@srel)) ;  /* 0x0000000000147802 */ /* 0x000fe20000000f00 */
[----:B------:R-:W-:Y:S01]  /*02a0*/  IMAD.U32 R7, RZ, RZ, UR40 ;  /* 0x00000028ff077e24 */ /* 0x000fe2000f8e00ff */
[----:B------:R-:W-:-:S04]  /*02b0*/  MOV R21, 32@hi((nvkernel__Z3rhsv_F1L1910_46 + .L_x_16@srel)) ;  /* 0x0000000000157802 */ /* 0x000fc80000000f00 */
[----:B------:R-:W-:Y:S05]  /*02c0*/  CALL.ABS.NOINC `(__cuda_sm20_div_s64) ;  /* 0x0000000000007943 */ /* 0x000fea0003c00000 */
.L_x_16:
[----:B------:R-:W-:Y:S02]  /*02d0*/  MOV R18, R4 ;  /* 0x0000000400127202 */ /* 0x000fe40000000f00 */
[----:B------:R-:W-:Y:S01]  /*02e0*/  MOV R19, R5 ;  /* 0x0000000500137202 */ /* 0x000fe20000000f00 */
[----:B------:R-:W-:Y:S05]  /*02f0*/  BRA `(.L_x_222) ;  /* 0x0000013000007947 */ /* 0x000fea0003800000 */
.L_x_221:
        /* <DEDUP_REMOVED lines=19> */
.L_x_222:
[----:B------:R-:W-:Y:S05]  /*0430*/  BSYNC B6 ;  /* 0x0000000000067941 */ /* 0x000fea0003800000 */
.L_x_220:
[----:B------:R-:W-:Y:S01]  /*0440*/  LOP3.LUT R0, R19, R23, RZ, 0xfc, !PT ;  /* 0x0000001713007212 */ /* 0x000fe200078efcff */
[----:B------:R-:W-:Y:S03]  /*0450*/  BSSY B6, `(.L_x_223) ;  /* 0x000001d000067945 */ /* 0x000fe60003800000 */
[----:B------:R-:W-:-:S13]  /*0460*/  ISETP.NE.U32.AND P0, PT, R0, RZ, PT ;  /* 0x000000ff0000720c */ /* 0x000fda0003f05070 */
[----:B------:R-:W-:Y:S05]  /*0470*/  @!P0 BRA `(.L_x_224) ;  /* 0x0000008000008947 */ /* 0x000fea0003800000 */
[----:B------:R-:W-:Y:S01]  /*0480*/  IMAD.MOV.U32 R4, RZ, RZ, R18 ;  /* 0x000000ffff047224 */ /* 0x000fe200078e0012 */
[----:B------:R-:W-:Y:S01]  /*0490*/  MOV R6, c[0x0][0x164] ;  /* 0x0000590000067a02 */ /* 0x000fe20000000f00 */
[----:B------:R-:W-:Y:S01]  /*04a0*/  IMAD.MOV.U32 R5, RZ, RZ, R19 ;  /* 0x000000ffff057224 */ /* 0x000fe200078e0013 */
[----:B------:R-:W-:Y:S01]  /*04b0*/  MOV R20, 32@lo((nvkernel__Z3rhsv_F1L1910_46 + .L_x_17@srel)) ;  /* 0x0000000000147802 */ /* 0x000fe20000000f00 */
[----:B------:R-:W-:Y:S01]  /*04c0*/  IMAD.MOV.U32 R7, RZ, RZ, R23 ;  /* 0x000000ffff077224 */ /* 0x000fe200078e0017 */
[----:B------:R-:W-:-:S04]  /*04d0*/  MOV R21, 32@hi((nvkernel__Z3rhsv_F1L1910_46 + .L_x_17@srel)) ;  /* 0x0000000000157802 */ /* 0x000fc80000000f00 */
[----:B------:R-:W-:Y:S05]  /*04e0*/  CALL.ABS.NOINC `(__cuda_sm20_div_s64) ;  /* 0x0000000000007943 */ /* 0x000fea0003c00000 */
.L_x_17:
[----:B------:R-:W-:Y:S05]  /*04f0*/  BRA `(.L_x_225) ;  /* 0x0000012000007947 */ /* 0x000fea0003800000 */
.L_x_224:
        /* <DEDUP_REMOVED lines=18> */
.L_x_225:
[----:B------:R-:W-:Y:S05]  /*0620*/  BSYNC B6 ;  /* 0x0000000000067941 */ /* 0x000fea0003800000 */
.L_x_223:
[----:B------:R-:W-:Y:S01]  /*0630*/  ISETP.GE.U32.AND P0, PT, R31, R16, PT ;  /* 0x000000101f00720c */ /* 0x000fe20003f06070 */
[----:B------:R-:W-:Y:S03]  /*0640*/  BSSY B0, `(.L_x_226) ;  /* 0x0000031000007945 */ /* 0x000fe60003800000 */
[----:B------:R-:W-:-:S13]  /*0650*/  ISETP.GE.AND.EX P0, PT, R2, R33, PT, P0 ;  /* 0x000000210200720c */ /* 0x000fda0003f06300 */
[----:B------:R-:W-:Y:S05]  /*0660*/  @P0 BRA `(.L_x_227) ;  /* 0x000002e000000947 */ /* 0x000fea0003800000 */
[----:B------:R-:W-:Y:S01]  /*0670*/  IMAD.MOV R9, RZ, RZ, -R18 ;  /* 0x000000ffff097224 */ /* 0x000fe200078e0a12 */
[----:B------:R-:W-:Y:S01]  /*0680*/  IADD3 R13, R4, c[0x0][0x16c], RZ ;  /* 0x00005b00040d7a10 */ /* 0x000fe20007ffe0ff */
[----:B------:R-:W-:Y:S02]  /*0690*/  IMAD.IADD R8, R22, 0x1, R35 ;  /* 0x0000000116087824 */ /* 0x000fe400078e0223 */
[----:B------:R-:W-:Y:S02]  /*06a0*/  IMAD.MOV R7, RZ, RZ, -R4 ;  /* 0x000000ffff077224 */ /* 0x000fe400078e0a04 */
[----:B------:R-:W-:Y:S02]  /*06b0*/  IMAD R8, R9, c[0x0][0x160], R8 ;  /* 0x0000580009087a24 */ /* 0x000fe400078e0208 */
[----:B------:R-:W-:-:S03]  /*06c0*/  IMAD.WIDE R2, R13, 0x338, RZ ;  /* 0x000003380d027825 */ /* 0x000fc600078e02ff */
[----:B------:R-:W-:Y:S01]  /*06d0*/  SHF.R.S32.HI R9, RZ, 0x1f, R8 ;  /* 0x0000001fff097819 */ /* 0x000fe20000011408 */
[----:B------:R-:W-:Y:S02]  /*06e0*/  IMAD R10, R7, c[0x0][0x164], R18 ;  /* 0x00005900070a7a24 */ /* 0x000fe400078e0212 */
[----:B------:R-:W-:-:S03]  /*06f0*/  IMAD.WIDE.U32 R2, R8, 0x14b88, R2 ;  /* 0x00014b8808027825 */ /* 0x000fc600078e0002 */
[----:B------:R-:W-:Y:S01]  /*0700*/  IADD3 R10, R10, c[0x0][0x170], RZ ;  /* 0x00005c000a0a7a10 */ /* 0x000fe20007ffe0ff */
[----:B------:R-:W-:-:S05]  /*0710*/  IMAD R5, R9, 0x14b88, RZ ;  /* 0x00014b8809057824 */ /* 0x000fca00078e02ff */
[----:B------:R-:W-:-:S05]  /*0720*/  IADD3 R3, R3, R5, RZ ;  /* 0x0000000503037210 */ /* 0x000fca0007ffe0ff */
[----:B------:R-:W-:-:S05]  /*0730*/  IMAD.WIDE R2, R10, 0x8, R2 ;  /* 0x000000080a027825 */ /* 0x000fca00078e0202 */
[----:B------:R-:W-:-:S04]  /*0740*/  IADD3 R4, P0, R2, c[0x0][0x178], RZ ;  /* 0x00005e0002047a10 */ /* 0x000fc80007f1e0ff */
[----:B------:R-:W-:-:S05]  /*0750*/  IADD3.X R5, R3, c[0x0][0x17c], RZ, P0, !PT ;  /* 0x00005f0003057a10 */ /* 0x000fca00007fe4ff */
[----:B------:R-:W2:Y:S01]  /*0760*/  LDG.E.64 R6, [R4.64] ;  /* 0x0000002404067981 */ /* 0x000ea2000c1e1b00 */
[----:B------:R-:W-:-:S05]  /*0770*/  SHF.R.S32.HI R11, RZ, 0x1f, R10 ;  /* 0x0000001fff0b7819 */ /* 0x000fca000001140a */
[----:B------:R-:W-:-:S06]  /*0780*/  IMAD.WIDE R10, R13, 0x66, R10 ;  /* 0x000000660d0a7825 */ /* 0x000fcc00078e020a */
[----:B------:R-:W-:Y:S01]  /*0790*/  IMAD.WIDE.U32 R12, R10, 0x66, R8 ;  /* 0x000000660a0c7825 */ /* 0x000fe200078e0008 */
[----:B------:R-:W-:-:S03]  /*07a0*/  IADD3 R10, P1, R4, 0x1000000, RZ ;  /* 0x01000000040a7810 */ /* 0x000fc60007f3e0ff */
[----:B------:R-:W-:Y:S01]  /*07b0*/  IMAD R9, R11, 0x66, RZ ;  /* 0x000000660b097824 */ /* 0x000fe200078e02ff */
[----:B------:R-:W-:Y:S01]  /*07c0*/  LEA R8, P0, R12, c[0x0][0x180], 0x3 ;  /* 0x000060000c087a11 */ /* 0x000fe200078018ff */
[----:B------:R-:W-:Y:S02]  /*07d0*/  IMAD.X R11, RZ, RZ, R5, P1 ;  /* 0x000000ffff0b7224 */ /* 0x000fe400008e0605 */
[----:B------:R-:W-:-:S05]  /*07e0*/  IMAD.IADD R9, R13, 0x1, R9 ;  /* 0x000000010d097824 */ /* 0x000fca00078e0209 */
[----:B------:R-:W-:-:S05]  /*07f0*/  LEA.HI.X R9, R12, c[0x0][0x184], R9, 0x3, P0 ;  /* 0x000061000c097a11 */ /* 0x000fca00000f1c09 */
[----:B--2---:R0:W-:Y:S04]  /*0800*/  STG.E.64 [R8.64], R6 ;  /* 0x0000000608007986 */ /* 0x0041e8000c101b24 */
[----:B------:R-:W2:Y:S01]  /*0810*/  LDG.E.64 R12, [R10.64+-0x7be7d0] ;  /* 0x841830240a0c7981 */ /* 0x000ea2000c1e1b00 */
[----:B------:R-:W-:-:S04]  /*0820*/  IADD3 R18, P0, R8, 0x1000000, RZ ;  /* 0x0100000008127810 */ /* 0x000fc80007f1e0ff */
[----:B------:R-:W-:Y:S02]  /*0830*/  IADD3.X R19, RZ, R9, RZ, P0, !PT ;  /* 0x00000009ff137210 */ /* 0x000fe400007fe4ff */
[----:B------:R-:W-:-:S03]  /*0840*/  IADD3 R20, P0, R4, 0x2000000, RZ ;  /* 0x0200000004147810 */ /* 0x000fc60007f1e0ff */
[----:B--2---:R1:W-:Y:S04]  /*0850*/  STG.E.64 [R18.64+-0x7e7540], R12 ;  /* 0x818ac00c12007986 */ /* 0x0043e8000c101b24 */
[----:B------:R-:W2:Y:S01]  /*0860*/  LDG.E.64 R14, [R10.64+0x83060] ;  /* 0x083060240a0e7981 */ /* 0x000ea2000c1e1b00 */
[----:B------:R-:W-:Y:S01]  /*0870*/  IMAD.X R21, RZ, RZ, R5, P0 ;  /* 0x000000ffff157224 */ /* 0x000fe200000e0605 */
[----:B------:R-:W-:Y:S02]  /*0880*/  IADD3 R24, P0, R8, 0x2000000, RZ ;  /* 0x0200000008187810 */ /* 0x000fe40007f1e0ff */
[----:B--2---:R1:W-:Y:S04]  /*0890*/  STG.E.64 [R18.64+0x31580], R14 ;  /* 0x0315800e12007986 */ /* 0x0043e8000c101b24 */
[----:B------:R-:W2:Y:S01]  /*08a0*/  LDG.E.64 R4, [R20.64+-0x73b770] ;  /* 0x8c48902414047981 */ /* 0x000ea2000c1e1b00 */
[----:B------:R-:W-:Y:S01]  /*08b0*/  IMAD.X R25, RZ, RZ, R9, P0 ;  /* 0x000000ffff197224 */ /* 0x000fe200000e0609 */
[----:B------:R-:W-:-:S04]  /*08c0*/  IADD3 R2, P0, R2, c[0x0][0x188], RZ ;  /* 0x0000620002027a10 */ /* 0x000fc80007f1e0ff */
[----:B--2---:R1:W-:Y:S04]  /*08d0*/  STG.E.64 [R24.64+-0x7b5fc0], R4 ;  /* 0x84a0400418007986 */ /* 0x0043e8000c101b24 */
[----:B0-----:R-:W2:Y:S01]  /*08e0*/  LDG.E.64 R6, [R20.64+0x1060c0] ;  /* 0x1060c02414067981 */ /* 0x001ea2000c1e1b00 */
[----:B------:R-:W-:Y:S02]  /*08f0*/  IADD3.X R3, R3, c[0x0][0x18c], RZ, P0, !PT ;  /* 0x0000630003037a10 */ /* 0x000fe400007fe4ff */
[----:B------:R-:W-:Y:S01]  /*0900*/  IADD3 R8, P0, R8, 0x3000000, RZ ;  /* 0x0300000008087810 */ /* 0x000fe20007f1e0ff */
[----:B--2---:R1:W-:Y:S04]  /*0910*/  STG.E.64 [R24.64+0x62b00], R6 ;  /* 0x062b000618007986 */ /* 0x0043e8000c101b24 */
[----:B------:R-:W2:Y:S01]  /*0920*/  LDG.E.64 R2, [R2.64] ;  /* 0x0000002402027981 */ /* 0x000ea2000c1e1b00 */
[----:B------:R-:W-:-:S05]  /*0930*/  IADD3.X R9, RZ, R9, RZ, P0, !PT ;  /* 0x00000009ff097210 */ /* 0x000fca00007fe4ff */
[----:B--2---:R1:W-:Y:S02]  /*0940*/  STG.E.64 [R8.64+-0x784a40], R2 ;  /* 0x87b5c00208007986 */ /* 0x0043e4000c101b24 */
.L_x_227:
[----:B------:R-:W-:Y:S05]  /*0950*/  BSYNC B0 ;  /* 0x0000000000007941 */ /* 0x000fea0003800000 */
.L_x_226:
[----:B------:R-:W-:Y:S02]  /*0960*/  ISETP.NE.AND P1, PT, R36, RZ, PT ;  /* 0x000000ff2400720c */ /* 0x000fe40003f25270 */
[----:B------:R-:W-:-:S04]  /*0970*/  IADD3 R35, P0, R35, UR38, RZ ;  /* 0x0000002623237c10 */ /* 0x000fc8000ff1e0ff */
[----:B------:R-:W-:-:S07]  /*0980*/  IADD3.X R30, R30, UR39, RZ, P0, !PT ;  /* 0x000000271e1e7c10 */ /* 0x000fce00087fe4ff */
[----:B------:R-:W-:Y:S05]  /*0990*/  @P1 BRA `(.L_x_228) ;  /* 0xfffff81000001947 */ /* 0x000fea000383ffff */
[----:B------:R-:W-:Y:S05]  /*09a0*/  EXIT ;  /* 0x000000000000794d */ /* 0x000fea0003800000 */
.L_x_229:
        /* <DEDUP_REMOVED lines=13> */
.L_x_502:


//--------------------- .text.nvkernel__Z3rhsv_F1L1889_44 --------------------------
	.section	.text.nvkernel__Z3rhsv_F1L1889_44,"ax",@progbits
	.sectioninfo	@"SHI_REGISTERS=38"
	.align	128
        .global         nvkernel__Z3rhsv_F1L1889_44
        .type           nvkernel__Z3rhsv_F1L1889_44,@function
        .size           nvkernel__Z3rhsv_F1L1889_44,(.L_x_503 - nvkernel__Z3rhsv_F1L1889_44)
        .other          nvkernel__Z3rhsv_F1L1889_44,@"STO_CUDA_ENTRY STV_DEFAULT"
nvkernel__Z3rhsv_F1L1889_44:
.text.nvkernel__Z3rhsv_F1L1889_44:
[----:B------:R-:W-:Y:S02]  /*0000*/  MOV R1, c[0x0][0x28] ;  /* 0x00000a0000017a02 */ /* 0x000fe40000000f00 */
[----:B------:R-:W-:-:S05]  /*0010*/  MOV R18, c[0x0][0x160] ;  /* 0x0000580000127a02 */ /* 0x000fca0000000f00 */
[----:B------:R-:W-:-:S04]  /*0020*/  IMAD.WIDE R18, R18, c[0x0][0x164], RZ ;  /* 0x0000590012127a25 */ /* 0x000fc800078e02ff */
[----:B------:R-:W-:Y:S02]  /*0030*/  IMAD R3, R19, 0x5, RZ ;  /* 0x0000000513037824 */ /* 0x000fe400078e02ff */
[----:B------:R-:W-:-:S05]  /*0040*/  IMAD.WIDE.U32 R22, R18, 0x5, RZ ;  /* 0x0000000512167825 */ /* 0x000fca00078e00ff */
[----:B------:R-:W-:Y:S02]  /*0050*/  ISETP.GE.U32.AND P0, PT, R22, 0x1, PT ;  /* 0x000000011600780c */ /* 0x000fe40003f06070 */
[----:B------:R-:W-:-:S04]  /*0060*/  IADD3 R0, R23, R3, RZ ;  /* 0x0000000317007210 */ /* 0x000fc80007ffe0ff */
[----:B------:R-:W-:-:S13]  /*0070*/  ISETP.GE.AND.EX P0, PT, R0, RZ, PT, P0 ;  /* 0x000000ff0000720c */ /* 0x000fda0003f06300 */
[----:B------:R-:W-:Y:S05]  /*0080*/  @!P0 EXIT ;  /* 0x000000000000894d */ /* 0x000fea0003800000 */
[----:B------:R-:W0:Y:S01]  /*0090*/  S2R R16, SR_TID.X ;  /* 0x0000000000107919 */ /* 0x000e220000002100 */
[----:B------:R-:W-:Y:S01]  /*00a0*/  HFMA2.MMA R31, -RZ, RZ, 0, 0 ;  /* 0x00000000ff1f7435 */ /* 0x000fe200000001ff */
[----:B------:R-:W-:Y:S01]  /*00b0*/  MOV R23, R0 ;  /* 0x0000000000177202 */ /* 0x000fe20000000f00 */
[----:B------:R-:W-:Y:S01]  /*00c0*/  ULDC.64 UR36, c[0x0][0x118] ;  /* 0x0000460000247ab9 */ /* 0x000fe20000000a00 */
[----:B------:R-:W1:Y:S01]  /*00d0*/  S2R R3, SR_CTAID.X ;  /* 0x0000000000037919 */ /* 0x000e620000002500 */
[----:B------:R-:W-:Y:S02]  /*00e0*/  MOV R33, RZ ;  /* 0x000000ff00217202 */ /* 0x000fe40000000f00 */
[----:B0-----:R-:W-:-:S05]  /*00f0*/  SHF.R.S32.HI R17, RZ, 0x1f, R16 ;  /* 0x0000001fff117819 */ /* 0x001fca0000011410 */
[----:B-1----:R-:W-:-:S05]  /*0100*/  IMAD.WIDE R16, R3, 0x80, R16 ;  /* 0x0000008003107825 */ /* 0x002fca00078e0210 */
.L_x_235:
        /* <DEDUP_REMOVED lines=25> */
[----:B------:R-:W-:Y:S01]  /*02a0*/  MOV R20, 32@lo((nvkernel__Z3rhsv_F1L1889_44 + .L_x_18@srel)) ;  /* 0x0000000000147802 */ /* 0x000fe20000000f00 */
[----:B------:R-:W-:Y:S01]  /*02b0*/  IMAD.MOV.U32 R6, RZ, RZ, c[0x0][0x160] ;  /* 0x00005800ff067624 */ /* 0x000fe200078e00ff */
[----:B------:R-:W-:-:S04]  /*02c0*/  MOV R21, 32@hi((nvkernel__Z3rhsv_F1L1889_44 + .L_x_18@srel)) ;  /* 0x0000000000157802 */ /* 0x000fc80000000f00 */
[----:B------:R-:W-:Y:S05]  /*02d0*/  CALL.ABS.NOINC `(__cuda_sm20_div_s64) ;  /* 0x0000000000007943 */ /* 0x000fea0003c00000 */
.L_x_18:
[----:B------:R-:W-:Y:S05]  /*02e0*/  BRA `(.L_x_232) ;  /* 0x0000012000007947 */ /* 0x000fea0003800000 */
.L_x_231:
        /* <DEDUP_REMOVED lines=18> */
.L_x_232:
[----:B------:R-:W-:Y:S05]  /*0410*/  BSYNC B6 ;  /* 0x0000000000067941 */ /* 0x000fea0003800000 */
.L_x_230:
[----:B------:R-:W-:Y:S01]  /*0420*/  IMAD R3, R19, 0x5, RZ ;  /* 0x0000000513037824 */ /* 0x000fe200078e02ff */
[----:B------:R-:W-:Y:S01]  /*0430*/  BSSY B0, `(.L_x_233) ;  /* 0x000002c000007945 */ /* 0x000fe20003800000 */
[----:B------:R-:W-:-:S05]  /*0440*/  IMAD.WIDE.U32 R6, R18, 0x5, RZ ;  /* 0x0000000512067825 */ /* 0x000fca00078e00ff */
[----:B------:R-:W-:Y:S02]  /*0450*/  IADD3 R3, R7, R3, RZ ;  /* 0x0000000307037210 */ /* 0x000fe40007ffe0ff */
[----:B------:R-:W-:Y:S01]  /*0460*/  ISETP.GE.U32.AND P0, PT, R35, R6, PT ;  /* 0x000000062300720c */ /* 0x000fe20003f06070 */
[----:B------:R-:W-:-:S03]  /*0470*/  IMAD R35, R2, -0x5, R35 ;  /* 0xfffffffb02237824 */ /* 0x000fc600078e0223 */
[----:B------:R-:W-:Y:S02]  /*0480*/  ISETP.GE.AND.EX P0, PT, R30, R3, PT, P0 ;  /* 0x000000031e00720c */ /* 0x000fe40003f06300 */
[----:B------:R-:W-:-:S05]  /*0490*/  IADD3 R3, -R4, RZ, RZ ;  /* 0x000000ff04037210 */ /* 0x000fca0007ffe1ff */
[----:B------:R-:W-:-:S06]  /*04a0*/  IMAD R6, R3, c[0x0][0x160], R2 ;  /* 0x0000580003067a24 */ /* 0x000fcc00078e0202 */
[----:B------:R-:W-:Y:S05]  /*04b0*/  @P0 BRA `(.L_x_234) ;  /* 0x0000023000000947 */ /* 0x000fea0003800000 */
[----:B------:R-:W-:Y:S01]  /*04c0*/  IMAD.MOV.U32 R2, RZ, RZ, c[0x0][0x180] ;  /* 0x00006000ff027624 */ /* 0x000fe200078e00ff */
[----:B------:R-:W-:-:S03]  /*04d0*/  IADD3 R5, R4, 0x1, RZ ;  /* 0x0000000104057810 */ /* 0x000fc60007ffe0ff */
[----:B------:R-:W-:Y:S01]  /*04e0*/  IMAD.WIDE R2, R2, 0x338, RZ ;  /* 0x0000033802027825 */ /* 0x000fe200078e02ff */
[----:B------:R-:W-:-:S05]  /*04f0*/  SHF.R.S32.HI R0, RZ, 0x1f, R5 ;  /* 0x0000001fff007819 */ /* 0x000fca0000011405 */
[----:B------:R-:W-:-:S04]  /*0500*/  IMAD.WIDE.U32 R2, R5, 0x14b88, R2 ;  /* 0x00014b8805027825 */ /* 0x000fc800078e0002 */
[----:B------:R-:W-:Y:S01]  /*0510*/  IMAD R5, R0, 0x14b88, RZ ;  /* 0x00014b8800057824 */ /* 0x000fe200078e02ff */
[----:B------:R-:W-:-:S04]  /*0520*/  SHF.R.S32.HI R0, RZ, 0x1f, R35 ;  /* 0x0000001fff007819 */ /* 0x000fc80000011423 */
[----:B------:R-:W-:Y:S02]  /*0530*/  IADD3 R3, R3, R5, RZ ;  /* 0x0000000503037210 */ /* 0x000fe40007ffe0ff */
[----:B------:R-:W-:-:S05]  /*0540*/  IADD3 R5, R6, c[0x0][0x168], RZ ;  /* 0x00005a0006057a10 */ /* 0x000fca0007ffe0ff */
[----:B------:R-:W-:-:S04]  /*0550*/  IMAD.WIDE R2, R5, 0x8, R2 ;  /* 0x0000000805027825 */ /* 0x000fc800078e0202 */
[----:B------:R-:W-:Y:S02]  /*0560*/  IMAD R5, R0, 0x841830, RZ ;  /* 0x0084183000057824 */ /* 0x000fe400078e02ff */
[----:B------:R-:W-:-:S04]  /*0570*/  IMAD.WIDE.U32 R2, R35, 0x841830, R2 ;  /* 0x0084183023027825 */ /* 0x000fc800078e0002 */
[----:B------:R-:W-:Y:S01]  /*0580*/  IMAD.IADD R0, R3, 0x1, R5 ;  /* 0x0000000103007824 */ /* 0x000fe200078e0205 */
        /* <DEDUP_REMOVED lines=9> */
[----:B--2---:R-:W3:-:S06]  /*0620*/  DFMA R6, R6, -4, R8 ;  /* 0xc01000000606782b */ /* 0x004ecc0000000008 */
[----:B---3--:R-:W4:-:S06]  /*0630*/  DFMA R6, R10, 6, R6 ;  /* 0x401800000a06782b */ /* 0x008f0c0000000006 */
[----:B----4-:R-:W5:-:S06]  /*0640*/  DFMA R6, R12, -4, R6 ;  /* 0xc01000000c06782b */ /* 0x010f4c0000000006 */
[----:B-----5:R0:W1:Y:S02]  /*0650*/  DFMA R6, -R6, c[0x0][0x188], R14 ;  /* 0x0000620006067a2b */ /* 0x020064000000010e */
[----:B0-----:R-:W2:Y:S05]  /*0660*/  LDG.E.64 R14, [R2.64+-0x670] ;  /* 0xfff99024020e7981 */ /* 0x001eaa000c1e1b00 */
[----:B-1----:R0:W-:Y:S04]  /*0670*/  STG.E.64 [R2.64+-0x9a8], R6 ;  /* 0xfff6580602007986 */ /* 0x0021e8000c101b24 */
[----:B------:R-:W3:Y:S04]  /*0680*/  LDG.E.64 R8, [R4.64+-0x9a8] ;  /* 0xfff6582404087981 */ /* 0x000ee8000c1e1b00 */
[----:B------:R-:W3:Y:S04]  /*0690*/  LDG.E.64 R10, [R4.64+-0xce0] ;  /* 0xfff32024040a7981 */ /* 0x000ee8000c1e1b00 */
[----:B------:R-:W4:Y:S01]  /*06a0*/  LDG.E.64 R12, [R4.64+-0x670] ;  /* 0xfff99024040c7981 */ /* 0x000f22000c1e1b00 */
[----:B---3--:R-:W4:-:S06]  /*06b0*/  DFMA R8, R8, -4, R10 ;  /* 0xc01000000808782b */ /* 0x008f0c000000000a */
[----:B----4-:R-:W2:-:S06]  /*06c0*/  DFMA R8, R12, 5, R8 ;  /* 0x401400000c08782b */ /* 0x010e8c0000000008 */
[----:B--2---:R-:W1:-:S07]  /*06d0*/  DFMA R8, -R8, c[0x0][0x188], R14 ;  /* 0x0000620008087a2b */ /* 0x004e4e000000010e */
[----:B-1----:R0:W-:Y:S04]  /*06e0*/  STG.E.64 [R2.64+-0x670], R8 ;  /* 0xfff9900802007986 */ /* 0x0021e8000c101b24 */
.L_x_234:
[----:B------:R-:W-:Y:S05]  /*06f0*/  BSYNC B0 ;  /* 0x0000000000007941 */ /* 0x000fea0003800000 */
.L_x_233:
        /* <DEDUP_REMOVED lines=10> */
.L_x_236:
        /* <DEDUP_REMOVED lines=14> */
.L_x_503:


//--------------------- .text.nvkernel__Z3rhsv_F1L1873_42 --------------------------
	.section	.text.nvkernel__Z3rhsv_F1L1873_42,"ax",@progbits
	.sectioninfo	@"SHI_REGISTERS=38"
	.align	128
        .global         nvkernel__Z3rhsv_F1L1873_42
        .type           nvkernel__Z3rhsv_F1L1873_42,@function
        .size           nvkernel__Z3rhsv_F1L1873_42,(.L_x_504 - nvkernel__Z3rhsv_F1L1873_42)
        .other          nvkernel__Z3rhsv_F1L1873_42,@"STO_CUDA_ENTRY STV_DEFAULT"
nvkernel__Z3rhsv_F1L1873_42:
.text.nvkernel__Z3rhsv_F1L1873_42:
        /* <DEDUP_REMOVED lines=15> */
[----:B------:R-:W-:Y:S01]  /*00f0*/  CS2R R30, SRZ ;  /* 0x00000000001e7805 */ /* 0x000fe2000001ff00 */
[----:B------:R-:W-:Y:S02]  /*0100*/  ULDC.64 UR36, c[0x0][0x118] ;  /* 0x0000460000247ab9 */ /* 0x000fe40000000a00 */
.L_x_245:
        /* <DEDUP_REMOVED lines=29> */
[----:B------:R-:W-:Y:S01]  /*02e0*/  MOV R20, 32@lo((nvkernel__Z3rhsv_F1L1873_42 + .L_x_19@srel)) ;  /* 0x0000000000147802 */ /* 0x000fe20000000f00 */
[----:B------:R-:W-:Y:S01]  /*02f0*/  IMAD.MOV.U32 R6, RZ, RZ, c[0x0][0x160] ;  /* 0x00005800ff067624 */ /* 0x000fe200078e00ff */
[----:B------:R-:W-:-:S04]  /*0300*/  MOV R21, 32@hi((nvkernel__Z3rhsv_F1L1873_42 + .L_x_19@srel)) ;  /* 0x0000000000157802 */ /* 0x000fc80000000f00 */
[----:B------:R-:W-:Y:S05]  /*0310*/  CALL.ABS.NOINC `(__cuda_sm20_div_s64) ;  /* 0x0000000000007943 */ /* 0x000fea0003c00000 */
.L_x_19:
[----:B------:R-:W-:Y:S02]  /*0320*/  MOV R18, R4 ;  /* 0x0000000400127202 */ /* 0x000fe40000000f00 */
[----:B------:R-:W-:Y:S01]  /*0330*/  MOV R19, R5 ;  /* 0x0000000500137202 */ /* 0x000fe20000000f00 */
[----:B------:R-:W-:Y:S05]  /*0340*/  BRA `(.L_x_239) ;  /* 0x0000013000007947 */ /* 0x000fea0003800000 */
.L_x_238:
        /* <DEDUP_REMOVED lines=19> */
.L_x_239:
[----:B------:R-:W-:Y:S05]  /*0480*/  BSYNC B6 ;  /* 0x0000000000067941 */ /* 0x000fea0003800000 */
.L_x_237:
        /* <DEDUP_REMOVED lines=9> */
[----:B------:R-:W-:Y:S02]  /*0520*/  MOV R20, 32@lo((nvkernel__Z3rhsv_F1L1873_42 + .L_x_20@srel)) ;  /* 0x0000000000147802 */ /* 0x000fe40000000f00 */
[----:B------:R-:W-:-:S04]  /*0530*/  MOV R21, 32@hi((nvkernel__Z3rhsv_F1L1873_42 + .L_x_20@srel)) ;  /* 0x0000000000157802 */ /* 0x000fc80000000f00 */
[----:B------:R-:W-:Y:S05]  /*0540*/  CALL.ABS.NOINC `(__cuda_sm20_div_s64) ;  /* 0x0000000000007943 */ /* 0x000fea0003c00000 */
.L_x_20:
[----:B------:R-:W-:Y:S05]  /*0550*/  BRA `(.L_x_242) ;  /* 0x0000012000007947 */ /* 0x000fea0003800000 */
.L_x_241:
        /* <DEDUP_REMOVED lines=18> */
.L_x_242:
[----:B------:R-:W-:Y:S05]  /*0680*/  BSYNC B6 ;  /* 0x0000000000067941 */ /* 0x000fea0003800000 */
.L_x_240:
[----:B------:R-:W-:Y:S01]  /*0690*/  IMAD R3, R33, 0x5, RZ ;  /* 0x0000000521037824 */ /* 0x000fe200078e02ff */
[----:B------:R-:W-:Y:S01]  /*06a0*/  BSSY B0, `(.L_x_243) ;  /* 0x000002d000007945 */ /* 0x000fe20003800000 */
[----:B------:R-:W-:-:S05]  /*06b0*/  IMAD.WIDE.U32 R6, R16, 0x5, RZ ;  /* 0x0000000510067825 */ /* 0x000fca00078e00ff */
[----:B------:R-:W-:Y:S02]  /*06c0*/  IADD3 R5, R7, R3, RZ ;  /* 0x0000000307057210 */ /* 0x000fe40007ffe0ff */
[----:B------:R-:W-:Y:S01]  /*06d0*/  ISETP.GE.U32.AND P0, PT, R23, R6, PT ;  /* 0x000000061700720c */ /* 0x000fe20003f06070 */
[----:B------:R-:W-:Y:S01]  /*06e0*/  IMAD R23, R2, -0x5, R23 ;  /* 0xfffffffb02177824 */ /* 0x000fe200078e0217 */
[----:B------:R-:W-:Y:S02]  /*06f0*/  IADD3 R3, -R4, RZ, RZ ;  /* 0x000000ff04037210 */ /* 0x000fe40007ffe1ff */
[----:B------:R-:W-:Y:S02]  /*0700*/  ISETP.GE.AND.EX P0, PT, R22, R5, PT, P0 ;  /* 0x000000051600720c */ /* 0x000fe40003f06300 */
[----:B------:R-:W-:Y:S01]  /*0710*/  IADD3 R5, -R18, RZ, RZ ;  /* 0x000000ff12057210 */ /* 0x000fe20007ffe1ff */
[----:B------:R-:W-:-:S04]  /*0720*/  IMAD R18, R3, c[0x0][0x164], R18 ;  /* 0x0000590003127a24 */ /* 0x000fc800078e0212 */
[----:B------:R-:W-:-:S06]  /*0730*/  IMAD R6, R5, c[0x0][0x160], R2 ;  /* 0x0000580005067a24 */ /* 0x000fcc00078e0202 */
[----:B------:R-:W-:Y:S05]  /*0740*/  @P0 BRA `(.L_x_244) ;  /* 0x0000022000000947 */ /* 0x000fea0003800000 */
[----:B------:R-:W-:Y:S02]  /*0750*/  IADD3 R2, R4, 0x1, RZ ;  /* 0x0000000104027810 */ /* 0x000fe40007ffe0ff */
[----:B------:R-:W-:Y:S02]  /*0760*/  SHF.R.S32.HI R0, RZ, 0x1f, R23 ;  /* 0x0000001fff007819 */ /* 0x000fe40000011417 */
[--C-:B------:R-:W-:Y:S02]  /*0770*/  SHF.R.S32.HI R3, RZ, 0x1f, R2.reuse ;  /* 0x0000001fff037819 */ /* 0x100fe40000011402 */
[----:B------:R-:W-:Y:S01]  /*0780*/  IADD3 R4, R18, 0x3, RZ ;  /* 0x0000000312047810 */ /* 0x000fe20007ffe0ff */
        /* <DEDUP_REMOVED lines=10> */
[----:B------:R-:W-:Y:S02]  /*0830*/  IMAD R5, R0, 0x67, RZ ;  /* 0x0000006700057824 */ /* 0x000fe400078e02ff */
[----:B------:R-:W-:Y:S02]  /*0840*/  IMAD.SHL.U32 R0, R2, 0x8, RZ ;  /* 0x0000000802007824 */ /* 0x000fe400078e00ff */
[----:B------:R-:W-:-:S03]  /*0850*/  IMAD.IADD R3, R3, 0x1, R5 ;  /* 0x0000000103037824 */ /* 0x000fc600078e0205 */
[----:B------:R-:W-:Y:S02]  /*0860*/  IADD3 R4, P0, R0, c[0x0][0x178], RZ ;  /* 0x00005e0000047a10 */ /* 0x000fe40007f1e0ff */
[----:B------:R-:W-:-:S04]  /*0870*/  SHF.L.U64.HI R3, R2, 0x3, R3 ;  /* 0x0000000302037819 */ /* 0x000fc80000010203 */
        /* <DEDUP_REMOVED lines=9> */
[----:B--2---:R-:W3:-:S06]  /*0910*/  DFMA R6, R6, -4, R8 ;  /* 0xc01000000606782b */ /* 0x004ecc0000000008 */
[----:B---3--:R-:W4:-:S06]  /*0920*/  DFMA R6, R10, 6, R6 ;  /* 0x401800000a06782b */ /* 0x008f0c0000000006 */
[----:B----4-:R-:W5:-:S06]  /*0930*/  DFMA R6, R12, -4, R6 ;  /* 0xc01000000c06782b */ /* 0x010f4c0000000006 */
[----:B-----5:R-:W0:-:S06]  /*0940*/  DADD R6, R6, R14 ;  /* 0x0000000006067229 */ /* 0x020e0c000000000e */
[----:B0-----:R-:W0:-:S07]  /*0950*/  DFMA R6, -R6, c[0x0][0x180], R18 ;  /* 0x0000600006067a2b */ /* 0x001e0e0000000112 */
[----:B0-----:R0:W-:Y:S04]  /*0960*/  STG.E.64 [R2.64], R6 ;  /* 0x0000000602007986 */ /* 0x0011e8000c101b24 */
.L_x_244:
[----:B------:R-:W-:Y:S05]  /*0970*/  BSYNC B0 ;  /* 0x0000000000007941 */ /* 0x000fea0003800000 */
.L_x_243:
        /* <DEDUP_REMOVED lines=10> */
.L_x_246:
        /* <DEDUP_REMOVED lines=14> */
.L_x_504:


//--------------------- .text.nvkernel__Z3rhsv_F1L1850_40 --------------------------
	.section	.text.nvkernel__Z3rhsv_F1L1850_40,"ax",@progbits
	.sectioninfo	@"SHI_REGISTERS=38"
	.align	128
        .global         nvkernel__Z3rhsv_F1L1850_40
        .type           nvkernel__Z3rhsv_F1L1850_40,@function
        .size           nvkernel__Z3rhsv_F1L1850_40,(.L_x_505 - nvkernel__Z3rhsv_F1L1850_40)
        .other          nvkernel__Z3rhsv_F1L1850_40,@"STO_CUDA_ENTRY STV_DEFAULT"
nvkernel__Z3rhsv_F1L1850_40:
.text.nvkernel__Z3rhsv_F1L1850_40:
        /* <DEDUP_REMOVED lines=17> */
.L_x_252:
        /* <DEDUP_REMOVED lines=25> */
[----:B------:R-:W-:Y:S01]  /*02a0*/  MOV R20, 32@lo((nvkernel__Z3rhsv_F1L1850_40 + .L_x_21@srel)) ;  /* 0x0000000000147802 */ /* 0x000fe20000000f00 */
[----:B------:R-:W-:Y:S01]  /*02b0*/  IMAD.MOV.U32 R6, RZ, RZ, c[0x0][0x160] ;  /* 0x00005800ff067624 */ /* 0x000fe200078e00ff */
[----:B------:R-:W-:-:S04]  /*02c0*/  MOV R21, 32@hi((nvkernel__Z3rhsv_F1L1850_40 + .L_x_21@srel)) ;  /* 0x0000000000157802 */ /* 0x000fc80000000f00 */
[----:B------:R-:W-:Y:S05]  /*02d0*/  CALL.ABS.NOINC `(__cuda_sm20_div_s64) ;  /* 0x0000000000007943 */ /* 0x000fea0003c00000 */
.L_x_21:
[----:B------:R-:W-:Y:S05]  /*02e0*/  BRA `(.L_x_249) ;  /* 0x0000012000007947 */ /* 0x000fea0003800000 */
.L_x_248:
        /* <DEDUP_REMOVED lines=18> */
.L_x_249:
[----:B------:R-:W-:Y:S05]  /*0410*/  BSYNC B6 ;  /* 0x0000000000067941 */ /* 0x000fea0003800000 */
.L_x_247:
        /* <DEDUP_REMOVED lines=10> */
[----:B------:R-:W-:Y:S02]  /*04c0*/  IADD3 R2, R4, 0x1, RZ ;  /* 0x0000000104027810 */ /* 0x000fe40007ffe0ff */
[----:B------:R-:W-:Y:S02]  /*04d0*/  SHF.R.S32.HI R0, RZ, 0x1f, R35 ;  /* 0x0000001fff007819 */ /* 0x000fe40000011423 */
[--C-:B------:R-:W-:Y:S02]  /*04e0*/  SHF.R.S32.HI R3, RZ, 0x1f, R2.reuse ;  /* 0x0000001fff037819 */ /* 0x100fe40000011402 */
[----:B------:R-:W-:Y:S01]  /*04f0*/  IADD3 R4, R5, c[0x0][0x168], RZ ;  /* 0x00005a0005047a10 */ /* 0x000fe20007ffe0ff */
[----:B------:R-:W-:Y:S02]  /*0500*/  IMAD R7, R0, 0x66, RZ ;  /* 0x0000006600077824 */ /* 0x000fe400078e02ff */
        /* <DEDUP_REMOVED lines=10> */
[----:B------:R-:W2:Y:S01]  /*05b0*/  LDG.E.64 R6, [R4.64+0x670] ;  /* 0x0006702404067981 */ /* 0x000ea2000c1e1b00 */
[----:B------:R-:W-:-:S03]  /*05c0*/  IADD3 R2, P0, R0, c[0x0][0x170], RZ ;  /* 0x00005c0000027a10 */ /* 0x000fc60007f1e0ff */
[----:B------:R-:W3:Y:S01]  /*05d0*/  LDG.E.64 R8, [R4.64+0x338] ;  /* 0x0003382404087981 */ /* 0x000ee2000c1e1b00 */
[----:B------:R-:W-:-:S03]  /*05e0*/  IADD3.X R3, R3, c[0x0][0x174], RZ, P0, !PT ;  /* 0x00005d0003037a10 */ /* 0x000fc600007fe4ff */
[----:B------:R-:W4:Y:S04]  /*05f0*/  LDG.E.64 R10, [R4.64+0x9a8] ;  /* 0x0009a824040a7981 */ /* 0x000f28000c1e1b00 */
[----:B------:R-:W5:Y:S04]  /*0600*/  LDG.E.64 R12, [R2.64+0x338] ;  /* 0x00033824020c7981 */ /* 0x000f68000c1e1b00 */
[----:B------:R-:W5:Y:S01]  /*0610*/  LDG.E.64 R20, [R2.64+0x670] ;  /* 0x0006702402147981 */ /* 0x000f62000c1e1b00 */
[----:B--2---:R-:W3:-:S06]  /*0620*/  DMUL R6, R6, -4 ;  /* 0xc010000006067828 */ /* 0x004ecc0000000000 */
[----:B---3--:R-:W4:-:S06]  /*0630*/  DFMA R6, R8, 5, R6 ;  /* 0x401400000806782b */ /* 0x008f0c0000000006 */
[----:B----4-:R-:W5:-:S06]  /*0640*/  DADD R6, R6, R10 ;  /* 0x0000000006067229 */ /* 0x010f4c000000000a */
[----:B-----5:R-:W0:-:S07]  /*0650*/  DFMA R6, -R6, c[0x0][0x180], R12 ;  /* 0x0000600006067a2b */ /* 0x020e0e000000010c */
[----:B0-----:R0:W-:Y:S04]  /*0660*/  STG.E.64 [R2.64+0x338], R6 ;  /* 0x0003380602007986 */ /* 0x0011e8000c101b24 */
[----:B------:R-:W2:Y:S04]  /*0670*/  LDG.E.64 R8, [R4.64+0x338] ;  /* 0x0003382404087981 */ /* 0x000ea8000c1e1b00 */
[----:B------:R-:W2:Y:S04]  /*0680*/  LDG.E.64 R10, [R4.64+0xce0] ;  /* 0x000ce024040a7981 */ /* 0x000ea8000c1e1b00 */
[----:B------:R-:W3:Y:S04]  /*0690*/  LDG.E.64 R12, [R4.64+0x670] ;  /* 0x00067024040c7981 */ /* 0x000ee8000c1e1b00 */
[----:B------:R-:W4:Y:S01]  /*06a0*/  LDG.E.64 R14, [R4.64+0x9a8] ;  /* 0x0009a824040e7981 */ /* 0x000f22000c1e1b00 */
[----:B--2---:R-:W3:-:S06]  /*06b0*/  DFMA R8, R8, -4, R10 ;  /* 0xc01000000808782b */ /* 0x004ecc000000000a */
[----:B---3--:R-:W4:-:S06]  /*06c0*/  DFMA R8, R12, 6, R8 ;  /* 0x401800000c08782b */ /* 0x008f0c0000000008 */
[----:B----4-:R-:W1:-:S06]  /*06d0*/  DFMA R8, R14, -4, R8 ;  /* 0xc01000000e08782b */ /* 0x010e4c0000000008 */
[----:B-1----:R-:W1:-:S07]  /*06e0*/  DFMA R8, -R8, c[0x0][0x180], R20 ;  /* 0x0000600008087a2b */ /* 0x002e4e0000000114 */
[----:B-1----:R0:W-:Y:S04]  /*06f0*/  STG.E.64 [R2.64+0x670], R8 ;  /* 0x0006700802007986 */ /* 0x0021e8000c101b24 */
.L_x_251:
[----:B------:R-:W-:Y:S05]  /*0700*/  BSYNC B0 ;  /* 0x0000000000007941 */ /* 0x000fea0003800000 */
.L_x_250:
        /* <DEDUP_REMOVED lines=10> */
.L_x_253:
        /* <DEDUP_REMOVED lines=13> */
.L_x_505:


//--------------------- .text.nvkernel__Z3rhsv_F1L1810_38 --------------------------
	.section	.text.nvkernel__Z3rhsv_F1L1810_38,"ax",@progbits
	.sectioninfo	@"SHI_REGISTERS=56"
	.align	128
        .global         nvkernel__Z3rhsv_F1L1810_38
        .type           nvkernel__Z3rhsv_F1L1810_38,@function
        .size           nvkernel__Z3rhsv_F1L1810_38,(.L_x_506 - nvkernel__Z3rhsv_F1L1810_38)
        .other          nvkernel__Z3rhsv_F1L1810_38,@"STO_CUDA_ENTRY STV_DEFAULT"
nvkernel__Z3rhsv_F1L1810_38:
.text.nvkernel__Z3rhsv_F1L1810_38:
        /* <DEDUP_REMOVED lines=34> */
[----:B------:R-:W0:Y:S01]  /*0220*/  DMUL R34, R34, c[`(nvkernel__Z3rhsv_F1L1810_38.const_opt.0.8)] ;  /* 0x0000000022227a28 */ /* 0x000e220000000000 */
[----:B-1234-:R-:W-:-:S05]  /*0230*/  IMAD.WIDE R40, R3, 0x80, R40 ;  /* 0x0000008003287825 */ /* 0x01efca00078e0228 */
.L_x_262:
        /* <DEDUP_REMOVED lines=14> */
[----:B------:R-:W-:Y:S01]  /*0320*/  MOV R20, 32@lo((nvkernel__Z3rhsv_F1L1810_38 + .L_x_22@srel)) ;  /* 0x0000000000147802 */ /* 0x000fe20000000f00 */
[----:B------:R-:W-:Y:S01]  /*0330*/  IMAD.U32 R7, RZ, RZ, UR40 ;  /* 0x00000028ff077e24 */ /* 0x000fe2000f8e00ff */
[----:B------:R-:W-:-:S04]  /*0340*/  MOV R21, 32@hi((nvkernel__Z3rhsv_F1L1810_38 + .L_x_22@srel)) ;  /* 0x0000000000157802 */ /* 0x000fc80000000f00 */
[----:B0-----:R-:W-:Y:S05]  /*0350*/  CALL.ABS.NOINC `(__cuda_sm20_div_s64) ;  /* 0x0000000000007943 */ /* 0x001fea0003c00000 */
.L_x_22:
[----:B------:R-:W-:Y:S02]  /*0360*/  MOV R16, R4 ;  /* 0x0000000400107202 */ /* 0x000fe40000000f00 */
[----:B------:R-:W-:Y:S01]  /*0370*/  MOV R17, R5 ;  /* 0x0000000500117202 */ /* 0x000fe20000000f00 */
[----:B------:R-:W-:Y:S05]  /*0380*/  BRA `(.L_x_256) ;  /* 0x0000013000007947 */ /* 0x000fea0003800000 */
.L_x_255:
        /* <DEDUP_REMOVED lines=19> */
.L_x_256:
[----:B------:R-:W-:Y:S05]  /*04c0*/  BSYNC B6 ;  /* 0x0000000000067941 */ /* 0x000fea0003800000 */
.L_x_254:
[----:B------:R-:W-:Y:S01]  /*04d0*/  LOP3.LUT R0, R17, R43, RZ, 0xfc, !PT ;  /* 0x0000002b11007212 */ /* 0x000fe200078efcff */
[----:B------:R-:W-:Y:S03]  /*04e0*/  BSSY B6, `(.L_x_257) ;  /* 0x000001d000067945 */ /* 0x000fe60003800000 */
[----:B------:R-:W-:-:S13]  /*04f0*/  ISETP.NE.U32.AND P0, PT, R0, RZ, PT ;  /* 0x000000ff0000720c */ /* 0x000fda0003f05070 */
[----:B------:R-:W-:Y:S05]  /*0500*/  @!P0 BRA `(.L_x_258) ;  /* 0x0000008000008947 */ /* 0x000fea0003800000 */
[----:B------:R-:W-:Y:S01]  /*0510*/  IMAD.MOV.U32 R4, RZ, RZ, R16 ;  /* 0x000000ffff047224 */ /* 0x000fe200078e0010 */
[----:B------:R-:W-:Y:S01]  /*0520*/  MOV R6, c[0x0][0x164] ;  /* 0x0000590000067a02 */ /* 0x000fe20000000f00 */
[----:B------:R-:W-:Y:S01]  /*0530*/  IMAD.MOV.U32 R5, RZ, RZ, R17 ;  /* 0x000000ffff057224 */ /* 0x000fe200078e0011 */
[----:B------:R-:W-:Y:S01]  /*0540*/  MOV R20, 32@lo((nvkernel__Z3rhsv_F1L1810_38 + .L_x_23@srel)) ;  /* 0x0000000000147802 */ /* 0x000fe20000000f00 */
[----:B------:R-:W-:Y:S01]  /*0550*/  IMAD.MOV.U32 R7, RZ, RZ, R43 ;  /* 0x000000ffff077224 */ /* 0x000fe200078e002b */
[----:B------:R-:W-:-:S04]  /*0560*/  MOV R21, 32@hi((nvkernel__Z3rhsv_F1L1810_38 + .L_x_23@srel)) ;  /* 0x0000000000157802 */ /* 0x000fc80000000f00 */
[----:B0-----:R-:W-:Y:S05]  /*0570*/  CALL.ABS.NOINC `(__cuda_sm20_div_s64) ;  /* 0x0000000000007943 */ /* 0x001fea0003c00000 */
.L_x_23:
[----:B------:R-:W-:Y:S05]  /*0580*/  BRA `(.L_x_259) ;  /* 0x0000012000007947 */ /* 0x000fea0003800000 */
.L_x_258:
        /* <DEDUP_REMOVED lines=18> */
.L_x_259:
[----:B------:R-:W-:Y:S05]  /*06b0*/  BSYNC B6 ;  /* 0x0000000000067941 */ /* 0x000fea0003800000 */
.L_x_257:
[----:B------:R-:W-:Y:S01]  /*06c0*/  ISETP.GE.U32.AND P0, PT, R45, R18, PT ;  /* 0x000000122d00720c */ /* 0x000fe20003f06070 */
[----:B------:R-:W-:Y:S01]  /*06d0*/  BSSY B0, `(.L_x_260) ;  /* 0x0000062000007945 */ /* 0x000fe20003800000 */
[----:B------:R-:W-:Y:S02]  /*06e0*/  IADD3 R0, -R16, RZ, RZ ;  /* 0x000000ff10007210 */ /* 0x000fe40007ffe1ff */
[----:B------:R-:W-:-:S03]  /*06f0*/  ISETP.GE.AND.EX P0, PT, R2, R47, PT, P0 ;  /* 0x0000002f0200720c */ /* 0x000fc60003f06300 */
[----:B------:R-:W-:-:S10]  /*0700*/  IMAD R8, R0, c[0x0][0x160], R45 ;  /* 0x0000580000087a24 */ /* 0x000fd400078e022d */
[----:B------:R-:W-:Y:S05]  /*0710*/  @P0 BRA `(.L_x_261) ;  /* 0x000005d000000947 */ /* 0x000fea0003800000 */
[----:B------:R-:W-:Y:S01]  /*0720*/  IADD3 R9, R4, 0x1, RZ ;  /* 0x0000000104097810 */ /* 0x000fe20007ffe0ff */
[----:B------:R-:W-:Y:S01]  /*0730*/  IMAD.MOV R7, RZ, RZ, -R4 ;  /* 0x000000ffff077224 */ /* 0x000fe200078e0a04 */
[----:B------:R-:W-:Y:S02]  /*0740*/  IADD3 R8, R8, c[0x0][0x16c], RZ ;  /* 0x00005b0008087a10 */ /* 0x000fe40007ffe0ff */
[----:B------:R-:W-:Y:S01]  /*0750*/  SHF.R.S32.HI R0, RZ, 0x1f, R9 ;  /* 0x0000001fff007819 */ /* 0x000fe20000011409 */
[----:B------:R-:W-:Y:S02]  /*0760*/  IMAD R10, R7, c[0x0][0x164], R16 ;  /* 0x00005900070a7a24 */ /* 0x000fe400078e0210 */
[----:B------:R-:W-:-:S03]  /*0770*/  IMAD.WIDE.U32 R2, R9, 0x14b88, RZ ;  /* 0x00014b8809027825 */ /* 0x000fc600078e00ff */
[----:B------:R-:W-:Y:S01]  /*0780*/  IADD3 R10, R10, c[0x0][0x170], RZ ;  /* 0x00005c000a0a7a10 */ /* 0x000fe20007ffe0ff */
[----:B------:R-:W-:-:S04]  /*0790*/  IMAD R5, R0, 0x14b88, RZ ;  /* 0x00014b8800057824 */ /* 0x000fc800078e02ff */
[----:B------:R-:W-:-:S04]  /*07a0*/  IMAD.IADD R3, R3, 0x1, R5 ;  /* 0x0000000103037824 */ /* 0x000fc800078e0205 */
[----:B------:R-:W-:-:S06]  /*07b0*/  IMAD.WIDE R2, R10, 0x8, R2 ;  /* 0x000000080a027825 */ /* 0x000fcc00078e0202 */
[----:B------:R-:W-:-:S05]  /*07c0*/  IMAD.WIDE R4, R8, 0x338, R2 ;  /* 0x0000033808047825 */ /* 0x000fca00078e0202 */
        /* <DEDUP_REMOVED lines=8> */
[----:B------:R-:W-:Y:S01]  /*0850*/  SHF.R.S32.HI R11, RZ, 0x1f, R10 ;  /* 0x0000001fff0b7819 */ /* 0x000fe2000001140a */
[----:B------:R-:W-:-:S04]  /*0860*/  IMAD R21, R0, 0x66, RZ ;  /* 0x0000006600157824 */ /* 0x000fc800078e02ff */
[----:B------:R-:W-:Y:S01]  /*0870*/  IMAD.WIDE.U32 R10, R9, 0x66, R10 ;  /* 0x00000066090a7825 */ /* 0x000fe200078e000a */
[----:B------:R-:W-:-:S03]  /*0880*/  SHF.R.S32.HI R9, RZ, 0x1f, R8 ;  /* 0x0000001fff097819 */ /* 0x000fc60000011408 */
[----:B------:R-:W-:Y:S02]  /*0890*/  IMAD.IADD R0, R11, 0x1, R21 ;  /* 0x000000010b007824 */ /* 0x000fe400078e0215 */
[----:B------:R-:W-:-:S04]  /*08a0*/  IMAD.WIDE.U32 R8, R10, 0x66, R8 ;  /* 0x000000660a087825 */ /* 0x000fc800078e0008 */
[----:B------:R-:W-:Y:S01]  /*08b0*/  IMAD R11, R0, 0x66, RZ ;  /* 0x00000066000b7824 */ /* 0x000fe200078e02ff */
[----:B------:R-:W-:-:S03]  /*08c0*/  LEA R28, P0, R8, c[0x0][0x188], 0x3 ;  /* 0x00006200081c7a11 */ /* 0x000fc600078018ff */
[----:B------:R-:W-:-:S05]  /*08d0*/  IMAD.IADD R9, R9, 0x1, R11 ;  /* 0x0000000109097824 */ /* 0x000fca00078e020b */
[----:B------:R-:W-:Y:S02]  /*08e0*/  LEA.HI.X R0, R8, c[0x0][0x18c], R9, 0x3, P0 ;  /* 0x0000630008007a11 */ /* 0x000fe400000f1c09 */
[----:B------:R-:W-:Y:S02]  /*08f0*/  IADD3 R10, P0, R2, 0x1000000, RZ ;  /* 0x01000000020a7810 */ /* 0x000fe40007f1e0ff */
[----:B------:R-:W-:-:S03]  /*0900*/  IADD3 R8, P2, R6, 0x1000000, RZ ;  /* 0x0100000006087810 */ /* 0x000fc60007f5e0ff */
[----:B------:R-:W-:Y:S02]  /*0910*/  IMAD.X R11, RZ, RZ, R3, P0 ;  /* 0x000000ffff0b7224 */ /* 0x000fe400000e0603 */
[----:B------:R-:W-:Y:S01]  /*0920*/  IMAD.X R9, RZ, RZ, R7, P2 ;  /* 0x000000ffff097224 */ /* 0x000fe200010e0607 */
[----:B--2---:R-:W3:-:S06]  /*0930*/  DFMA R12, R12, -2, R14 ;  /* 0xc00000000c0c782b */ /* 0x004ecc000000000e */
[----:B---3--:R-:W4:-:S06]  /*0940*/  DADD R12, R12, R16 ;  /* 0x000000000c0c7229 */ /* 0x008f0c0000000010 */
[----:B----4-:R1:W2:Y:S02]  /*0950*/  DFMA R52, R38, R12, R4 ;  /* 0x0000000c2634722b */ /* 0x0102a40000000004 */
[----:B-1----:R-:W-:-:S04]  /*0960*/  IADD3 R4, P1, R28, 0x1000000, RZ ;  /* 0x010000001c047810 */ /* 0x002fc80007f3e0ff */
[----:B------:R-:W-:Y:S01]  /*0970*/  IADD3.X R5, RZ, R0, RZ, P1, !PT ;  /* 0x00000000ff057210 */ /* 0x000fe20000ffe4ff */
[----:B--2---:R1:W-:Y:S04]  /*0980*/  STG.E.64 [R6.64], R52 ;  /* 0x0000003406007986 */ /* 0x0043e8000c101b24 */
        /* <DEDUP_REMOVED lines=21> */
[----:B------:R-:W-:Y:S01]  /*0ae0*/  IMAD.X R3, RZ, RZ, R3, P0 ;  /* 0x000000ffff037224 */ /* 0x000fe200000e0603 */
[----:B------:R-:W-:-:S03]  /*0af0*/  IADD3.X R29, RZ, R0, RZ, P1, !PT ;  /* 0x00000000ff1d7210 */ /* 0x000fc60000ffe4ff */
        /* <DEDUP_REMOVED lines=31> */
.L_x_261:
[----:B------:R-:W-:Y:S05]  /*0cf0*/  BSYNC B0 ;  /* 0x0000000000007941 */ /* 0x000fea0003800000 */
.L_x_260:
[----:B------:R-:W-:Y:S02]  /*0d00*/  ISETP.NE.AND P1, PT, R46, RZ, PT ;  /* 0x000000ff2e00720c */ /* 0x000fe40003f25270 */
[----:B------:R-:W-:-:S04]  /*0d10*/  IADD3 R49, P0, R49, UR38, RZ ;  /* 0x0000002631317c10 */ /* 0x000fc8000ff1e0ff */
[----:B------:R-:W-:-:S07]  /*0d20*/  IADD3.X R51, R51, UR39, RZ, P0, !PT ;  /* 0x0000002733337c10 */ /* 0x000fce00087fe4ff */
[----:B------:R-:W-:Y:S05]  /*0d30*/  @P1 BRA `(.L_x_262) ;  /* 0xfffff50000001947 */ /* 0x000fea000383ffff */
[----:B------:R-:W-:Y:S05]  /*0d40*/  EXIT ;  /* 0x000000000000794d */ /* 0x000fea0003800000 */
.L_x_263:
        /* <DEDUP_REMOVED lines=11> */
.L_x_506:


//--------------------- .text.nvkernel__Z3rhsv_F1L1780_36 --------------------------
	.section	.text.nvkernel__Z3rhsv_F1L1780_36,"ax",@progbits
	.sectioninfo	@"SHI_REGISTERS=54"
	.align	128
        .global         nvkernel__Z3rhsv_F1L1780_36
        .type           nvkernel__Z3rhsv_F1L1780_36,@function
        .size           nvkernel__Z3rhsv_F1L1780_36,(.L_x_507 - nvkernel__Z3rhsv_F1L1780_36)
        .other          nvkernel__Z3rhsv_F1L1780_36,@"STO_CUDA_ENTRY STV_DEFAULT"
nvkernel__Z3rhsv_F1L1780_36:
.text.nvkernel__Z3rhsv_F1L1780_36:
        /* <DEDUP_REMOVED lines=21> */
[----:B------:R2:W3:Y:S01]  /*0150*/  DMUL R34, R30, c[`(nvkernel__Z3rhsv_F1L1780_36.const_opt.0.8)] ;  /* 0x000000001e227a28 */ /* 0x0004e20000000000 */
[----:B------:R-:W-:Y:S01]  /*0160*/  MOV R40, R2 ;  /* 0x0000000200287202 */ /* 0x000fe20000000f00 */
[----:B------:R-:W-:-:S02]  /*0170*/  ULDC UR40, c[0x0][0x160] ;  /* 0x0000580000287ab9 */ /* 0x000fc40000000800 */
[C---:B------:R2:W4:Y:S01]  /*0180*/  DMUL R32, R30.reuse, c[`(nvkernel__Z3rhsv_F1L1780_36.const_opt.8.16)] ;  /* 0x000000001e207a28 */ /* 0x0405220000000000 */
[----:B------:R-:W-:Y:S02]  /*0190*/  UIMAD.WIDE UR38, UR38, 0x80, URZ ;  /* 0x00000080262678a5 */ /* 0x000fe4000f8e023f */
[----:B------:R-:W-:Y:S01]  /*01a0*/  USHF.R.S32.HI UR40, URZ, 0x1f, UR40 ;  /* 0x0000001f3f287899 */ /* 0x000fe20008011428 */
[----:B------:R2:W0:Y:S01]  /*01b0*/  DMUL R22, R30, c[`(nvkernel__Z3rhsv_F1L1780_36.const_opt.16.24)] ;  /* 0x000000001e167a28 */ /* 0x0004220000000000 */
[----:B------:R-:W-:-:S03]  /*01c0*/  ULDC.64 UR36, c[0x0][0x118] ;  /* 0x0000460000247ab9 */ /* 0x000fc60000000a00 */
[----:B------:R-:W0:Y:S02]  /*01d0*/  DMUL R30, R30, c[`(nvkernel__Z3rhsv_F1L1780_36.const_opt.24.32)] ;  /* 0x000000001e1e7a28 */ /* 0x000e240000000000 */
[----:B0-----:R-:W-:-:S05]  /*01e0*/  SHF.R.S32.HI R37, RZ, 0x1f, R36 ;  /* 0x0000001fff257819 */ /* 0x001fca0000011424 */
[----:B-1234-:R-:W-:-:S05]  /*01f0*/  IMAD.WIDE R36, R3, 0x80, R36 ;  /* 0x0000008003247825 */ /* 0x01efca00078e0224 */
.L_x_272:
        /* <DEDUP_REMOVED lines=14> */
[----:B------:R-:W-:Y:S01]  /*02e0*/  MOV R20, 32@lo((nvkernel__Z3rhsv_F1L1780_36 + .L_x_24@srel)) ;  /* 0x0000000000147802 */ /* 0x000fe20000000f00 */
[----:B------:R-:W-:Y:S01]  /*02f0*/  IMAD.U32 R7, RZ, RZ, UR40 ;  /* 0x00000028ff077e24 */ /* 0x000fe2000f8e00ff */
[----:B------:R-:W-:-:S04]  /*0300*/  MOV R21, 32@hi((nvkernel__Z3rhsv_F1L1780_36 + .L_x_24@srel)) ;  /* 0x0000000000157802 */ /* 0x000fc80000000f00 */
[----:B------:R-:W-:Y:S05]  /*0310*/  CALL.ABS.NOINC `(__cuda_sm20_div_s64) ;  /* 0x0000000000007943 */ /* 0x000fea0003c00000 */
.L_x_24:
[----:B------:R-:W-:Y:S02]  /*0320*/  MOV R16, R4 ;  /* 0x0000000400107202 */ /* 0x000fe40000000f00 */
[----:B------:R-:W-:Y:S01]  /*0330*/  MOV R17, R5 ;  /* 0x0000000500117202 */ /* 0x000fe20000000f00 */
[----:B------:R-:W-:Y:S05]  /*0340*/  BRA `(.L_x_266) ;  /* 0x0000013000007947 */ /* 0x000fea0003800000 */
.L_x_265:
        /* <DEDUP_REMOVED lines=19> */
.L_x_266:
[----:B------:R-:W-:Y:S05]  /*0480*/  BSYNC B6 ;  /* 0x0000000000067941 */ /* 0x000fea0003800000 */
.L_x_264:
[----:B------:R-:W-:Y:S01]  /*0490*/  LOP3.LUT R0, R17, R39, RZ, 0xfc, !PT ;  /* 0x0000002711007212 */ /* 0x000fe200078efcff */
[----:B------:R-:W-:Y:S03]  /*04a0*/  BSSY B6, `(.L_x_267) ;  /* 0x000001d000067945 */ /* 0x000fe60003800000 */
[----:B------:R-:W-:-:S13]  /*04b0*/  ISETP.NE.U32.AND P0, PT, R0, RZ, PT ;  /* 0x000000ff0000720c */ /* 0x000fda0003f05070 */
[----:B------:R-:W-:Y:S05]  /*04c0*/  @!P0 BRA `(.L_x_268) ;  /* 0x0000008000008947 */ /* 0x000fea0003800000 */
[----:B------:R-:W-:Y:S01]  /*04d0*/  IMAD.MOV.U32 R4, RZ, RZ, R16 ;  /* 0x000000ffff047224 */ /* 0x000fe200078e0010 */
[----:B------:R-:W-:Y:S01]  /*04e0*/  MOV R6, c[0x0][0x164] ;  /* 0x0000590000067a02 */ /* 0x000fe20000000f00 */
[----:B------:R-:W-:Y:S01]  /*04f0*/  IMAD.MOV.U32 R5, RZ, RZ, R17 ;  /* 0x000000ffff057224 */ /* 0x000fe200078e0011 */
[----:B------:R-:W-:Y:S01]  /*0500*/  MOV R20, 32@lo((nvkernel__Z3rhsv_F1L1780_36 + .L_x_25@srel)) ;  /* 0x0000000000147802 */ /* 0x000fe20000000f00 */
[----:B------:R-:W-:Y:S01]  /*0510*/  IMAD.MOV.U32 R7, RZ, RZ, R39 ;  /* 0x000000ffff077224 */ /* 0x000fe200078e0027 */
[----:B------:R-:W-:-:S04]  /*0520*/  MOV R21, 32@hi((nvkernel__Z3rhsv_F1L1780_36 + .L_x_25@srel)) ;  /* 0x0000000000157802 */ /* 0x000fc80000000f00 */
[----:B------:R-:W-:Y:S05]  /*0530*/  CALL.ABS.NOINC `(__cuda_sm20_div_s64) ;  /* 0x0000000000007943 */ /* 0x000fea0003c00000 */
.L_x_25:
[----:B------:R-:W-:Y:S05]  /*0540*/  BRA `(.L_x_269) ;  /* 0x0000012000007947 */ /* 0x000fea0003800000 */
.L_x_268:
        /* <DEDUP_REMOVED lines=18> */
.L_x_269:
[----:B------:R-:W-:Y:S05]  /*0670*/  BSYNC B6 ;  /* 0x0000000000067941 */ /* 0x000fea0003800000 */
.L_x_267:
        /* <DEDUP_REMOVED lines=9> */
[----:B------:R-:W-:Y:S02]  /*0710*/  IMAD R6, R9, c[0x0][0x164], R16 ;  /* 0x0000590009067a24 */ /* 0x000fe400078e0210 */
[----:B------:R-:W-:-:S03]  /*0720*/  IMAD.WIDE.U32 R4, R3, 0x14b88, RZ ;  /* 0x00014b8803047825 */ /* 0x000fc600078e00ff */
[----:B------:R-:W-:Y:S01]  /*0730*/  IADD3 R6, R6, c[0x0][0x170], RZ ;  /* 0x00005c0006067a10 */ /* 0x000fe20007ffe0ff */
[----:B------:R-:W-:-:S04]  /*0740*/  IMAD R7, R0, 0x14b88, RZ ;  /* 0x00014b8800077824 */ /* 0x000fc800078e02ff */
[----:B------:R-:W-:-:S04]  /*0750*/  IMAD.IADD R5, R5, 0x1, R7 ;  /* 0x0000000105057824 */ /* 0x000fc800078e0207 */
[----:B------:R-:W-:Y:S01]  /*0760*/  IMAD.WIDE R8, R6, 0x8, R4 ;  /* 0x0000000806087825 */ /* 0x000fe200078e0204 */
[----:B------:R-:W-:-:S05]  /*0770*/  IADD3 R4, R45, c[0x0][0x16c], RZ ;  /* 0x00005b002d047a10 */ /* 0x000fca0007ffe0ff */
[----:B------:R-:W-:-:S05]  /*0780*/  IMAD.WIDE R8, R4, 0x338, R8 ;  /* 0x0000033804087825 */ /* 0x000fca00078e0208 */
[C---:B------:R-:W-:Y:S02]  /*0790*/  IADD3 R50, P1, R8.reuse, c[0x0][0x180], RZ ;  /* 0x0000600008327a10 */ /* 0x040fe40007f3e0ff */
[----:B------:R-:W-:Y:S02]  /*07a0*/  IADD3 R44, P0, R8, c[0x0][0x178], RZ ;  /* 0x00005e00082c7a10 */ /* 0x000fe40007f1e0ff */
[C---:B------:R-:W-:Y:S02]  /*07b0*/  IADD3.X R5, R9.reuse, c[0x0][0x184], RZ, P1, !PT ;  /* 0x0000610009057a10 */ /* 0x040fe40000ffe4ff */
[C---:B------:R-:W-:Y:S02]  /*07c0*/  IADD3 R46, P1, R50.reuse, 0x1000000, RZ ;  /* 0x01000000322e7810 */ /* 0x040fe40007f3e0ff */
[----:B------:R-:W-:Y:S02]  /*07d0*/  IADD3.X R45, R9, c[0x0][0x17c], RZ, P0, !PT ;  /* 0x00005f00092d7a10 */ /* 0x000fe400007fe4ff */
[----:B------:R-:W-:Y:S01]  /*07e0*/  IADD3 R50, P0, R50, 0x2000000, RZ ;  /* 0x0200000032327810 */ /* 0x000fe20007f1e0ff */
[----:B------:R-:W-:-:S02]  /*07f0*/  IMAD.X R47, RZ, RZ, R5, P1 ;  /* 0x000000ffff2f7224 */ /* 0x000fc400008e0605 */
[----:B------:R-:W2:Y:S02]  /*0800*/  LDG.E.64 R48, [R44.64] ;  /* 0x000000242c307981 */ /* 0x000ea4000c1e1b00 */
[----:B------:R-:W-:Y:S02]  /*0810*/  IMAD.X R51, RZ, RZ, R5, P0 ;  /* 0x000000ffff337224 */ /* 0x000fe400000e0605 */
[----:B------:R-:W3:Y:S04]  /*0820*/  LDG.E.64 R8, [R44.64+-0x338] ;  /* 0xfffcc8242c087981 */ /* 0x000ee8000c1e1b00 */
[----:B------:R-:W2:Y:S04]  /*0830*/  LDG.E.64 R14, [R46.64+-0x7be7d0] ;  /* 0x841830242e0e7981 */ /* 0x000ea8000c1e1b00 */
[----:B------:R-:W3:Y:S04]  /*0840*/  LDG.E.64 R20, [R46.64+-0x7beb08] ;  /* 0x8414f8242e147981 */ /* 0x000ee8000c1e1b00 */
[----:B------:R-:W4:Y:S04]  /*0850*/  LDG.E.64 R16, [R46.64+0x83060] ;  /* 0x083060242e107981 */ /* 0x000f28000c1e1b00 */
[----:B------:R-:W5:Y:S04]  /*0860*/  LDG.E.64 R24, [R46.64+0x82d28] ;  /* 0x082d28242e187981 */ /* 0x000f68000c1e1b00 */
[----:B------:R-:W5:Y:S04]  /*0870*/  LDG.E.64 R26, [R50.64+-0x73b770] ;  /* 0x8c489024321a7981 */ /* 0x000f68000c1e1b00 */
[----:B------:R-:W5:Y:S04]  /*0880*/  LDG.E.64 R28, [R50.64+-0x73baa8] ;  /* 0x8c455824321c7981 */ /* 0x000f68000c1e1b00 */
[----:B------:R-:W5:Y:S04]  /*0890*/  LDG.E.64 R10, [R50.64+0x105d88] ;  /* 0x105d8824320a7981 */ /* 0x000f68000c1e1b00 */
[----:B------:R-:W5:Y:S01]  /*08a0*/  LDG.E.64 R12, [R50.64+0x1060c0] ;  /* 0x1060c024320c7981 */ /* 0x000f62000c1e1b00 */
[----:B------:R-:W-:-:S05]  /*08b0*/  SHF.R.S32.HI R7, RZ, 0x1f, R6 ;  /* 0x0000001fff077819 */ /* 0x000fca0000011406 */
[----:B------:R-:W-:-:S04]  /*08c0*/  IMAD.WIDE.U32 R6, R3, 0x66, R6 ;  /* 0x0000006603067825 */ /* 0x000fc800078e0006 */
[----:B------:R-:W-:Y:S01]  /*08d0*/  IMAD R3, R0, 0x66, RZ ;  /* 0x0000006600037824 */ /* 0x000fe200078e02ff */
[----:B------:R-:W-:-:S04]  /*08e0*/  SHF.R.S32.HI R5, RZ, 0x1f, R4 ;  /* 0x0000001fff057819 */ /* 0x000fc80000011404 */
[----:B------:R-:W-:Y:S01]  /*08f0*/  IADD3 R0, R7, R3, RZ ;  /* 0x0000000307007210 */ /* 0x000fe20007ffe0ff */
[----:B------:R-:W-:-:S04]  /*0900*/  IMAD.WIDE.U32 R4, R6, 0x66, R4 ;  /* 0x0000006606047825 */ /* 0x000fc800078e0004 */
[----:B------:R-:W-:Y:S01]  /*0910*/  IMAD R3, R0, 0x66, RZ ;  /* 0x0000006600037824 */ /* 0x000fe200078e02ff */
[----:B------:R-:W-:-:S03]  /*0920*/  LEA R6, P0, R4, c[0x0][0x188], 0x3 ;  /* 0x0000620004067a11 */ /* 0x000fc600078018ff */
[----:B------:R-:W-:-:S05]  /*0930*/  IMAD.IADD R3, R5, 0x1, R3 ;  /* 0x0000000105037824 */ /* 0x000fca00078e0203 */
[----:B------:R-:W-:Y:S02]  /*0940*/  LEA.HI.X R3, R4, c[0x0][0x18c], R3, 0x3, P0 ;  /* 0x0000630004037a11 */ /* 0x000fe400000f1c03 */
[C---:B------:R-:W-:Y:S02]  /*0950*/  IADD3 R4, P0, R6.reuse, 0x1000000, RZ ;  /* 0x0100000006047810 */ /* 0x040fe40007f1e0ff */
[----:B------:R-:W-:-:S03]  /*0960*/  IADD3 R6, P1, R6, 0x2000000, RZ ;  /* 0x0200000006067810 */ /* 0x000fc60007f3e0ff */
[----:B------:R-:W-:Y:S01]  /*0970*/  IMAD.X R5, RZ, RZ, R3, P0 ;  /* 0x000000ffff057224 */ /* 0x000fe200000e0603 */
[----:B------:R-:W-:Y:S01]  /*0980*/  IADD3.X R7, RZ, R3, RZ, P1, !PT ;  /* 0x00000003ff077210 */ /* 0x000fe20000ffe4ff */
[----:B--2---:R-:W0:-:S04]  /*0990*/  DMUL R14, R14, R48 ;  /* 0x000000300e0e7228 */ /* 0x004e080000000000 */
[----:B---3--:R-:W1:-:S04]  /*09a0*/  DMUL R20, R20, R8 ;  /* 0x0000000814147228 */ /* 0x008e480000000000 */
[----:B----4-:R-:W-:-:S04]  /*09b0*/  DMUL R16, R48, R16 ;  /* 0x0000001030107228 */ /* 0x010fc80000000000 */
[----:B-----5:R-:W-:-:S04]  /*09c0*/  DMUL R24, R8, R24 ;  /* 0x0000001808187228 */ /* 0x020fc80000000000 */
[----:B0-----:R-:W0:-:S04]  /*09d0*/  DMUL R44, R14, R14 ;  /* 0x0000000e0e2c7228 */ /* 0x001e080000000000 */
[----:B-1----:R-:W1:-:S04]  /*09e0*/  DMUL R46, R20, R20 ;  /* 0x00000014142e7228 */ /* 0x002e480000000000 */
[----:B------:R-:W-:-:S04]  /*09f0*/  DMUL R26, R48, R26 ;  /* 0x0000001a301a7228 */ /* 0x000fc80000000000 */
[----:B------:R-:W-:-:S04]  /*0a00*/  DMUL R28, R8, R28 ;  /* 0x0000001c081c7228 */ /* 0x000fc80000000000 */
[----:B0-----:R-:W0:-:S04]  /*0a10*/  DFMA R44, R16, R16, R44 ;  /* 0x00000010102c722b */ /* 0x001e08000000002c */
[----:B-1----:R-:W1:-:S04]  /*0a20*/  DFMA R46, R24, R24, R46 ;  /* 0x00000018182e722b */ /* 0x002e48000000002e */
[----:B0-----:R-:W-:-:S04]  /*0a30*/  DFMA R44, R26, R26, R44 ;  /* 0x0000001a1a2c722b */ /* 0x001fc8000000002c */
[----:B-1----:R-:W0:-:S04]  /*0a40*/  DFMA R46, R28, R28, R46 ;  /* 0x0000001c1c2e722b */ /* 0x002e08000000002e */
[----:B------:R-:W-:-:S04]  /*0a50*/  DADD R14, R14, -R20 ;  /* 0x000000000e0e7229 */ /* 0x000fc80000000814 */
[----:B------:R-:W1:-:S04]  /*0a60*/  DMUL R20, R24, R24 ;  /* 0x0000001818147228 */ /* 0x000e480000000000 */
[----:B0-----:R-:W0:-:S04]  /*0a70*/  DADD R44, R44, -R46 ;  /* 0x000000002c2c7229 */ /* 0x001e08000000082e */
[----:B-1----:R-:W-:-:S04]  /*0a80*/  DFMA R20, R16, R16, -R20 ;  /* 0x000000101014722b */ /* 0x002fc80000000814 */
[----:B0-----:R-:W0:-:S04]  /*0a90*/  DMUL R44, R30, R44 ;  /* 0x0000002c1e2c7228 */ /* 0x001e080000000000 */
[----:B------:R-:W1:-:S04]  /*0aa0*/  DMUL R10, R8, R10 ;  /* 0x0000000a080a7228 */ /* 0x000e480000000000 */
[----:B------:R-:W2:-:S04]  /*0ab0*/  DADD R24, R16, -R24 ;  /* 0x0000000010187229 */ /* 0x000e880000000818 */
[----:B0-----:R-:W-:-:S04]  /*0ac0*/  DFMA R20, R22, R20, R44 ;  /* 0x000000141614722b */ /* 0x001fc8000000002c */
[----:B-1----:R-:W0:-:S04]  /*0ad0*/  DFMA R10, R48, R12, -R10 ;  /* 0x0000000c300a722b */ /* 0x002e08000000080a */
[----:B------:R-:W1:-:S04]  /*0ae0*/  DADD R26, R26, -R28 ;  /* 0x000000001a1a7229 */ /* 0x000e48000000081c */
[----:B------:R-:W3:-:S04]  /*0af0*/  DMUL R14, R14, c[0x0][0x190] ;  /* 0x000064000e0e7a28 */ /* 0x000ec80000000000 */
[----:B--2---:R-:W2:-:S04]  /*0b00*/  DMUL R24, R34, R24 ;  /* 0x0000001822187228 */ /* 0x004e880000000000 */
[----:B0-----:R-:W-:-:S04]  /*0b10*/  DFMA R20, R32, R10, R20 ;  /* 0x0000000a2014722b */ /* 0x001fc80000000014 */
[----:B-1----:R-:W0:Y:S01]  /*0b20*/  DMUL R26, R26, c[0x0][0x190] ;  /* 0x000064001a1a7a28 */ /* 0x002e220000000000 */
[----:B---3--:R1:W-:Y:S04]  /*0b30*/  STG.E.64 [R4.64+-0x7e7540], R14 ;  /* 0x818ac00e04007986 */ /* 0x0083e8000c101b24 */
[----:B--2---:R1:W-:Y:S04]  /*0b40*/  STG.E.64 [R4.64+0x31580], R24 ;  /* 0x0315801804007986 */ /* 0x0043e8000c101b24 */
[----:B0-----:R1:W-:Y:S04]  /*0b50*/  STG.E.64 [R6.64+-0x7b5fc0], R26 ;  /* 0x84a0401a06007986 */ /* 0x0013e8000c101b24 */
[----:B------:R1:W-:Y:S02]  /*0b60*/  STG.E.64 [R6.64+0x62b00], R20 ;  /* 0x062b001406007986 */ /* 0x0003e4000c101b24 */
.L_x_271:
[----:B------:R-:W-:Y:S05]  /*0b70*/  BSYNC B0 ;  /* 0x0000000000007941 */ /* 0x000fea0003800000 */
.L_x_270:
[----:B------:R-:W-:Y:S02]  /*0b80*/  ISETP.NE.AND P1, PT, R42, RZ, PT ;  /* 0x000000ff2a00720c */ /* 0x000fe40003f25270 */
[----:B------:R-:W-:-:S04]  /*0b90*/  IADD3 R41, P0, R41, UR38, RZ ;  /* 0x0000002629297c10 */ /* 0x000fc8000ff1e0ff */
[----:B------:R-:W-:-:S07]  /*0ba0*/  IADD3.X R43, R43, UR39, RZ, P0, !PT ;  /* 0x000000272b2b7c10 */ /* 0x000fce00087fe4ff */
[----:B------:R-:W-:Y:S05]  /*0bb0*/  @P1 BRA `(.L_x_272) ;  /* 0xfffff64000001947 */ /* 0x000fea000383ffff */
[----:B------:R-:W-:Y:S05]  /*0bc0*/  EXIT ;  /* 0x000000000000794d */ /* 0x000fea0003800000 */
.L_x_273:
        /* <DEDUP_REMOVED lines=11> */
.L_x_507:


//--------------------- .text.nvkernel__Z3rhsv_F1L1768_34 --------------------------
	.section	.text.nvkernel__Z3rhsv_F1L1768_34,"ax",@progbits
	.sectioninfo	@"SHI_REGISTERS=40"
	.align	128
        .global         nvkernel__Z3rhsv_F1L1768_34
        .type           nvkernel__Z3rhsv_F1L1768_34,@function
        .size           nvkernel__Z3rhsv_F1L1768_34,(.L_x_508 - nvkernel__Z3rhsv_F1L1768_34)
        .other          nvkernel__Z3rhsv_F1L1768_34,@"STO_CUDA_ENTRY STV_DEFAULT"
nvkernel__Z3rhsv_F1L1768_34:
.text.nvkernel__Z3rhsv_F1L1768_34:
        /* <DEDUP_REMOVED lines=26> */
.L_x_282:
        /* <DEDUP_REMOVED lines=14> */
[----:B------:R-:W-:Y:S01]  /*0280*/  MOV R20, 32@lo((nvkernel__Z3rhsv_F1L1768_34 + .L_x_26@srel)) ;  /* 0x0000000000147802 */ /* 0x000fe20000000f00 */
[----:B------:R-:W-:Y:S01]  /*0290*/  IMAD.U32 R7, RZ, RZ, UR40 ;  /* 0x00000028ff077e24 */ /* 0x000fe2000f8e00ff */
[----:B------:R-:W-:-:S04]  /*02a0*/  MOV R21, 32@hi((nvkernel__Z3rhsv_F1L1768_34 + .L_x_26@srel)) ;  /* 0x0000000000157802 */ /* 0x000fc80000000f00 */
[----:B------:R-:W-:Y:S05]  /*02b0*/  CALL.ABS.NOINC `(__cuda_sm20_div_s64) ;  /* 0x0000000000007943 */ /* 0x000fea0003c00000 */
.L_x_26:
[----:B------:R-:W-:Y:S02]  /*02c0*/  MOV R18, R4 ;  /* 0x0000000400127202 */ /* 0x000fe40000000f00 */
[----:B------:R-:W-:Y:S01]  /*02d0*/  MOV R19, R5 ;  /* 0x0000000500137202 */ /* 0x000fe20000000f00 */
[----:B------:R-:W-:Y:S05]  /*02e0*/  BRA `(.L_x_276) ;  /* 0x0000013000007947 */ /* 0x000fea0003800000 */
.L_x_275:
        /* <DEDUP_REMOVED lines=19> */
.L_x_276:
[----:B------:R-:W-:Y:S05]  /*0420*/  BSYNC B6 ;  /* 0x0000000000067941 */ /* 0x000fea0003800000 */
.L_x_274:
[----:B------:R-:W-:Y:S01]  /*0430*/  LOP3.LUT R0, R19, R33, RZ, 0xfc, !PT ;  /* 0x0000002113007212 */ /* 0x000fe200078efcff */
[----:B------:R-:W-:Y:S03]  /*0440*/  BSSY B6, `(.L_x_277) ;  /* 0x000001d000067945 */ /* 0x000fe60003800000 */
[----:B------:R-:W-:-:S13]  /*0450*/  ISETP.NE.U32.AND P0, PT, R0, RZ, PT ;  /* 0x000000ff0000720c */ /* 0x000fda0003f05070 */
[----:B------:R-:W-:Y:S05]  /*0460*/  @!P0 BRA `(.L_x_278) ;  /* 0x0000008000008947 */ /* 0x000fea0003800000 */
[----:B------:R-:W-:Y:S01]  /*0470*/  IMAD.MOV.U32 R4, RZ, RZ, R18 ;  /* 0x000000ffff047224 */ /* 0x000fe200078e0012 */
[----:B------:R-:W-:Y:S01]  /*0480*/  MOV R6, c[0x0][0x164] ;  /* 0x0000590000067a02 */ /* 0x000fe20000000f00 */
[----:B------:R-:W-:Y:S01]  /*0490*/  IMAD.MOV.U32 R5, RZ, RZ, R19 ;  /* 0x000000ffff057224 */ /* 0x000fe200078e0013 */
[----:B------:R-:W-:Y:S01]  /*04a0*/  MOV R20, 32@lo((nvkernel__Z3rhsv_F1L1768_34 + .L_x_27@srel)) ;  /* 0x0000000000147802 */ /* 0x000fe20000000f00 */
[----:B------:R-:W-:Y:S01]  /*04b0*/  IMAD.MOV.U32 R7, RZ, RZ, R33 ;  /* 0x000000ffff077224 */ /* 0x000fe200078e0021 */
[----:B------:R-:W-:-:S04]  /*04c0*/  MOV R21, 32@hi((nvkernel__Z3rhsv_F1L1768_34 + .L_x_27@srel)) ;  /* 0x0000000000157802 */ /* 0x000fc80000000f00 */
[----:B------:R-:W-:Y:S05]  /*04d0*/  CALL.ABS.NOINC `(__cuda_sm20_div_s64) ;  /* 0x0000000000007943 */ /* 0x000fea0003c00000 */
.L_x_27:
[----:B------:R-:W-:Y:S05]  /*04e0*/  BRA `(.L_x_279) ;  /* 0x0000012000007947 */ /* 0x000fea0003800000 */
.L_x_278:
        /* <DEDUP_REMOVED lines=18> */
.L_x_279:
[----:B------:R-:W-:Y:S05]  /*0610*/  BSYNC B6 ;  /* 0x0000000000067941 */ /* 0x000fea0003800000 */
.L_x_277:
[----:B------:R-:W-:Y:S01]  /*0620*/  ISETP.GE.U32.AND P0, PT, R31, R16, PT ;  /* 0x000000101f00720c */ /* 0x000fe20003f06070 */
[----:B------:R-:W-:Y:S03]  /*0630*/  BSSY B0, `(.L_x_280) ;  /* 0x000003f000007945 */ /* 0x000fe60003800000 */
[----:B------:R-:W-:-:S13]  /*0640*/  ISETP.GE.AND.EX P0, PT, R2, R34, PT, P0 ;  /* 0x000000220200720c */ /* 0x000fda0003f06300 */
[----:B------:R-:W-:Y:S05]  /*0650*/  @P0 BRA `(.L_x_281) ;  /* 0x000003c000000947 */ /* 0x000fea0003800000 */
[----:B------:R-:W-:Y:S01]  /*0660*/  IADD3 R2, R4, 0x1, RZ ;  /* 0x0000000104027810 */ /* 0x000fe20007ffe0ff */
[----:B------:R-:W-:Y:S02]  /*0670*/  IMAD.MOV R9, RZ, RZ, -R4 ;  /* 0x000000ffff097224 */ /* 0x000fe400078e0a04 */
[----:B------:R-:W-:Y:S01]  /*0680*/  IMAD.MOV R6, RZ, RZ, -R18 ;  /* 0x000000ffff067224 */ /* 0x000fe200078e0a12 */
[----:B------:R-:W-:Y:S01]  /*0690*/  SHF.R.S32.HI R0, RZ, 0x1f, R2 ;  /* 0x0000001fff007819 */ /* 0x000fe20000011402 */
[----:B------:R-:W-:-:S04]  /*06a0*/  IMAD.WIDE.U32 R4, R2, 0x14520, RZ ;  /* 0x0001452002047825 */ /* 0x000fc800078e00ff */
[----:B------:R-:W-:Y:S02]  /*06b0*/  IMAD R7, R0, 0x14520, RZ ;  /* 0x0001452000077824 */ /* 0x000fe400078e02ff */
[----:B------:R-:W-:Y:S02]  /*06c0*/  IMAD R9, R9, c[0x0][0x164], R18 ;  /* 0x0000590009097a24 */ /* 0x000fe400078e0212 */
[----:B------:R-:W-:Y:S01]  /*06d0*/  IMAD.WIDE.U32 R2, R2, 0x14b88, RZ ;  /* 0x00014b8802027825 */ /* 0x000fe200078e00ff */
[----:B------:R-:W-:Y:S02]  /*06e0*/  IADD3 R5, R5, R7, RZ ;  /* 0x0000000705057210 */ /* 0x000fe40007ffe0ff */
[----:B------:R-:W-:Y:S01]  /*06f0*/  IADD3 R9, R9, c[0x0][0x16c], RZ ;  /* 0x00005b0009097a10 */ /* 0x000fe20007ffe0ff */
[----:B------:R-:W-:Y:S02]  /*0700*/  IMAD R7, R6, c[0x0][0x160], R31 ;  /* 0x0000580006077a24 */ /* 0x000fe400078e021f */
[----:B------:R-:W-:-:S02]  /*0710*/  IMAD R11, R0, 0x14b88, RZ ;  /* 0x00014b88000b7824 */ /* 0x000fc400078e02ff */
[----:B------:R-:W-:Y:S01]  /*0720*/  IMAD.WIDE R4, R9, 0x330, R4 ;  /* 0x0000033009047825 */ /* 0x000fe200078e0204 */
[----:B------:R-:W-:-:S03]  /*0730*/  IADD3 R7, R7, c[0x0][0x170], RZ ;  /* 0x00005c0007077a10 */ /* 0x000fc60007ffe0ff */
[----:B------:R-:W-:Y:S02]  /*0740*/  IMAD.IADD R3, R3, 0x1, R11 ;  /* 0x0000000103037824 */ /* 0x000fe400078e020b */
[----:B------:R-:W-:-:S04]  /*0750*/  IMAD.WIDE R4, R7, 0x8, R4 ;  /* 0x0000000807047825 */ /* 0x000fc800078e0204 */
[----:B------:R-:W-:Y:S01]  /*0760*/  IMAD.WIDE R2, R9, 0x8, R2 ;  /* 0x0000000809027825 */ /* 0x000fe200078e0202 */
[----:B------:R-:W-:-:S04]  /*0770*/  IADD3 R4, P1, R4, c[0x0][0x180], RZ ;  /* 0x0000600004047a10 */ /* 0x000fc80007f3e0ff */
[----:B------:R-:W-:Y:S01]  /*0780*/  IADD3.X R5, R5, c[0x0][0x184], RZ, P1, !PT ;  /* 0x0000610005057a10 */ /* 0x000fe20000ffe4ff */
[----:B------:R-:W-:-:S04]  /*0790*/  IMAD.WIDE R2, R7, 0x338, R2 ;  /* 0x0000033807027825 */ /* 0x000fc800078e0202 */
[----:B------:R-:W2:Y:S01]  /*07a0*/  LDG.E.64 R6, [R4.64+-0x8] ;  /* 0xfffff82404067981 */ /* 0x000ea2000c1e1b00 */
[----:B------:R-:W-:-:S03]  /*07b0*/  IADD3 R2, P0, R2, c[0x0][0x178], RZ ;  /* 0x00005e0002027a10 */ /* 0x000fc60007f1e0ff */
[----:B------:R-:W2:Y:S01]  /*07c0*/  LDG.E.64 R8, [R4.64+0x8] ;  /* 0x0000082404087981 */ /* 0x000ea2000c1e1b00 */
[----:B------:R-:W-:-:S05]  /*07d0*/  IADD3.X R3, R3, c[0x0][0x17c], RZ, P0, !PT ;  /* 0x00005f0003037a10 */ /* 0x000fca00007fe4ff */
[----:B------:R-:W3:Y:S01]  /*07e0*/  LDG.E.64 R12, [R2.64] ;  /* 0x00000024020c7981 */ /* 0x000ee2000c1e1b00 */
[----:B--2---:R0:W3:Y:S02]  /*07f0*/  DADD R10, -R6, R8 ;  /* 0x00000000060a7229 */ /* 0x0040e40000000108 */
[----:B0-----:R-:W-:-:S04]  /*0800*/  IADD3 R8, P0, R4, 0x1000000, RZ ;  /* 0x0100000004087810 */ /* 0x001fc80007f1e0ff */
[----:B---3--:R-:W0:Y:S01]  /*0810*/  DFMA R10, R10, -c[0x0][0x188], R12 ;  /* 0x800062000a0a7a2b */ /* 0x008e22000000000c */
[----:B------:R-:W-:Y:S02]  /*0820*/  IADD3.X R9, RZ, R5, RZ, P0, !PT ;  /* 0x00000005ff097210 */ /* 0x000fe400007fe4ff */
[----:B------:R-:W-:-:S04]  /*0830*/  IADD3 R6, P1, R2, 0x1000000, RZ ;  /* 0x0100000002067810 */ /* 0x000fc80007f3e0ff */
[----:B0-----:R0:W-:Y:S01]  /*0840*/  STG.E.64 [R2.64], R10 ;  /* 0x0000000a02007986 */ /* 0x0011e2000c101b24 */
[----:B------:R-:W-:-:S03]  /*0850*/  IMAD.X R7, RZ, RZ, R3, P1 ;  /* 0x000000ffff077224 */ /* 0x000fc600008e0603 */
[----:B------:R-:W2:Y:S04]  /*0860*/  LDG.E.64 R12, [R8.64+-0x7e7548] ;  /* 0x818ab824080c7981 */ /* 0x000ea8000c1e1b00 */
[----:B------:R-:W2:Y:S04]  /*0870*/  LDG.E.64 R14, [R8.64+-0x7e7538] ;  /* 0x818ac824080e7981 */ /* 0x000ea8000c1e1b00 */
[----:B------:R-:W3:Y:S04]  /*0880*/  LDG.E.64 R18, [R6.64+-0x7be7d0] ;  /* 0x8418302406127981 */ /* 0x000ee8000c1e1b00 */
[----:B------:R-:W4:Y:S01]  /*0890*/  LDG.E.64 R20, [R6.64+0x83060] ;  /* 0x0830602406147981 */ /* 0x000f22000c1e1b00 */
[----:B--2---:R-:W3:-:S06]  /*08a0*/  DADD R12, -R12, R14 ;  /* 0x000000000c0c7229 */ /* 0x004ecc000000010e */
[----:B---3--:R-:W1:-:S07]  /*08b0*/  DFMA R12, R12, -c[0x0][0x188], R18 ;  /* 0x800062000c0c7a2b */ /* 0x008e4e0000000012 */
[----:B-1----:R1:W-:Y:S04]  /*08c0*/  STG.E.64 [R6.64+-0x7be7d0], R12 ;  /* 0x8418300c06007986 */ /* 0x0023e8000c101b24 */
[----:B------:R-:W2:Y:S04]  /*08d0*/  LDG.E.64 R14, [R8.64+0x31578] ;  /* 0x03157824080e7981 */ /* 0x000ea8000c1e1b00 */
[----:B------:R-:W2:Y:S01]  /*08e0*/  LDG.E.64 R18, [R8.64+0x31588] ;  /* 0x0315882408127981 */ /* 0x000ea2000c1e1b00 */
[----:B------:R-:W-:Y:S02]  /*08f0*/  IADD3 R4, P0, R4, 0x2000000, RZ ;  /* 0x0200000004047810 */ /* 0x000fe40007f1e0ff */
[----:B0-----:R-:W-:-:S02]  /*0900*/  IADD3 R2, P1, R2, 0x2000000, RZ ;  /* 0x0200000002027810 */ /* 0x001fc40007f3e0ff */
[----:B------:R-:W-:-:S03]  /*0910*/  IADD3.X R5, RZ, R5, RZ, P0, !PT ;  /* 0x00000005ff057210 */ /* 0x000fc600007fe4ff */
[----:B------:R-:W-:Y:S01]  /*0920*/  IMAD.X R3, RZ, RZ, R3, P1 ;  /* 0x000000ffff037224 */ /* 0x000fe200008e0603 */
[----:B--2---:R-:W4:-:S06]  /*0930*/  DADD R14, -R14, R18 ;  /* 0x000000000e0e7229 */ /* 0x004f0c0000000112 */
[----:B----4-:R-:W0:-:S07]  /*0940*/  DFMA R14, R14, -c[0x0][0x188], R20 ;  /* 0x800062000e0e7a2b */ /* 0x010e0e0000000014 */
[----:B0-----:R0:W-:Y:S04]  /*0950*/  STG.E.64 [R6.64+0x83060], R14 ;  /* 0x0830600e06007986 */ /* 0x0011e8000c101b24 */
[----:B------:R-:W2:Y:S04]  /*0960*/  LDG.E.64 R10, [R4.64+-0x7b5fc8] ;  /* 0x84a03824040a7981 */ /* 0x000ea8000c1e1b00 */
[----:B-1----:R-:W2:Y:S04]  /*0970*/  LDG.E.64 R12, [R4.64+-0x7b5fb8] ;  /* 0x84a04824040c7981 */ /* 0x002ea8000c1e1b00 */
[----:B------:R-:W3:Y:S04]  /*0980*/  LDG.E.64 R8, [R2.64+-0x73b770] ;  /* 0x8c48902402087981 */ /* 0x000ee8000c1e1b00 */
[----:B------:R-:W4:Y:S01]  /*0990*/  LDG.E.64 R18, [R2.64+0x1060c0] ;  /* 0x1060c02402127981 */ /* 0x000f22000c1e1b00 */
[----:B--2---:R-:W3:-:S06]  /*09a0*/  DADD R10, -R10, R12 ;  /* 0x000000000a0a7229 */ /* 0x004ecc000000010c */
[----:B---3--:R-:W1:-:S07]  /*09b0*/  DFMA R8, R10, -c[0x0][0x188], R8 ;  /* 0x800062000a087a2b */ /* 0x008e4e0000000008 */
[----:B-1----:R0:W-:Y:S04]  /*09c0*/  STG.E.64 [R2.64+-0x73b770], R8 ;  /* 0x8c48900802007986 */ /* 0x0021e8000c101b24 */
[----:B------:R-:W2:Y:S04]  /*09d0*/  LDG.E.64 R10, [R4.64+0x62af8] ;  /* 0x062af824040a7981 */ /* 0x000ea8000c1e1b00 */
[----:B------:R-:W2:Y:S02]  /*09e0*/  LDG.E.64 R12, [R4.64+0x62b08] ;  /* 0x062b0824040c7981 */ /* 0x000ea4000c1e1b00 */
[----:B--2---:R-:W4:-:S06]  /*09f0*/  DADD R10, -R10, R12 ;  /* 0x000000000a0a7229 */ /* 0x004f0c000000010c */
[----:B----4-:R-:W1:-:S07]  /*0a00*/  DFMA R10, R10, -c[0x0][0x188], R18 ;  /* 0x800062000a0a7a2b */ /* 0x010e4e0000000012 */
[----:B-1----:R0:W-:Y:S04]  /*0a10*/  STG.E.64 [R2.64+0x1060c0], R10 ;  /* 0x1060c00a02007986 */ /* 0x0021e8000c101b24 */
.L_x_281:
[----:B------:R-:W-:Y:S05]  /*0a20*/  BSYNC B0 ;  /* 0x0000000000007941 */ /* 0x000fea0003800000 */
.L_x_280:
[----:B------:R-:W-:Y:S02]  /*0a30*/  ISETP.NE.AND P1, PT, R36, RZ, PT ;  /* 0x000000ff2400720c */ /* 0x000fe40003f25270 */
[----:B------:R-:W-:-:S04]  /*0a40*/  IADD3 R37, P0, R37, UR38, RZ ;  /* 0x0000002625257c10 */ /* 0x000fc8000ff1e0ff */
[----:B------:R-:W-:-:S07]  /*0a50*/  IADD3.X R35, R35, UR39, RZ, P0, !PT ;  /* 0x0000002723237c10 */ /* 0x000fce00087fe4ff */
[----:B------:R-:W-:Y:S05]  /*0a60*/  @P1 BRA `(.L_x_282) ;  /* 0xfffff73000001947 */ /* 0x000fea000383ffff */
[----:B------:R-:W-:Y:S05]  /*0a70*/  EXIT ;  /* 0x000000000000794d */ /* 0x000fea0003800000 */
.L_x_283:
        /* <DEDUP_REMOVED lines=16> */
.L_x_508:


//--------------------- .text.nvkernel__Z3rhsv_F1L1751_32 --------------------------
	.section	.text.nvkernel__Z3rhsv_F1L1751_32,"ax",@progbits
	.sectioninfo	@"SHI_REGISTERS=40"
	.align	128
        .global         nvkernel__Z3rhsv_F1L1751_32
        .type           nvkernel__Z3rhsv_F1L1751_32,@function
        .size           nvkernel__Z3rhsv_F1L1751_32,(.L_x_509 - nvkernel__Z3rhsv_F1L1751_32)
        .other          nvkernel__Z3rhsv_F1L1751_32,@"STO_CUDA_ENTRY STV_DEFAULT"
nvkernel__Z3rhsv_F1L1751_32:
.text.nvkernel__Z3rhsv_F1L1751_32:
        /* <DEDUP_REMOVED lines=26> */
.L_x_292:
[----:B------:R-:W-:Y:S01]  /*01a0*/  IADD3 R31, P0, R22, R37, RZ ;  /* 0x00000025161f7210 */ /* 0x000fe20007f1e0ff */
[----:B------:R-:W-:Y:S01]  /*01b0*/  BSSY B6, `(.L_x_284) ;  /* 0x0000027000067945 */ /* 0x000fe20003800000 */
[----:B------:R-:W-:-:S03]  /*01c0*/  IADD3 R32, P1, R32, -UR38, RZ ;  /* 0x8000002620207c10 */ /* 0x000fc6000ff3e0ff */
[----:B-1----:R-:W-:Y:S01]  /*01d0*/  IMAD.X R2, R23, 0x1, R35, P0 ;  /* 0x0000000117027824 */ /* 0x002fe200000e0623 */
[----:B------:R-:W-:Y:S02]  /*01e0*/  IADD3.X R30, R30, ~UR39, RZ, P1, !PT ;  /* 0x800000271e1e7c10 */ /* 0x000fe40008ffe4ff */
[----:B------:R-:W-:Y:S02]  /*01f0*/  ISETP.GT.U32.AND P0, PT, R32, RZ, PT ;  /* 0x000000ff2000720c */ /* 0x000fe40003f04070 */
        /* <DEDUP_REMOVED lines=8> */
[----:B------:R-:W-:Y:S01]  /*0280*/  MOV R20, 32@lo((nvkernel__Z3rhsv_F1L1751_32 + .L_x_28@srel)) ;  /* 0x0000000000147802 */ /* 0x000fe20000000f00 */
[----:B------:R-:W-:Y:S01]  /*0290*/  IMAD.MOV.U32 R7, RZ, RZ, R33 ;  /* 0x000000ffff077224 */ /* 0x000fe200078e0021 */
[----:B------:R-:W-:-:S04]  /*02a0*/  MOV R21, 32@hi((nvkernel__Z3rhsv_F1L1751_32 + .L_x_28@srel)) ;  /* 0x0000000000157802 */ /* 0x000fc80000000f00 */
[----:B------:R-:W-:Y:S05]  /*02b0*/  CALL.ABS.NOINC `(__cuda_sm20_div_s64) ;  /* 0x0000000000007943 */ /* 0x000fea0003c00000 */
.L_x_28:
[----:B------:R-:W-:Y:S02]  /*02c0*/  MOV R18, R4 ;  /* 0x0000000400127202 */ /* 0x000fe40000000f00 */
[----:B------:R-:W-:Y:S01]  /*02d0*/  MOV R19, R5 ;  /* 0x0000000500137202 */ /* 0x000fe20000000f00 */
[----:B------:R-:W-:Y:S05]  /*02e0*/  BRA `(.L_x_286) ;  /* 0x0000013000007947 */ /* 0x000fea0003800000 */
.L_x_285:
        /* <DEDUP_REMOVED lines=19> */
.L_x_286:
[----:B------:R-:W-:Y:S05]  /*0420*/  BSYNC B6 ;  /* 0x0000000000067941 */ /* 0x000fea0003800000 */
.L_x_284:
[----:B------:R-:W-:Y:S01]  /*0430*/  LOP3.LUT R0, R19, UR40, RZ, 0xfc, !PT ;  /* 0x0000002813007c12 */ /* 0x000fe2000f8efcff */
[----:B------:R-:W-:Y:S03]  /*0440*/  BSSY B6, `(.L_x_287) ;  /* 0x000001d000067945 */ /* 0x000fe60003800000 */
[----:B------:R-:W-:-:S13]  /*0450*/  ISETP.NE.U32.AND P0, PT, R0, RZ, PT ;  /* 0x000000ff0000720c */ /* 0x000fda0003f05070 */
[----:B------:R-:W-:Y:S05]  /*0460*/  @!P0 BRA `(.L_x_288) ;  /* 0x0000008000008947 */ /* 0x000fea0003800000 */
[----:B------:R-:W-:Y:S01]  /*0470*/  IMAD.MOV.U32 R4, RZ, RZ, R18 ;  /* 0x000000ffff047224 */ /* 0x000fe200078e0012 */
[----:B------:R-:W-:Y:S01]  /*0480*/  MOV R6, c[0x0][0x164] ;  /* 0x0000590000067a02 */ /* 0x000fe20000000f00 */
[----:B------:R-:W-:Y:S01]  /*0490*/  IMAD.MOV.U32 R5, RZ, RZ, R19 ;  /* 0x000000ffff057224 */ /* 0x000fe200078e0013 */
[----:B------:R-:W-:Y:S01]  /*04a0*/  MOV R20, 32@lo((nvkernel__Z3rhsv_F1L1751_32 + .L_x_29@srel)) ;  /* 0x0000000000147802 */ /* 0x000fe20000000f00 */
[----:B------:R-:W-:Y:S01]  /*04b0*/  IMAD.U32 R7, RZ, RZ, UR40 ;  /* 0x00000028ff077e24 */ /* 0x000fe2000f8e00ff */
[----:B------:R-:W-:-:S04]  /*04c0*/  MOV R21, 32@hi((nvkernel__Z3rhsv_F1L1751_32 + .L_x_29@srel)) ;  /* 0x0000000000157802 */ /* 0x000fc80000000f00 */
[----:B------:R-:W-:Y:S05]  /*04d0*/  CALL.ABS.NOINC `(__cuda_sm20_div_s64) ;  /* 0x0000000000007943 */ /* 0x000fea0003c00000 */
.L_x_29:
[----:B------:R-:W-:Y:S05]  /*04e0*/  BRA `(.L_x_289) ;  /* 0x0000012000007947 */ /* 0x000fea0003800000 */
.L_x_288:
        /* <DEDUP_REMOVED lines=18> */
.L_x_289:
[----:B------:R-:W-:Y:S05]  /*0610*/  BSYNC B6 ;  /* 0x0000000000067941 */ /* 0x000fea0003800000 */
.L_x_287:
        /* <DEDUP_REMOVED lines=8> */
[----:B------:R-:W-:Y:S02]  /*06a0*/  SHF.R.S32.HI R7, RZ, 0x1f, R6 ;  /* 0x0000001fff077819 */ /* 0x000fe40000011406 */
[----:B------:R-:W-:Y:S01]  /*06b0*/  SHF.R.S32.HI R10, RZ, 0x1f, R11 ;  /* 0x0000001fff0a7819 */ /* 0x000fe2000001140b */
[----:B------:R-:W-:-:S04]  /*06c0*/  IMAD.WIDE.U32 R2, R11, 0x14b88, RZ ;  /* 0x00014b880b027825 */ /* 0x000fc800078e00ff */
[----:B------:R-:W-:Y:S02]  /*06d0*/  IMAD R5, R10, 0x14b88, RZ ;  /* 0x00014b880a057824 */ /* 0x000fe400078e02ff */
[----:B------:R-:W-:Y:S02]  /*06e0*/  IMAD R4, R9, c[0x0][0x164], R18 ;  /* 0x0000590009047a24 */ /* 0x000fe400078e0212 */
[----:B------:R-:W-:Y:S02]  /*06f0*/  IMAD.IADD R3, R3, 0x1, R5 ;  /* 0x0000000103037824 */ /* 0x000fe400078e0205 */
[----:B------:R-:W-:Y:S01]  /*0700*/  IMAD R5, R7, 0x338, RZ ;  /* 0x0000033807057824 */ /* 0x000fe200078e02ff */
[----:B------:R-:W-:Y:S01]  /*0710*/  IADD3 R4, R4, c[0x0][0x16c], RZ ;  /* 0x00005b0004047a10 */ /* 0x000fe20007ffe0ff */
[----:B------:R-:W-:-:S04]  /*0720*/  IMAD.WIDE.U32 R2, R6, 0x338, R2 ;  /* 0x0000033806027825 */ /* 0x000fc800078e0002 */
[----:B------:R-:W-:-:S04]  /*0730*/  IMAD.IADD R3, R3, 0x1, R5 ;  /* 0x0000000103037824 */ /* 0x000fc800078e0205 */
[----:B------:R-:W-:-:S05]  /*0740*/  IMAD.WIDE R8, R4, 0x8, R2 ;  /* 0x0000000804087825 */ /* 0x000fca00078e0202 */
[----:B------:R-:W-:-:S04]  /*0750*/  IADD3 R12, P0, R8, c[0x0][0x170], RZ ;  /* 0x00005c00080c7a10 */ /* 0x000fc80007f1e0ff */
[----:B------:R-:W-:Y:S02]  /*0760*/  IADD3.X R0, R9, c[0x0][0x174], RZ, P0, !PT ;  /* 0x00005d0009007a10 */ /* 0x000fe400007fe4ff */
[----:B------:R-:W-:-:S05]  /*0770*/  IADD3 R2, P0, R12, 0x1000000, RZ ;  /* 0x010000000c027810 */ /* 0x000fca0007f1e0ff */
[----:B------:R-:W-:-:S05]  /*0780*/  IMAD.X R3, RZ, RZ, R0, P0 ;  /* 0x000000ffff037224 */ /* 0x000fca00000e0600 */
[----:B------:R-:W2:Y:S01]  /*0790*/  LDG.E.64 R14, [R2.64+0x83060] ;  /* 0x08306024020e7981 */ /* 0x000ea2000c1e1b00 */
[----:B------:R-:W-:Y:S01]  /*07a0*/  SHF.R.S32.HI R5, RZ, 0x1f, R4 ;  /* 0x0000001fff057819 */ /* 0x000fe20000011404 */
[----:B------:R-:W-:Y:S01]  /*07b0*/  IMAD R13, R10, 0x66, RZ ;  /* 0x000000660a0d7824 */ /* 0x000fe200078e02ff */
[----:B------:R-:W-:-:S03]  /*07c0*/  IADD3 R24, P1, R8, c[0x0][0x180], RZ ;  /* 0x0000600008187a10 */ /* 0x000fc60007f3e0ff */
[----:B------:R-:W-:Y:S01]  /*07d0*/  IMAD.WIDE.U32 R4, R11, 0x66, R4 ;  /* 0x000000660b047825 */ /* 0x000fe200078e0004 */
[----:B------:R-:W-:-:S04]  /*07e0*/  IADD3.X R25, R9, c[0x0][0x184], RZ, P1, !PT ;  /* 0x0000610009197a10 */ /* 0x000fc80000ffe4ff */
[----:B------:R-:W-:Y:S01]  /*07f0*/  IADD3 R5, R5, R13, RZ ;  /* 0x0000000d05057210 */ /* 0x000fe20007ffe0ff */
[----:B------:R-:W-:-:S04]  /*0800*/  IMAD.WIDE.U32 R6, R4, 0x66, R6 ;  /* 0x0000006604067825 */ /* 0x000fc800078e0006 */
[----:B------:R-:W-:Y:S01]  /*0810*/  IMAD R5, R5, 0x66, RZ ;  /* 0x0000006605057824 */ /* 0x000fe200078e02ff */
[----:B------:R-:W-:-:S03]  /*0820*/  LEA R4, P0, R6, c[0x0][0x178], 0x3 ;  /* 0x00005e0006047a11 */ /* 0x000fc600078018ff */
[----:B------:R-:W-:-:S05]  /*0830*/  IMAD.IADD R5, R7, 0x1, R5 ;  /* 0x0000000107057824 */ /* 0x000fca00078e0205 */
[----:B------:R-:W-:-:S05]  /*0840*/  LEA.HI.X R5, R6, c[0x0][0x17c], R5, 0x3, P0 ;  /* 0x00005f0006057a11 */ /* 0x000fca00000f1c05 */
[----:B--2---:R0:W-:Y:S04]  /*0850*/  STG.E.64 [R4.64], R14 ;  /* 0x0000000e04007986 */ /* 0x0041e8000c101b24 */
[----:B------:R-:W2:Y:S04]  /*0860*/  LDG.E.64 R6, [R24.64] ;  /* 0x0000002418067981 */ /* 0x000ea8000c1e1b00 */
[----:B------:R-:W2:Y:S04]  /*0870*/  LDG.E.64 R20, [R2.64+0x83060] ;  /* 0x0830602402147981 */ /* 0x000ea8000c1e1b00 */
[----:B------:R-:W3:Y:S01]  /*0880*/  LDG.E.64 R10, [R2.64+-0x7be7d0] ;  /* 0x84183024020a7981 */ /* 0x000ee2000c1e1b00 */
[----:B------:R-:W-:-:S02]  /*0890*/  IADD3 R18, P0, R8, c[0x0][0x188], RZ ;  /* 0x0000620008127a10 */ /* 0x000fc40007f1e0ff */
[----:B------:R-:W-:Y:S02]  /*08a0*/  IADD3 R8, P1, R4, 0x1000000, RZ ;  /* 0x0100000004087810 */ /* 0x000fe40007f3e0ff */
[----:B------:R-:W-:Y:S02]  /*08b0*/  IADD3 R12, P2, R12, 0x2000000, RZ ;  /* 0x020000000c0c7810 */ /* 0x000fe40007f5e0ff */
[----:B------:R-:W-:Y:S01]  /*08c0*/  IADD3.X R19, R9, c[0x0][0x18c], RZ, P0, !PT ;  /* 0x0000630009137a10 */ /* 0x000fe200007fe4ff */
[----:B------:R-:W-:Y:S01]  /*08d0*/  IMAD.X R9, RZ, RZ, R5, P1 ;  /* 0x000000ffff097224 */ /* 0x000fe200008e0605 */
[----:B------:R-:W-:-:S04]  /*08e0*/  IADD3.X R13, RZ, R0, RZ, P2, !PT ;  /* 0x00000000ff0d7210 */ /* 0x000fc800017fe4ff */
[----:B------:R-:W4:Y:S01]  /*08f0*/  LDG.E.64 R18, [R18.64] ;  /* 0x0000002412127981 */ /* 0x000f22000c1e1b00 */
[----:B--2---:R-:W3:-:S06]  /*0900*/  DMUL R6, R6, R20 ;  /* 0x0000001406067228 */ /* 0x004ecc0000000000 */
[----:B---3--:R-:W1:-:S07]  /*0910*/  DMUL R10, R6, R10 ;  /* 0x0000000a060a7228 */ /* 0x008e4e0000000000 */
[----:B-1----:R1:W-:Y:S04]  /*0920*/  STG.E.64 [R8.64+-0x7e7540], R10 ;  /* 0x818ac00a08007986 */ /* 0x0023e8000c101b24 */
[----:B------:R-:W2:Y:S04]  /*0930*/  LDG.E.64 R2, [R2.64+0x83060] ;  /* 0x0830602402027981 */ /* 0x000ea8000c1e1b00 */
[----:B0-----:R-:W4:Y:S01]  /*0940*/  LDG.E.64 R14, [R12.64+0x1060c0] ;  /* 0x1060c0240c0e7981 */ /* 0x001f22000c1e1b00 */
[----:B--2---:R-:W-:-:S04]  /*0950*/  DMUL R20, R6, R2 ;  /* 0x0000000206147228 */ /* 0x004fc80000000000 */
[----:B----4-:R-:W0:-:S06]  /*0960*/  DADD R14, -R18, R14 ;  /* 0x00000000120e7229 */ /* 0x010e0c000000010e */
[----:B0-----:R-:W0:-:S07]  /*0970*/  DFMA R14, R14, c[`(nvkernel__Z3rhsv_F1L1751_32.const_opt.0.8)], R20 ;  /* 0x000000000e0e7a2b */ /* 0x001e0e0000000014 */
[----:B0-----:R1:W-:Y:S04]  /*0980*/  STG.E.64 [R8.64+0x31580], R14 ;  /* 0x0315800e08007986 */ /* 0x0013e8000c101b24 */
[----:B------:R-:W2:Y:S01]  /*0990*/  LDG.E.64 R20, [R12.64+-0x73b770] ;  /* 0x8c4890240c147981 */ /* 0x000ea2000c1e1b00 */
[----:B------:R-:W-:-:S05]  /*09a0*/  IADD3 R4, P0, R4, 0x2000000, RZ ;  /* 0x0200000004047810 */ /* 0x000fca0007f1e0ff */
[----:B------:R-:W-:Y:S01]  /*09b0*/  IMAD.X R5, RZ, RZ, R5, P0 ;  /* 0x000000ffff057224 */ /* 0x000fe200000e0605 */
[----:B--2---:R-:W0:-:S07]  /*09c0*/  DMUL R20, R6, R20 ;  /* 0x0000001406147228 */ /* 0x004e0e0000000000 */
[----:B0-----:R1:W-:Y:S04]  /*09d0*/  STG.E.64 [R4.64+-0x7b5fc0], R20 ;  /* 0x84a0401404007986 */ /* 0x0013e8000c101b24 */
[----:B------:R-:W2:Y:S01]  /*09e0*/  LDG.E.64 R2, [R12.64+0x1060c0] ;  /* 0x1060c0240c027981 */ /* 0x000ea2000c1e1b00 */
[----:B------:R-:W2:-:S06]  /*09f0*/  DMUL R18, R18, c[`(nvkernel__Z3rhsv_F1L1751_32.const_opt.8.16)] ;  /* 0x0000000012127a28 */ /* 0x000e8c0000000000 */
[----:B--2---:R-:W0:-:S06]  /*0a00*/  DFMA R2, R2, c[`(nvkernel__Z3rhsv_F1L1751_32.const_opt.16.24)], R18 ;  /* 0x0000000002027a2b */ /* 0x004e0c0000000012 */
[----:B0-----:R-:W0:-:S07]  /*0a10*/  DMUL R2, R6, R2 ;  /* 0x0000000206027228 */ /* 0x001e0e0000000000 */
[----:B0-----:R1:W-:Y:S04]  /*0a20*/  STG.E.64 [R4.64+0x62b00], R2 ;  /* 0x062b000204007986 */ /* 0x0013e8000c101b24 */
.L_x_291:
[----:B------:R-:W-:Y:S05]  /*0a30*/  BSYNC B0 ;  /* 0x0000000000007941 */ /* 0x000fea0003800000 */
.L_x_290:
[----:B------:R-:W-:Y:S02]  /*0a40*/  ISETP.NE.AND P1, PT, R36, RZ, PT ;  /* 0x000000ff2400720c */ /* 0x000fe40003f25270 */
[----:B------:R-:W-:-:S04]  /*0a50*/  IADD3 R37, P0, R37, UR38, RZ ;  /* 0x0000002625257c10 */ /* 0x000fc8000ff1e0ff */
[----:B------:R-:W-:-:S07]  /*0a60*/  IADD3.X R35, R35, UR39, RZ, P0, !PT ;  /* 0x0000002723237c10 */ /* 0x000fce00087fe4ff */
[----:B------:R-:W-:Y:S05]  /*0a70*/  @P1 BRA `(.L_x_292) ;  /* 0xfffff72000001947 */ /* 0x000fea000383ffff */
[----:B------:R-:W-:Y:S05]  /*0a80*/  EXIT ;  /* 0x000000000000794d */ /* 0x000fea0003800000 */
.L_x_293:
        /* <DEDUP_REMOVED lines=15> */
.L_x_509:


//--------------------- .text.nvkernel__Z3rhsv_F1L1726_30 --------------------------
	.section	.text.nvkernel__Z3rhsv_F1L1726_30,"ax",@progbits
	.sectioninfo	@"SHI_REGISTERS=38"
	.align	128
        .global         nvkernel__Z3rhsv_F1L1726_30
        .type           nvkernel__Z3rhsv_F1L1726_30,@function
        .size           nvkernel__Z3rhsv_F1L1726_30,(.L_x_510 - nvkernel__Z3rhsv_F1L1726_30)
        .other          nvkernel__Z3rhsv_F1L1726_30,@"STO_CUDA_ENTRY STV_DEFAULT"
nvkernel__Z3rhsv_F1L1726_30:
.text.nvkernel__Z3rhsv_F1L1726_30:
        /* <DEDUP_REMOVED lines=17> */
.L_x_299:
        /* <DEDUP_REMOVED lines=25> */
[----:B------:R-:W-:Y:S01]  /*02a0*/  MOV R20, 32@lo((nvkernel__Z3rhsv_F1L1726_30 + .L_x_30@srel)) ;  /* 0x0000000000147802 */ /* 0x000fe20000000f00 */
[----:B------:R-:W-:Y:S01]  /*02b0*/  IMAD.MOV.U32 R6, RZ, RZ, c[0x0][0x160] ;  /* 0x00005800ff067624 */ /* 0x000fe200078e00ff */
[----:B------:R-:W-:-:S04]  /*02c0*/  MOV R21, 32@hi((nvkernel__Z3rhsv_F1L1726_30 + .L_x_30@srel)) ;  /* 0x0000000000157802 */ /* 0x000fc80000000f00 */
[----:B------:R-:W-:Y:S05]  /*02d0*/  CALL.ABS.NOINC `(__cuda_sm20_div_s64) ;  /* 0x0000000000007943 */ /* 0x000fea0003c00000 */
.L_x_30:
[----:B------:R-:W-:Y:S05]  /*02e0*/  BRA `(.L_x_296) ;  /* 0x0000012000007947 */ /* 0x000fea0003800000 */
.L_x_295:
        /* <DEDUP_REMOVED lines=18> */
.L_x_296:
[----:B------:R-:W-:Y:S05]  /*0410*/  BSYNC B6 ;  /* 0x0000000000067941 */ /* 0x000fea0003800000 */
.L_x_294:
        /* <DEDUP_REMOVED lines=10> */
[----:B------:R-:W-:Y:S01]  /*04c0*/  IADD3 R2, R4, 0x1, RZ ;  /* 0x0000000104027810 */ /* 0x000fe20007ffe0ff */
[----:B------:R-:W-:Y:S01]  /*04d0*/  ULDC UR4, c[0x0][0x180] ;  /* 0x0000600000047ab9 */ /* 0x000fe20000000800 */
[----:B------:R-:W-:Y:S01]  /*04e0*/  SHF.R.S32.HI R0, RZ, 0x1f, R35 ;  /* 0x0000001fff007819 */ /* 0x000fe20000011423 */
[----:B------:R-:W-:Y:S01]  /*04f0*/  USHF.R.S32.HI UR4, URZ, 0x1f, UR4 ;  /* 0x0000001f3f047899 */ /* 0x000fe20008011404 */
[--C-:B------:R-:W-:Y:S02]  /*0500*/  SHF.R.S32.HI R3, RZ, 0x1f, R2.reuse ;  /* 0x0000001fff037819 */ /* 0x100fe40000011402 */
[----:B------:R-:W-:Y:S01]  /*0510*/  IADD3 R4, R5, c[0x0][0x168], RZ ;  /* 0x00005a0005047a10 */ /* 0x000fe20007ffe0ff */
[----:B------:R-:W-:Y:S02]  /*0520*/  IMAD R7, R0, 0x66, RZ ;  /* 0x0000006600077824 */ /* 0x000fe400078e02ff */
[----:B------:R-:W-:Y:S01]  /*0530*/  IMAD.WIDE.U32 R2, R35, 0x66, R2 ;  /* 0x0000006623027825 */ /* 0x000fe200078e0002 */
[----:B------:R-:W-:-:S03]  /*0540*/  SHF.R.S32.HI R5, RZ, 0x1f, R4 ;  /* 0x0000001fff057819 */ /* 0x000fc60000011404 */
[----:B------:R-:W-:Y:S02]  /*0550*/  IMAD.IADD R0, R3, 0x1, R7 ;  /* 0x0000000103007824 */ /* 0x000fe400078e0207 */
[----:B------:R-:W-:Y:S01]  /*0560*/  IMAD.WIDE.U32 R2, R2, 0x67, R4 ;  /* 0x0000006702027825 */ /* 0x000fe200078e0004 */
[----:B------:R-:W-:-:S03]  /*0570*/  MOV R4, c[0x0][0x180] ;  /* 0x0000600000047a02 */ /* 0x000fc60000000f00 */
[----:B------:R-:W-:Y:S02]  /*0580*/  IMAD R7, R0, 0x67, RZ ;  /* 0x0000006700077824 */ /* 0x000fe400078e02ff */
[----:B------:R-:W-:Y:S02]  /*0590*/  IMAD.U32 R5, RZ, RZ, UR4 ;  /* 0x00000004ff057e24 */ /* 0x000fe4000f8e00ff */
[----:B------:R-:W-:Y:S02]  /*05a0*/  IMAD.IADD R0, R3, 0x1, R7 ;  /* 0x0000000103007824 */ /* 0x000fe400078e0207 */
[----:B------:R-:W-:-:S04]  /*05b0*/  IMAD.WIDE.U32 R2, R2, 0x67, R4 ;  /* 0x0000006702027825 */ /* 0x000fc800078e0004 */
[----:B------:R-:W-:Y:S02]  /*05c0*/  IMAD R5, R0, 0x67, RZ ;  /* 0x0000006700057824 */ /* 0x000fe400078e02ff */
[----:B------:R-:W-:-:S03]  /*05d0*/  IMAD.SHL.U32 R0, R2, 0x8, RZ ;  /* 0x0000000802007824 */ /* 0x000fc600078e00ff */
[----:B------:R-:W-:Y:S02]  /*05e0*/  IADD3 R3, R3, R5, RZ ;  /* 0x0000000503037210 */ /* 0x000fe40007ffe0ff */
[----:B------:R-:W-:Y:S02]  /*05f0*/  IADD3 R4, P0, R0, c[0x0][0x178], RZ ;  /* 0x00005e0000047a10 */ /* 0x000fe40007f1e0ff */
[----:B------:R-:W-:-:S04]  /*0600*/  SHF.L.U64.HI R3, R2, 0x3, R3 ;  /* 0x0000000302037819 */ /* 0x000fc80000010203 */
        /* <DEDUP_REMOVED lines=21> */
.L_x_298:
[----:B------:R-:W-:Y:S05]  /*0760*/  BSYNC B0 ;  /* 0x0000000000007941 */ /* 0x000fea0003800000 */
.L_x_297:
        /* <DEDUP_REMOVED lines=10> */
.L_x_300:
        /* <DEDUP_REMOVED lines=15> */
.L_x_510:


//--------------------- .text.nvkernel__Z3rhsv_F1L1710_28 --------------------------
	.section	.text.nvkernel__Z3rhsv_F1L1710_28,"ax",@progbits
	.sectioninfo	@"SHI_REGISTERS=38"
	.align	128
        .global         nvkernel__Z3rhsv_F1L1710_28
        .type           nvkernel__Z3rhsv_F1L1710_28,@function
        .size           nvkernel__Z3rhsv_F1L1710_28,(.L_x_511 - nvkernel__Z3rhsv_F1L1710_28)
        .other          nvkernel__Z3rhsv_F1L1710_28,@"STO_CUDA_ENTRY STV_DEFAULT"
nvkernel__Z3rhsv_F1L1710_28:
.text.nvkernel__Z3rhsv_F1L1710_28:
        /* <DEDUP_REMOVED lines=17> */
.L_x_309:
        /* <DEDUP_REMOVED lines=29> */
[----:B------:R-:W-:Y:S01]  /*02e0*/  MOV R20, 32@lo((nvkernel__Z3rhsv_F1L1710_28 + .L_x_31@srel)) ;  /* 0x0000000000147802 */ /* 0x000fe20000000f00 */
[----:B------:R-:W-:Y:S01]  /*02f0*/  IMAD.MOV.U32 R6, RZ, RZ, c[0x0][0x160] ;  /* 0x00005800ff067624 */ /* 0x000fe200078e00ff */
[----:B------:R-:W-:-:S04]  /*0300*/  MOV R21, 32@hi((nvkernel__Z3rhsv_F1L1710_28 + .L_x_31@srel)) ;  /* 0x0000000000157802 */ /* 0x000fc80000000f00 */
[----:B------:R-:W-:Y:S05]  /*0310*/  CALL.ABS.NOINC `(__cuda_sm20_div_s64) ;  /* 0x0000000000007943 */ /* 0x000fea0003c00000 */
.L_x_31:
[----:B------:R-:W-:Y:S02]  /*0320*/  MOV R18, R4 ;  /* 0x0000000400127202 */ /* 0x000fe40000000f00 */
[----:B------:R-:W-:Y:S01]  /*0330*/  MOV R19, R5 ;  /* 0x0000000500137202 */ /* 0x000fe20000000f00 */
[----:B------:R-:W-:Y:S05]  /*0340*/  BRA `(.L_x_303) ;  /* 0x0000013000007947 */ /* 0x000fea0003800000 */
.L_x_302:
        /* <DEDUP_REMOVED lines=19> */
.L_x_303:
[----:B------:R-:W-:Y:S05]  /*0480*/  BSYNC B6 ;  /* 0x0000000000067941 */ /* 0x000fea0003800000 */
.L_x_301:
        /* <DEDUP_REMOVED lines=9> */
[----:B------:R-:W-:Y:S02]  /*0520*/  MOV R20, 32@lo((nvkernel__Z3rhsv_F1L1710_28 + .L_x_32@srel)) ;  /* 0x0000000000147802 */ /* 0x000fe40000000f00 */
[----:B------:R-:W-:-:S04]  /*0530*/  MOV R21, 32@hi((nvkernel__Z3rhsv_F1L1710_28 + .L_x_32@srel)) ;  /* 0x0000000000157802 */ /* 0x000fc80000000f00 */
[----:B------:R-:W-:Y:S05]  /*0540*/  CALL.ABS.NOINC `(__cuda_sm20_div_s64) ;  /* 0x0000000000007943 */ /* 0x000fea0003c00000 */
.L_x_32:
[----:B------:R-:W-:Y:S05]  /*0550*/  BRA `(.L_x_306) ;  /* 0x0000012000007947 */ /* 0x000fea0003800000 */
.L_x_305:
        /* <DEDUP_REMOVED lines=18> */
.L_x_306:
[----:B------:R-:W-:Y:S05]  /*0680*/  BSYNC B6 ;  /* 0x0000000000067941 */ /* 0x000fea0003800000 */
.L_x_304:
        /* <DEDUP_REMOVED lines=15> */
[----:B------:R-:W-:Y:S01]  /*0780*/  IADD3 R4, R18, c[0x0][0x16c], RZ ;  /* 0x00005b0012047a10 */ /* 0x000fe20007ffe0ff */
[----:B------:R-:W-:Y:S01]  /*0790*/  IMAD R7, R0, 0x66, RZ ;  /* 0x0000006600077824 */ /* 0x000fe200078e02ff */
[----:B------:R-:W-:Y:S01]  /*07a0*/  IADD3 R6, R6, 0x3, RZ ;  /* 0x0000000306067810 */ /* 0x000fe20007ffe0ff */
        /* <DEDUP_REMOVED lines=28> */
.L_x_308:
[----:B------:R-:W-:Y:S05]  /*0970*/  BSYNC B0 ;  /* 0x0000000000007941 */ /* 0x000fea0003800000 */
.L_x_307:
        /* <DEDUP_REMOVED lines=10> */
.L_x_310:
        /* <DEDUP_REMOVED lines=14> */
.L_x_511:


//--------------------- .text.nvkernel__Z3rhsv_F1L1693_26 --------------------------
	.section	.text.nvkernel__Z3rhsv_F1L1693_26,"ax",@progbits
	.sectioninfo	@"SHI_REGISTERS=38"
	.align	128
        .global         nvkernel__Z3rhsv_F1L1693_26
        .type           nvkernel__Z3rhsv_F1L1693_26,@function
        .size           nvkernel__Z3rhsv_F1L1693_26,(.L_x_512 - nvkernel__Z3rhsv_F1L1693_26)
        .other          nvkernel__Z3rhsv_F1L1693_26,@"STO_CUDA_ENTRY STV_DEFAULT"
nvkernel__Z3rhsv_F1L1693_26:
.text.nvkernel__Z3rhsv_F1L1693_26:
        /* <DEDUP_REMOVED lines=17> */
.L_x_316:
        /* <DEDUP_REMOVED lines=25> */
[----:B------:R-:W-:Y:S01]  /*02a0*/  MOV R20, 32@lo((nvkernel__Z3rhsv_F1L1693_26 + .L_x_33@srel)) ;  /* 0x0000000000147802 */ /* 0x000fe20000000f00 */
[----:B------:R-:W-:Y:S01]  /*02b0*/  IMAD.MOV.U32 R6, RZ, RZ, c[0x0][0x160] ;  /* 0x00005800ff067624 */ /* 0x000fe200078e00ff */
[----:B------:R-:W-:-:S04]  /*02c0*/  MOV R21, 32@hi((nvkernel__Z3rhsv_F1L1693_26 + .L_x_33@srel)) ;  /* 0x0000000000157802 */ /* 0x000fc80000000f00 */
[----:B------:R-:W-:Y:S05]  /*02d0*/  CALL.ABS.NOINC `(__cuda_sm20_div_s64) ;  /* 0x0000000000007943 */ /* 0x000fea0003c00000 */
.L_x_33:
[----:B------:R-:W-:Y:S05]  /*02e0*/  BRA `(.L_x_313) ;  /* 0x0000012000007947 */ /* 0x000fea0003800000 */
.L_x_312:
        /* <DEDUP_REMOVED lines=18> */
.L_x_313:
[----:B------:R-:W-:Y:S05]  /*0410*/  BSYNC B6 ;  /* 0x0000000000067941 */ /* 0x000fea0003800000 */
.L_x_311:
        /* <DEDUP_REMOVED lines=11> */
[----:B------:R-:W-:Y:S01]  /*04d0*/  HFMA2.MMA R9, -RZ, RZ, 0, 4.9114227294921875e-05 ;  /* 0x00000338ff097435 */ /* 0x000fe200000001ff */
[----:B------:R-:W-:Y:S02]  /*04e0*/  SHF.R.S32.HI R0, RZ, 0x1f, R35 ;  /* 0x0000001fff007819 */ /* 0x000fe40000011423 */
[--C-:B------:R-:W-:Y:S02]  /*04f0*/  SHF.R.S32.HI R3, RZ, 0x1f, R2.reuse ;  /* 0x0000001fff037819 */ /* 0x100fe40000011402 */
[----:B------:R-:W-:Y:S01]  /*0500*/  IADD3 R4, R5, c[0x0][0x168], RZ ;  /* 0x00005a0005047a10 */ /* 0x000fe20007ffe0ff */
[----:B------:R-:W-:Y:S02]  /*0510*/  IMAD R7, R0, 0x66, RZ ;  /* 0x0000006600077824 */ /* 0x000fe400078e02ff */
[----:B------:R-:W-:Y:S01]  /*0520*/  IMAD.WIDE.U32 R2, R35, 0x66, R2 ;  /* 0x0000006623027825 */ /* 0x000fe200078e0002 */
[----:B------:R-:W-:-:S04]  /*0530*/  SHF.R.S32.HI R5, RZ, 0x1f, R4 ;  /* 0x0000001fff057819 */ /* 0x000fc80000011404 */
[----:B------:R-:W-:Y:S01]  /*0540*/  IADD3 R0, R3, R7, RZ ;  /* 0x0000000703007210 */ /* 0x000fe20007ffe0ff */
[----:B------:R-:W-:-:S04]  /*0550*/  IMAD.WIDE.U32 R2, R2, 0x67, R4 ;  /* 0x0000006702027825 */ /* 0x000fc800078e0004 */
[----:B------:R-:W-:-:S05]  /*0560*/  IMAD R5, R0, 0x67, RZ ;  /* 0x0000006700057824 */ /* 0x000fca00078e02ff */
[----:B------:R-:W-:Y:S01]  /*0570*/  IADD3 R0, R3, R5, RZ ;  /* 0x0000000503007210 */ /* 0x000fe20007ffe0ff */
[----:B------:R-:W-:-:S04]  /*0580*/  IMAD.WIDE.U32 R4, R2, R9, c[0x0][0x178] ;  /* 0x00005e0002047625 */ /* 0x000fc800078e0009 */
[----:B------:R-:W-:-:S05]  /*0590*/  IMAD R11, R0, 0x338, RZ ;  /* 0x00000338000b7824 */ /* 0x000fca00078e02ff */
[----:B------:R-:W-:-:S05]  /*05a0*/  IADD3 R5, R11, R5, RZ ;  /* 0x000000050b057210 */ /* 0x000fca0007ffe0ff */
[----:B------:R-:W2:Y:S01]  /*05b0*/  LDG.E.64 R6, [R4.64+0x10] ;  /* 0x0000102404067981 */ /* 0x000ea2000c1e1b00 */
[----:B------:R-:W-:-:S03]  /*05c0*/  IMAD.WIDE.U32 R2, R2, R9, c[0x0][0x170] ;  /* 0x00005c0002027625 */ /* 0x000fc600078e0009 */
[----:B------:R-:W3:Y:S02]  /*05d0*/  LDG.E.64 R8, [R4.64+0x8] ;  /* 0x0000082404087981 */ /* 0x000ee4000c1e1b00 */
[----:B------:R-:W-:Y:S02]  /*05e0*/  IADD3 R3, R3, R11, RZ ;  /* 0x0000000b03037210 */ /* 0x000fe40007ffe0ff */
[----:B------:R-:W4:Y:S04]  /*05f0*/  LDG.E.64 R10, [R4.64+0x18] ;  /* 0x00001824040a7981 */ /* 0x000f28000c1e1b00 */
[----:B------:R-:W5:Y:S04]  /*0600*/  LDG.E.64 R12, [R2.64+0x8] ;  /* 0x00000824020c7981 */ /* 0x000f68000c1e1b00 */
[----:B------:R-:W5:Y:S01]  /*0610*/  LDG.E.64 R20, [R2.64+0x10] ;  /* 0x0000102402147981 */ /* 0x000f62000c1e1b00 */
[----:B--2---:R-:W3:-:S06]  /*0620*/  DMUL R6, R6, -4 ;  /* 0xc010000006067828 */ /* 0x004ecc0000000000 */
[----:B---3--:R-:W4:-:S06]  /*0630*/  DFMA R6, R8, 5, R6 ;  /* 0x401400000806782b */ /* 0x008f0c0000000006 */
[----:B----4-:R-:W5:-:S06]  /*0640*/  DADD R6, R6, R10 ;  /* 0x0000000006067229 */ /* 0x010f4c000000000a */
[----:B-----5:R-:W0:-:S07]  /*0650*/  DFMA R6, R6, -c[0x0][0x180], R12 ;  /* 0x8000600006067a2b */ /* 0x020e0e000000000c */
        /* <DEDUP_REMOVED lines=10> */
.L_x_315:
[----:B------:R-:W-:Y:S05]  /*0700*/  BSYNC B0 ;  /* 0x0000000000007941 */ /* 0x000fea0003800000 */
.L_x_314:
        /* <DEDUP_REMOVED lines=10> */
.L_x_317:
        /* <DEDUP_REMOVED lines=13> */
.L_x_512:


//--------------------- .text.nvkernel__Z3rhsv_F1L1657_24 --------------------------
	.section	.text.nvkernel__Z3rhsv_F1L1657_24,"ax",@progbits
	.sectioninfo	@"SHI_REGISTERS=56"
	.align	128
        .global         nvkernel__Z3rhsv_F1L1657_24
        .type           nvkernel__Z3rhsv_F1L1657_24,@function
        .size           nvkernel__Z3rhsv_F1L1657_24,(.L_x_513 - nvkernel__Z3rhsv_F1L1657_24)
        .other          nvkernel__Z3rhsv_F1L1657_24,@"STO_CUDA_ENTRY STV_DEFAULT"
nvkernel__Z3rhsv_F1L1657_24:
.text.nvkernel__Z3rhsv_F1L1657_24:
        /* <DEDUP_REMOVED lines=34> */
[----:B------:R-:W0:Y:S01]  /*0220*/  DMUL R34, R34, c[`(nvkernel__Z3rhsv_F1L1657_24.const_opt.0.8)] ;  /* 0x0000000022227a28 */ /* 0x000e220000000000 */
[----:B-1234-:R-:W-:-:S05]  /*0230*/  IMAD.WIDE R40, R3, 0x80, R40 ;  /* 0x0000008003287825 */ /* 0x01efca00078e0228 */
.L_x_326:
        /* <DEDUP_REMOVED lines=14> */
[----:B------:R-:W-:Y:S01]  /*0320*/  MOV R20, 32@lo((nvkernel__Z3rhsv_F1L1657_24 + .L_x_34@srel)) ;  /* 0x0000000000147802 */ /* 0x000fe20000000f00 */
[----:B------:R-:W-:Y:S01]  /*0330*/  IMAD.U32 R7, RZ, RZ, UR40 ;  /* 0x00000028ff077e24 */ /* 0x000fe2000f8e00ff */
[----:B------:R-:W-:-:S04]  /*0340*/  MOV R21, 32@hi((nvkernel__Z3rhsv_F1L1657_24 + .L_x_34@srel)) ;  /* 0x0000000000157802 */ /* 0x000fc80000000f00 */
[----:B0-----:R-:W-:Y:S05]  /*0350*/  CALL.ABS.NOINC `(__cuda_sm20_div_s64) ;  /* 0x0000000000007943 */ /* 0x001fea0003c00000 */
.L_x_34:
[----:B------:R-:W-:Y:S02]  /*0360*/  MOV R16, R4 ;  /* 0x0000000400107202 */ /* 0x000fe40000000f00 */
[----:B------:R-:W-:Y:S01]  /*0370*/  MOV R17, R5 ;  /* 0x0000000500117202 */ /* 0x000fe20000000f00 */
[----:B------:R-:W-:Y:S05]  /*0380*/  BRA `(.L_x_320) ;  /* 0x0000013000007947 */ /* 0x000fea0003800000 */
.L_x_319:
        /* <DEDUP_REMOVED lines=19> */
.L_x_320:
[----:B------:R-:W-:Y:S05]  /*04c0*/  BSYNC B6 ;  /* 0x0000000000067941 */ /* 0x000fea0003800000 */
.L_x_318:
[----:B------:R-:W-:Y:S01]  /*04d0*/  LOP3.LUT R0, R17, R43, RZ, 0xfc, !PT ;  /* 0x0000002b11007212 */ /* 0x000fe200078efcff */
[----:B------:R-:W-:Y:S03]  /*04e0*/  BSSY B6, `(.L_x_321) ;  /* 0x000001d000067945 */ /* 0x000fe60003800000 */
[----:B------:R-:W-:-:S13]  /*04f0*/  ISETP.NE.U32.AND P0, PT, R0, RZ, PT ;  /* 0x000000ff0000720c */ /* 0x000fda0003f05070 */
[----:B------:R-:W-:Y:S05]  /*0500*/  @!P0 BRA `(.L_x_322) ;  /* 0x0000008000008947 */ /* 0x000fea0003800000 */
[----:B------:R-:W-:Y:S01]  /*0510*/  IMAD.MOV.U32 R4, RZ, RZ, R16 ;  /* 0x000000ffff047224 */ /* 0x000fe200078e0010 */
[----:B------:R-:W-:Y:S01]  /*0520*/  MOV R6, c[0x0][0x164] ;  /* 0x0000590000067a02 */ /* 0x000fe20000000f00 */
[----:B------:R-:W-:Y:S01]  /*0530*/  IMAD.MOV.U32 R5, RZ, RZ, R17 ;  /* 0x000000ffff057224 */ /* 0x000fe200078e0011 */
[----:B------:R-:W-:Y:S01]  /*0540*/  MOV R20, 32@lo((nvkernel__Z3rhsv_F1L1657_24 + .L_x_35@srel)) ;  /* 0x0000000000147802 */ /* 0x000fe20000000f00 */
[----:B------:R-:W-:Y:S01]  /*0550*/  IMAD.MOV.U32 R7, RZ, RZ, R43 ;  /* 0x000000ffff077224 */ /* 0x000fe200078e002b */
[----:B------:R-:W-:-:S04]  /*0560*/  MOV R21, 32@hi((nvkernel__Z3rhsv_F1L1657_24 + .L_x_35@srel)) ;  /* 0x0000000000157802 */ /* 0x000fc80000000f00 */
[----:B0-----:R-:W-:Y:S05]  /*0570*/  CALL.ABS.NOINC `(__cuda_sm20_div_s64) ;  /* 0x0000000000007943 */ /* 0x001fea0003c00000 */
.L_x_35:
[----:B------:R-:W-:Y:S05]  /*0580*/  BRA `(.L_x_323) ;  /* 0x0000012000007947 */ /* 0x000fea0003800000 */
.L_x_322:
        /* <DEDUP_REMOVED lines=18> */
.L_x_323:
[----:B------:R-:W-:Y:S05]  /*06b0*/  BSYNC B6 ;  /* 0x0000000000067941 */ /* 0x000fea0003800000 */
.L_x_321:
        /* <DEDUP_REMOVED lines=10> */
[----:B------:R-:W-:-:S04]  /*0760*/  IMAD.WIDE.U32 R2, R17, 0x14b88, RZ ;  /* 0x00014b8811027825 */ /* 0x000fc800078e00ff */
[----:B------:R-:W-:Y:S02]  /*0770*/  IMAD R5, R0, 0x14b88, RZ ;  /* 0x00014b8800057824 */ /* 0x000fe400078e02ff */
[----:B------:R-:W-:Y:S02]  /*0780*/  IMAD R21, R21, c[0x0][0x164], R16 ;  /* 0x0000590015157a24 */ /* 0x000fe400078e0210 */
[----:B------:R-:W-:-:S03]  /*0790*/  IMAD.IADD R3, R3, 0x1, R5 ;  /* 0x0000000103037824 */ /* 0x000fc600078e0205 */
[----:B------:R-:W-:Y:S01]  /*07a0*/  IADD3 R21, R21, c[0x0][0x16c], RZ ;  /* 0x00005b0015157a10 */ /* 0x000fe20007ffe0ff */
        /* <DEDUP_REMOVED lines=10> */
[----:B------:R-:W-:Y:S02]  /*0850*/  IMAD R0, R0, -0x668, RZ ;  /* 0xfffff99800007824 */ /* 0x000fe400078e02ff */
[----:B------:R-:W-:-:S05]  /*0860*/  IMAD.WIDE.U32 R14, R17, -0x668, R14 ;  /* 0xfffff998110e7825 */ /* 0x000fca00078e000e */
[----:B------:R-:W-:-:S05]  /*0870*/  IADD3 R15, R15, -R17, R0 ;  /* 0x800000110f0f7210 */ /* 0x000fca0007ffe000 */
[----:B------:R-:W-:-:S05]  /*0880*/  IMAD.WIDE R14, R21, 0x330, R14 ;  /* 0x00000330150e7825 */ /* 0x000fca00078e020e */
[----:B------:R-:W-:-:S04]  /*0890*/  IADD3 R28, P0, R14, c[0x0][0x188], RZ ;  /* 0x000062000e1c7a10 */ /* 0x000fc80007f1e0ff */
[----:B------:R-:W-:Y:S01]  /*08a0*/  IADD3.X R0, R15, c[0x0][0x18c], RZ, P0, !PT ;  /* 0x000063000f007a10 */ /* 0x000fe200007fe4ff */
[----:B--2---:R-:W3:-:S06]  /*08b0*/  DFMA R10, R12, -2, R10 ;  /* 0xc00000000c0a782b */ /* 0x004ecc000000000a */
[----:B---3--:R1:W4:Y:S02]  /*08c0*/  DADD R8, R10, R8 ;  /* 0x000000000a087229 */ /* 0x0083240000000008 */
[----:B-1----:R-:W-:-:S04]  /*08d0*/  IADD3 R10, P0, R2, 0x1000000, RZ ;  /* 0x01000000020a7810 */ /* 0x002fc80007f1e0ff */
[----:B----4-:R1:W2:Y:S01]  /*08e0*/  DFMA R52, R38, R8, R4 ;  /* 0x000000082634722b */ /* 0x0102a20000000004 */
[----:B------:R-:W-:Y:S01]  /*08f0*/  IMAD.X R11, RZ, RZ, R3, P0 ;  /* 0x000000ffff0b7224 */ /* 0x000fe200000e0603 */
[----:B-1----:R-:W-:Y:S02]  /*0900*/  IADD3 R4, P1, R28, 0x1000000, RZ ;  /* 0x010000001c047810 */ /* 0x002fe40007f3e0ff */
[----:B------:R-:W-:-:S03]  /*0910*/  IADD3 R8, P2, R6, 0x1000000, RZ ;  /* 0x0100000006087810 */ /* 0x000fc60007f5e0ff */
[----:B------:R-:W-:Y:S01]  /*0920*/  IMAD.X R5, RZ, RZ, R0, P1 ;  /* 0x000000ffff057224 */ /* 0x000fe200008e0600 */
        /* <DEDUP_REMOVED lines=56> */
.L_x_325:
[----:B------:R-:W-:Y:S05]  /*0cb0*/  BSYNC B0 ;  /* 0x0000000000007941 */ /* 0x000fea0003800000 */
.L_x_324:
[----:B------:R-:W-:Y:S02]  /*0cc0*/  ISETP.NE.AND P1, PT, R46, RZ, PT ;  /* 0x000000ff2e00720c */ /* 0x000fe40003f25270 */
[----:B------:R-:W-:-:S04]  /*0cd0*/  IADD3 R49, P0, R49, UR38, RZ ;  /* 0x0000002631317c10 */ /* 0x000fc8000ff1e0ff */
[----:B------:R-:W-:-:S07]  /*0ce0*/  IADD3.X R51, R51, UR39, RZ, P0, !PT ;  /* 0x0000002733337c10 */ /* 0x000fce00087fe4ff */
[----:B------:R-:W-:Y:S05]  /*0cf0*/  @P1 BRA `(.L_x_326) ;  /* 0xfffff54000001947 */ /* 0x000fea000383ffff */
[----:B------:R-:W-:Y:S05]  /*0d00*/  EXIT ;  /* 0x000000000000794d */ /* 0x000fea0003800000 */
.L_x_327:
        /* <DEDUP_REMOVED lines=15> */
.L_x_513:


//--------------------- .text.nvkernel__Z3rhsv_F1L1626_22 --------------------------
	.section	.text.nvkernel__Z3rhsv_F1L1626_22,"ax",@progbits
	.sectioninfo	@"SHI_REGISTERS=52"
	.align	128
        .global         nvkernel__Z3rhsv_F1L1626_22
        .type           nvkernel__Z3rhsv_F1L1626_22,@function
        .size           nvkernel__Z3rhsv_F1L1626_22,(.L_x_514 - nvkernel__Z3rhsv_F1L1626_22)
        .other          nvkernel__Z3rhsv_F1L1626_22,@"STO_CUDA_ENTRY STV_DEFAULT"
nvkernel__Z3rhsv_F1L1626_22:
.text.nvkernel__Z3rhsv_F1L1626_22:
        /* <DEDUP_REMOVED lines=21> */
[----:B------:R2:W3:Y:S01]  /*0150*/  DMUL R34, R30, c[`(nvkernel__Z3rhsv_F1L1626_22.const_opt.0.8)] ;  /* 0x000000001e227a28 */ /* 0x0004e20000000000 */
[----:B------:R-:W-:Y:S01]  /*0160*/  MOV R40, R2 ;  /* 0x0000000200287202 */ /* 0x000fe20000000f00 */
[----:B------:R-:W-:-:S02]  /*0170*/  ULDC UR40, c[0x0][0x160] ;  /* 0x0000580000287ab9 */ /* 0x000fc40000000800 */
[C---:B------:R2:W4:Y:S01]  /*0180*/  DMUL R32, R30.reuse, c[`(nvkernel__Z3rhsv_F1L1626_22.const_opt.8.16)] ;  /* 0x000000001e207a28 */ /* 0x0405220000000000 */
[----:B------:R-:W-:Y:S02]  /*0190*/  UIMAD.WIDE UR38, UR38, 0x80, URZ ;  /* 0x00000080262678a5 */ /* 0x000fe4000f8e023f */
[----:B------:R-:W-:Y:S01]  /*01a0*/  USHF.R.S32.HI UR40, URZ, 0x1f, UR40 ;  /* 0x0000001f3f287899 */ /* 0x000fe20008011428 */
[----:B------:R2:W0:Y:S01]  /*01b0*/  DMUL R22, R30, c[`(nvkernel__Z3rhsv_F1L1626_22.const_opt.16.24)] ;  /* 0x000000001e167a28 */ /* 0x0004220000000000 */
[----:B------:R-:W-:-:S03]  /*01c0*/  ULDC.64 UR36, c[0x0][0x118] ;  /* 0x0000460000247ab9 */ /* 0x000fc60000000a00 */
[----:B------:R-:W0:Y:S02]  /*01d0*/  DMUL R30, R30, c[`(nvkernel__Z3rhsv_F1L1626_22.const_opt.24.32)] ;  /* 0x000000001e1e7a28 */ /* 0x000e240000000000 */
[----:B0-----:R-:W-:-:S05]  /*01e0*/  SHF.R.S32.HI R37, RZ, 0x1f, R36 ;  /* 0x0000001fff257819 */ /* 0x001fca0000011424 */
[----:B-1234-:R-:W-:-:S05]  /*01f0*/  IMAD.WIDE R36, R3, 0x80, R36 ;  /* 0x0000008003247825 */ /* 0x01efca00078e0224 */
.L_x_336:
        /* <DEDUP_REMOVED lines=14> */
[----:B------:R-:W-:Y:S01]  /*02e0*/  MOV R20, 32@lo((nvkernel__Z3rhsv_F1L1626_22 + .L_x_36@srel)) ;  /* 0x0000000000147802 */ /* 0x000fe20000000f00 */
[----:B------:R-:W-:Y:S01]  /*02f0*/  IMAD.U32 R7, RZ, RZ, UR40 ;  /* 0x00000028ff077e24 */ /* 0x000fe2000f8e00ff */
[----:B------:R-:W-:-:S04]  /*0300*/  MOV R21, 32@hi((nvkernel__Z3rhsv_F1L1626_22 + .L_x_36@srel)) ;  /* 0x0000000000157802 */ /* 0x000fc80000000f00 */
[----:B------:R-:W-:Y:S05]  /*0310*/  CALL.ABS.NOINC `(__cuda_sm20_div_s64) ;  /* 0x0000000000007943 */ /* 0x000fea0003c00000 */
.L_x_36:
[----:B------:R-:W-:Y:S02]  /*0320*/  MOV R16, R4 ;  /* 0x0000000400107202 */ /* 0x000fe40000000f00 */
[----:B------:R-:W-:Y:S01]  /*0330*/  MOV R17, R5 ;  /* 0x0000000500117202 */ /* 0x000fe20000000f00 */
[----:B------:R-:W-:Y:S05]  /*0340*/  BRA `(.L_x_330) ;  /* 0x0000013000007947 */ /* 0x000fea0003800000 */
.L_x_329:
        /* <DEDUP_REMOVED lines=19> */
.L_x_330:
[----:B------:R-:W-:Y:S05]  /*0480*/  BSYNC B6 ;  /* 0x0000000000067941 */ /* 0x000fea0003800000 */
.L_x_328:
[----:B------:R-:W-:Y:S01]  /*0490*/  LOP3.LUT R0, R17, R39, RZ, 0xfc, !PT ;  /* 0x0000002711007212 */ /* 0x000fe200078efcff */
[----:B------:R-:W-:Y:S03]  /*04a0*/  BSSY B6, `(.L_x_331) ;  /* 0x000001d000067945 */ /* 0x000fe60003800000 */
[----:B------:R-:W-:-:S13]  /*04b0*/  ISETP.NE.U32.AND P0, PT, R0, RZ, PT ;  /* 0x000000ff0000720c */ /* 0x000fda0003f05070 */
[----:B------:R-:W-:Y:S05]  /*04c0*/  @!P0 BRA `(.L_x_332) ;  /* 0x0000008000008947 */ /* 0x000fea0003800000 */
[----:B------:R-:W-:Y:S01]  /*04d0*/  IMAD.MOV.U32 R4, RZ, RZ, R16 ;  /* 0x000000ffff047224 */ /* 0x000fe200078e0010 */
[----:B------:R-:W-:Y:S01]  /*04e0*/  MOV R6, c[0x0][0x164] ;  /* 0x0000590000067a02 */ /* 0x000fe20000000f00 */
[----:B------:R-:W-:Y:S01]  /*04f0*/  IMAD.MOV.U32 R5, RZ, RZ, R17 ;  /* 0x000000ffff057224 */ /* 0x000fe200078e0011 */
[----:B------:R-:W-:Y:S01]  /*0500*/  MOV R20, 32@lo((nvkernel__Z3rhsv_F1L1626_22 + .L_x_37@srel)) ;  /* 0x0000000000147802 */ /* 0x000fe20000000f00 */
[----:B------:R-:W-:Y:S01]  /*0510*/  IMAD.MOV.U32 R7, RZ, RZ, R39 ;  /* 0x000000ffff077224 */ /* 0x000fe200078e0027 */
[----:B------:R-:W-:-:S04]  /*0520*/  MOV R21, 32@hi((nvkernel__Z3rhsv_F1L1626_22 + .L_x_37@srel)) ;  /* 0x0000000000157802 */ /* 0x000fc80000000f00 */
[----:B------:R-:W-:Y:S05]  /*0530*/  CALL.ABS.NOINC `(__cuda_sm20_div_s64) ;  /* 0x0000000000007943 */ /* 0x000fea0003c00000 */
.L_x_37:
[----:B------:R-:W-:Y:S05]  /*0540*/  BRA `(.L_x_333) ;  /* 0x0000012000007947 */ /* 0x000fea0003800000 */
.L_x_332:
        /* <DEDUP_REMOVED lines=18> */
.L_x_333:
[----:B------:R-:W-:Y:S05]  /*0670*/  BSYNC B6 ;  /* 0x0000000000067941 */ /* 0x000fea0003800000 */
.L_x_331:
[----:B------:R-:W-:Y:S01]  /*0680*/  ISETP.GE.U32.AND P0, PT, R45, R18, PT ;  /* 0x000000122d00720c */ /* 0x000fe20003f06070 */
[----:B------:R-:W-:Y:S01]  /*0690*/  BSSY B0, `(.L_x_334) ;  /* 0x000004a000007945 */ /* 0x000fe20003800000 */
[----:B------:R-:W-:Y:S02]  /*06a0*/  IADD3 R0, -R16, RZ, RZ ;  /* 0x000000ff10007210 */ /* 0x000fe40007ffe1ff */
[----:B------:R-:W-:-:S03]  /*06b0*/  ISETP.GE.AND.EX P0, PT, R47, R2, PT, P0 ;  /* 0x000000022f00720c */ /* 0x000fc60003f06300 */
[----:B------:R-:W-:-:S10]  /*06c0*/  IMAD R45, R0, c[0x0][0x160], R45 ;  /* 0x00005800002d7a24 */ /* 0x000fd400078e022d */
[----:B------:R-:W-:Y:S05]  /*06d0*/  @P0 BRA `(.L_x_335) ;  /* 0x0000045000000947 */ /* 0x000fea0003800000 */
[----:B------:R-:W-:-:S04]  /*06e0*/  IADD3 R5, R4, 0x1, RZ ;  /* 0x0000000104057810 */ /* 0x000fc80007ffe0ff */
[----:B------:R-:W-:Y:S01]  /*06f0*/  SHF.R.S32.HI R0, RZ, 0x1f, R5 ;  /* 0x0000001fff007819 */ /* 0x000fe20000011405 */
[----:B------:R-:W-:-:S04]  /*0700*/  IMAD.WIDE.U32 R6, R5, 0x14520, RZ ;  /* 0x0001452005067825 */ /* 0x000fc800078e00ff */
[C---:B------:R-:W-:Y:S02]  /*0710*/  IMAD R3, R0.reuse, 0x14520, RZ ;  /* 0x0001452000037824 */ /* 0x040fe400078e02ff */
[----:B------:R-:W-:Y:S02]  /*0720*/  IMAD R9, R0, 0x668, RZ ;  /* 0x0000066800097824 */ /* 0x000fe400078e02ff */
[----:B------:R-:W-:Y:S01]  /*0730*/  IMAD.IADD R7, R7, 0x1, R3 ;  /* 0x0000000107077824 */ /* 0x000fe200078e0203 */
[----:B------:R-:W-:-:S05]  /*0740*/  IADD3 R3, R45, c[0x0][0x170], RZ ;  /* 0x00005c002d037a10 */ /* 0x000fca0007ffe0ff */
[----:B------:R-:W-:-:S04]  /*0750*/  IMAD.WIDE R6, R3, 0x8, R6 ;  /* 0x0000000803067825 */ /* 0x000fc800078e0206 */
[----:B------:R-:W-:Y:S02]  /*0760*/  IMAD.MOV R3, RZ, RZ, -R4 ;  /* 0x000000ffff037224 */ /* 0x000fe400078e0a04 */
[----:B------:R-:W-:-:S04]  /*0770*/  IMAD.WIDE.U32 R4, R5, 0x668, R6 ;  /* 0x0000066805047825 */ /* 0x000fc800078e0006 */
[----:B------:R-:W-:Y:S02]  /*0780*/  IMAD R3, R3, c[0x0][0x164], R16 ;  /* 0x0000590003037a24 */ /* 0x000fe400078e0210 */
[----:B------:R-:W-:-:S03]  /*0790*/  IMAD.IADD R5, R5, 0x1, R9 ;  /* 0x0000000105057824 */ /* 0x000fc600078e0209 */
[----:B------:R-:W-:-:S05]  /*07a0*/  IADD3 R3, R3, c[0x0][0x16c], RZ ;  /* 0x00005b0003037a10 */ /* 0x000fca0007ffe0ff */
[----:B------:R-:W-:-:S05]  /*07b0*/  IMAD.WIDE R4, R3, 0x338, R4 ;  /* 0x0000033803047825 */ /* 0x000fca00078e0204 */
[C---:B------:R-:W-:Y:S02]  /*07c0*/  IADD3 R46, P1, R4.reuse, c[0x0][0x180], RZ ;  /* 0x00006000042e7a10 */ /* 0x040fe40007f3e0ff */
[----:B------:R-:W-:Y:S02]  /*07d0*/  IADD3 R28, P0, R4, c[0x0][0x178], RZ ;  /* 0x00005e00041c7a10 */ /* 0x000fe40007f1e0ff */
[C---:B------:R-:W-:Y:S02]  /*07e0*/  IADD3.X R0, R5.reuse, c[0x0][0x184], RZ, P1, !PT ;  /* 0x0000610005007a10 */ /* 0x040fe40000ffe4ff */
[----:B------:R-:W-:Y:S02]  /*07f0*/  IADD3 R44, P1, R46, 0x1000000, RZ ;  /* 0x010000002e2c7810 */ /* 0x000fe40007f3e0ff */
[----:B------:R-:W-:Y:S02]  /*0800*/  IADD3.X R29, R5, c[0x0][0x17c], RZ, P0, !PT ;  /* 0x00005f00051d7a10 */ /* 0x000fe400007fe4ff */
[----:B------:R-:W-:-:S02]  /*0810*/  IADD3.X R45, RZ, R0, RZ, P1, !PT ;  /* 0x00000000ff2d7210 */ /* 0x000fc40000ffe4ff */
[----:B------:R-:W-:Y:S01]  /*0820*/  IADD3 R46, P0, R46, 0x2000000, RZ ;  /* 0x020000002e2e7810 */ /* 0x000fe20007f1e0ff */
[----:B------:R-:W2:Y:S04]  /*0830*/  LDG.E.64 R48, [R28.64] ;  /* 0x000000241c307981 */ /* 0x000ea8000c1e1b00 */
[----:B------:R-:W3:Y:S01]  /*0840*/  LDG.E.64 R4, [R28.64+-0x8] ;  /* 0xfffff8241c047981 */ /* 0x000ee2000c1e1b00 */
[----:B------:R-:W-:-:S03]  /*0850*/  IMAD.X R47, RZ, RZ, R0, P0 ;  /* 0x000000ffff2f7224 */ /* 0x000fc600000e0600 */
[----:B------:R-:W2:Y:S04]  /*0860*/  LDG.E.64 R14, [R44.64+0x83060] ;  /* 0x083060242c0e7981 */ /* 0x000ea8000c1e1b00 */
[----:B------:R-:W3:Y:S04]  /*0870*/  LDG.E.64 R20, [R44.64+0x83058] ;  /* 0x083058242c147981 */ /* 0x000ee8000c1e1b00 */
[----:B------:R-:W4:Y:S04]  /*0880*/  LDG.E.64 R12, [R44.64+-0x7be7d0] ;  /* 0x841830242c0c7981 */ /* 0x000f28000c1e1b00 */
[----:B------:R-:W5:Y:S04]  /*0890*/  LDG.E.64 R16, [R44.64+-0x7be7d8] ;  /* 0x841828242c107981 */ /* 0x000f68000c1e1b00 */
[----:B------:R-:W5:Y:S04]  /*08a0*/  LDG.E.64 R24, [R46.64+-0x73b770] ;  /* 0x8c4890242e187981 */ /* 0x000f68000c1e1b00 */
[----:B------:R-:W5:Y:S04]  /*08b0*/  LDG.E.64 R26, [R46.64+-0x73b778] ;  /* 0x8c4888242e1a7981 */ /* 0x000f68000c1e1b00 */
[----:B------:R0:W5:Y:S04]  /*08c0*/  LDG.E.64 R8, [R46.64+0x1060b8] ;  /* 0x1060b8242e087981 */ /* 0x000168000c1e1b00 */
[----:B------:R0:W5:Y:S01]  /*08d0*/  LDG.E.64 R10, [R46.64+0x1060c0] ;  /* 0x1060c0242e0a7981 */ /* 0x000162000c1e1b00 */
[----:B------:R-:W-:-:S05]  /*08e0*/  IMAD.WIDE R6, R3, 0x330, R6 ;  /* 0x0000033003067825 */ /* 0x000fca00078e0206 */
        /* <DEDUP_REMOVED lines=18> */
[----:B-1----:R-:W0:Y:S01]  /*0a10*/  DMUL R28, R30, R28 ;  /* 0x0000001c1e1c7228 */ /* 0x002e220000000000 */
[----:B--2---:R-:W-:-:S03]  /*0a20*/  IADD3 R4, P0, R6, 0x1000000, RZ ;  /* 0x0100000006047810 */ /* 0x004fc60007f1e0ff */
[----:B------:R-:W1:-:S04]  /*0a30*/  DADD R12, R12, -R16 ;  /* 0x000000000c0c7229 */ /* 0x000e480000000810 */
[----:B------:R-:W2:-:S04]  /*0a40*/  DADD R14, R14, -R20 ;  /* 0x000000000e0e7229 */ /* 0x000e880000000814 */
[----:B---3--:R-:W-:-:S04]  /*0a50*/  DFMA R8, R48, R10, -R8 ;  /* 0x0000000a3008722b */ /* 0x008fc80000000808 */
[----:B0-----:R-:W0:-:S04]  /*0a60*/  DFMA R28, R22, R46, R28 ;  /* 0x0000002e161c722b */ /* 0x001e08000000001c */
[----:B------:R-:W3:Y:S01]  /*0a70*/  DADD R24, R24, -R26 ;  /* 0x0000000018187229 */ /* 0x000ee2000000081a */
[----:B------:R-:W-:Y:S01]  /*0a80*/  IADD3 R6, P1, R6, 0x2000000, RZ ;  /* 0x0200000006067810 */ /* 0x000fe20007f3e0ff */
[----:B------:R-:W-:Y:S02]  /*0a90*/  IMAD.X R5, RZ, RZ, R7, P0 ;  /* 0x000000ffff057224 */ /* 0x000fe400000e0607 */
[----:B-1----:R-:W1:Y:S01]  /*0aa0*/  DMUL R12, R34, R12 ;  /* 0x0000000c220c7228 */ /* 0x002e620000000000 */
[----:B------:R-:W-:-:S03]  /*0ab0*/  IADD3.X R7, RZ, R7, RZ, P1, !PT ;  /* 0x00000007ff077210 */ /* 0x000fc60000ffe4ff */
[----:B--2---:R-:W2:-:S04]  /*0ac0*/  DMUL R14, R14, c[0x0][0x190] ;  /* 0x000064000e0e7a28 */ /* 0x004e880000000000 */
[----:B0-----:R-:W-:-:S04]  /*0ad0*/  DFMA R8, R32, R8, R28 ;  /* 0x000000082008722b */ /* 0x001fc8000000001c */
[----:B---3--:R-:W0:Y:S01]  /*0ae0*/  DMUL R24, R24, c[0x0][0x190] ;  /* 0x0000640018187a28 */ /* 0x008e220000000000 */
[----:B-1----:R1:W-:Y:S04]  /*0af0*/  STG.E.64 [R4.64+-0x7e7540], R12 ;  /* 0x818ac00c04007986 */ /* 0x0023e8000c101b24 */
[----:B--2---:R1:W-:Y:S04]  /*0b00*/  STG.E.64 [R4.64+0x31580], R14 ;  /* 0x0315800e04007986 */ /* 0x0043e8000c101b24 */
[----:B0-----:R1:W-:Y:S04]  /*0b10*/  STG.E.64 [R6.64+-0x7b5fc0], R24 ;  /* 0x84a0401806007986 */ /* 0x0013e8000c101b24 */
[----:B------:R1:W-:Y:S02]  /*0b20*/  STG.E.64 [R6.64+0x62b00], R8 ;  /* 0x062b000806007986 */ /* 0x0003e4000c101b24 */
.L_x_335:
[----:B------:R-:W-:Y:S05]  /*0b30*/  BSYNC B0 ;  /* 0x0000000000007941 */ /* 0x000fea0003800000 */
.L_x_334:
[----:B------:R-:W-:Y:S02]  /*0b40*/  ISETP.NE.AND P1, PT, R42, RZ, PT ;  /* 0x000000ff2a00720c */ /* 0x000fe40003f25270 */
[----:B------:R-:W-:-:S04]  /*0b50*/  IADD3 R41, P0, R41, UR38, RZ ;  /* 0x0000002629297c10 */ /* 0x000fc8000ff1e0ff */
[----:B------:R-:W-:-:S07]  /*0b60*/  IADD3.X R43, R43, UR39, RZ, P0, !PT ;  /* 0x000000272b2b7c10 */ /* 0x000fce00087fe4ff */
[----:B------:R-:W-:Y:S05]  /*0b70*/  @P1 BRA `(.L_x_336) ;  /* 0xfffff68000001947 */ /* 0x000fea000383ffff */
[----:B------:R-:W-:Y:S05]  /*0b80*/  EXIT ;  /* 0x000000000000794d */ /* 0x000fea0003800000 */
.L_x_337:
        /* <DEDUP_REMOVED lines=15> */
.L_x_514:


//--------------------- .text.nvkernel__Z3rhsv_F1L1614_20 --------------------------
	.section	.text.nvkernel__Z3rhsv_F1L1614_20,"ax",@progbits
	.sectioninfo	@"SHI_REGISTERS=40"
	.align	128
        .global         nvkernel__Z3rhsv_F1L1614_20
        .type           nvkernel__Z3rhsv_F1L1614_20,@function
        .size           nvkernel__Z3rhsv_F1L1614_20,(.L_x_515 - nvkernel__Z3rhsv_F1L1614_20)
        .other          nvkernel__Z3rhsv_F1L1614_20,@"STO_CUDA_ENTRY STV_DEFAULT"
nvkernel__Z3rhsv_F1L1614_20:
.text.nvkernel__Z3rhsv_F1L1614_20:
        /* <DEDUP_REMOVED lines=26> */
.L_x_346:
        /* <DEDUP_REMOVED lines=14> */
[----:B------:R-:W-:Y:S01]  /*0280*/  MOV R20, 32@lo((nvkernel__Z3rhsv_F1L1614_20 + .L_x_38@srel)) ;  /* 0x0000000000147802 */ /* 0x000fe20000000f00 */
[----:B------:R-:W-:Y:S01]  /*0290*/  IMAD.U32 R7, RZ, RZ, UR40 ;  /* 0x00000028ff077e24 */ /* 0x000fe2000f8e00ff */
[----:B------:R-:W-:-:S04]  /*02a0*/  MOV R21, 32@hi((nvkernel__Z3rhsv_F1L1614_20 + .L_x_38@srel)) ;  /* 0x0000000000157802 */ /* 0x000fc80000000f00 */
[----:B------:R-:W-:Y:S05]  /*02b0*/  CALL.ABS.NOINC `(__cuda_sm20_div_s64) ;  /* 0x0000000000007943 */ /* 0x000fea0003c00000 */
.L_x_38:
[----:B------:R-:W-:Y:S02]  /*02c0*/  MOV R18, R4 ;  /* 0x0000000400127202 */ /* 0x000fe40000000f00 */
[----:B------:R-:W-:Y:S01]  /*02d0*/  MOV R19, R5 ;  /* 0x0000000500137202 */ /* 0x000fe20000000f00 */
[----:B------:R-:W-:Y:S05]  /*02e0*/  BRA `(.L_x_340) ;  /* 0x0000013000007947 */ /* 0x000fea0003800000 */
.L_x_339:
        /* <DEDUP_REMOVED lines=19> */
.L_x_340:
[----:B------:R-:W-:Y:S05]  /*0420*/  BSYNC B6 ;  /* 0x0000000000067941 */ /* 0x000fea0003800000 */
.L_x_338:
[----:B------:R-:W-:Y:S01]  /*0430*/  LOP3.LUT R0, R19, R33, RZ, 0xfc, !PT ;  /* 0x0000002113007212 */ /* 0x000fe200078efcff */
[----:B------:R-:W-:Y:S03]  /*0440*/  BSSY B6, `(.L_x_341) ;  /* 0x000001d000067945 */ /* 0x000fe60003800000 */
[----:B------:R-:W-:-:S13]  /*0450*/  ISETP.NE.U32.AND P0, PT, R0, RZ, PT ;  /* 0x000000ff0000720c */ /* 0x000fda0003f05070 */
[----:B------:R-:W-:Y:S05]  /*0460*/  @!P0 BRA `(.L_x_342) ;  /* 0x0000008000008947 */ /* 0x000fea0003800000 */
[----:B------:R-:W-:Y:S01]  /*0470*/  IMAD.MOV.U32 R4, RZ, RZ, R18 ;  /* 0x000000ffff047224 */ /* 0x000fe200078e0012 */
[----:B------:R-:W-:Y:S01]  /*0480*/  MOV R6, c[0x0][0x164] ;  /* 0x0000590000067a02 */ /* 0x000fe20000000f00 */
[----:B------:R-:W-:Y:S01]  /*0490*/  IMAD.MOV.U32 R5, RZ, RZ, R19 ;  /* 0x000000ffff057224 */ /* 0x000fe200078e0013 */
[----:B------:R-:W-:Y:S01]  /*04a0*/  MOV R20, 32@lo((nvkernel__Z3rhsv_F1L1614_20 + .L_x_39@srel)) ;  /* 0x0000000000147802 */ /* 0x000fe20000000f00 */
[----:B------:R-:W-:Y:S01]  /*04b0*/  IMAD.MOV.U32 R7, RZ, RZ, R33 ;  /* 0x000000ffff077224 */ /* 0x000fe200078e0021 */
[----:B------:R-:W-:-:S04]  /*04c0*/  MOV R21, 32@hi((nvkernel__Z3rhsv_F1L1614_20 + .L_x_39@srel)) ;  /* 0x0000000000157802 */ /* 0x000fc80000000f00 */
[----:B------:R-:W-:Y:S05]  /*04d0*/  CALL.ABS.NOINC `(__cuda_sm20_div_s64) ;  /* 0x0000000000007943 */ /* 0x000fea0003c00000 */
.L_x_39:
[----:B------:R-:W-:Y:S05]  /*04e0*/  BRA `(.L_x_343) ;  /* 0x0000012000007947 */ /* 0x000fea0003800000 */
.L_x_342:
        /* <DEDUP_REMOVED lines=18> */
.L_x_343:
[----:B------:R-:W-:Y:S05]  /*0610*/  BSYNC B6 ;  /* 0x0000000000067941 */ /* 0x000fea0003800000 */
.L_x_341:
        /* <DEDUP_REMOVED lines=64> */
.L_x_345:
[----:B------:R-:W-:Y:S05]  /*0a20*/  BSYNC B0 ;  /* 0x0000000000007941 */ /* 0x000fea0003800000 */
.L_x_344:
[----:B------:R-:W-:Y:S02]  /*0a30*/  ISETP.NE.AND P1, PT, R36, RZ, PT ;  /* 0x000000ff2400720c */ /* 0x000fe40003f25270 */
[----:B------:R-:W-:-:S04]  /*0a40*/  IADD3 R37, P0, R37, UR38, RZ ;  /* 0x0000002625257c10 */ /* 0x000fc8000ff1e0ff */
[----:B------:R-:W-:-:S07]  /*0a50*/  IADD3.X R35, R35, UR39, RZ, P0, !PT ;  /* 0x0000002723237c10 */ /* 0x000fce00087fe4ff */
[----:B------:R-:W-:Y:S05]  /*0a60*/  @P1 BRA `(.L_x_346) ;  /* 0xfffff73000001947 */ /* 0x000fea000383ffff */
[----:B------:R-:W-:Y:S05]  /*0a70*/  EXIT ;  /* 0x000000000000794d */ /* 0x000fea0003800000 */
.L_x_347:
        /* <DEDUP_REMOVED lines=16> */
.L_x_515:


//--------------------- .text.nvkernel__Z3rhsv_F1L1597_18 --------------------------
	.section	.text.nvkernel__Z3rhsv_F1L1597_18,"ax",@progbits
	.sectioninfo	@"SHI_REGISTERS=40"
	.align	128
        .global         nvkernel__Z3rhsv_F1L1597_18
        .type           nvkernel__Z3rhsv_F1L1597_18,@function
        .size           nvkernel__Z3rhsv_F1L1597_18,(.L_x_516 - nvkernel__Z3rhsv_F1L1597_18)
        .other          nvkernel__Z3rhsv_F1L1597_18,@"STO_CUDA_ENTRY STV_DEFAULT"
nvkernel__Z3rhsv_F1L1597_18:
.text.nvkernel__Z3rhsv_F1L1597_18:
        /* <DEDUP_REMOVED lines=26> */
.L_x_356:
[----:B------:R-:W-:Y:S01]  /*01a0*/  IADD3 R31, P0, R22, R37, RZ ;  /* 0x00000025161f7210 */ /* 0x000fe20007f1e0ff */
[----:B------:R-:W-:Y:S01]  /*01b0*/  BSSY B6, `(.L_x_348) ;  /* 0x0000027000067945 */ /* 0x000fe20003800000 */
[----:B------:R-:W-:-:S03]  /*01c0*/  IADD3 R32, P1, R32, -UR38, RZ ;  /* 0x8000002620207c10 */ /* 0x000fc6000ff3e0ff */
[----:B------:R-:W-:Y:S01]  /*01d0*/  IMAD.X R2, R23, 0x1, R35, P0 ;  /* 0x0000000117027824 */ /* 0x000fe200000e0623 */
[----:B------:R-:W-:Y:S02]  /*01e0*/  IADD3.X R30, R30, ~UR39, RZ, P1, !PT ;  /* 0x800000271e1e7c10 */ /* 0x000fe40008ffe4ff */
[----:B------:R-:W-:Y:S02]  /*01f0*/  ISETP.GT.U32.AND P0, PT, R32, RZ, PT ;  /* 0x000000ff2000720c */ /* 0x000fe40003f04070 */
[----:B------:R-:W-:Y:S02]  /*0200*/  LOP3.LUT R0, R2, R33, RZ, 0xfc, !PT ;  /* 0x0000002102007212 */ /* 0x000fe400078efcff */
[----:B------:R-:W-:Y:S02]  /*0210*/  ISETP.GT.AND.EX P1, PT, R30, RZ, PT, P0 ;  /* 0x000000ff1e00720c */ /* 0x000fe40003f24300 */
[----:B------:R-:W-:Y:S02]  /*0220*/  ISETP.NE.U32.AND P0, PT, R0, RZ, PT ;  /* 0x000000ff0000720c */ /* 0x000fe40003f05070 */
[----:B------:R-:W-:-:S11]  /*0230*/  P2R R36, PR, RZ, 0x2 ;  /* 0x00000002ff247803 */ /* 0x000fd60000000000 */
[----:B-1----:R-:W-:Y:S05]  /*0240*/  @!P0 BRA `(.L_x_349) ;  /* 0x000000a000008947 */ /* 0x002fea0003800000 */
[----:B------:R-:W-:Y:S01]  /*0250*/  IMAD.MOV.U32 R4, RZ, RZ, R31 ;  /* 0x000000ffff047224 */ /* 0x000fe200078e001f */
[----:B------:R-:W-:Y:S01]  /*0260*/  MOV R6, c[0x0][0x160] ;  /* 0x0000580000067a02 */ /* 0x000fe20000000f00 */
[----:B------:R-:W-:Y:S01]  /*0270*/  IMAD.MOV.U32 R5, RZ, RZ, R2 ;  /* 0x000000ffff057224 */ /* 0x000fe200078e0002 */
[----:B------:R-:W-:Y:S01]  /*0280*/  MOV R20, 32@lo((nvkernel__Z3rhsv_F1L1597_18 + .L_x_40@srel)) ;  /* 0x0000000000147802 */ /* 0x000fe20000000f00 */
[----:B------:R-:W-:Y:S01]  /*0290*/  IMAD.MOV.U32 R7, RZ, RZ, R33 ;  /* 0x000000ffff077224 */ /* 0x000fe200078e0021 */
[----:B------:R-:W-:-:S04]  /*02a0*/  MOV R21, 32@hi((nvkernel__Z3rhsv_F1L1597_18 + .L_x_40@srel)) ;  /* 0x0000000000157802 */ /* 0x000fc80000000f00 */
[----:B------:R-:W-:Y:S05]  /*02b0*/  CALL.ABS.NOINC `(__cuda_sm20_div_s64) ;  /* 0x0000000000007943 */ /* 0x000fea0003c00000 */
.L_x_40:
[----:B------:R-:W-:Y:S02]  /*02c0*/  MOV R18, R4 ;  /* 0x0000000400127202 */ /* 0x000fe40000000f00 */
[----:B------:R-:W-:Y:S01]  /*02d0*/  MOV R19, R5 ;  /* 0x0000000500137202 */ /* 0x000fe20000000f00 */
[----:B------:R-:W-:Y:S05]  /*02e0*/  BRA `(.L_x_350) ;  /* 0x0000013000007947 */ /* 0x000fea0003800000 */
.L_x_349:
        /* <DEDUP_REMOVED lines=19> */
.L_x_350:
[----:B------:R-:W-:Y:S05]  /*0420*/  BSYNC B6 ;  /* 0x0000000000067941 */ /* 0x000fea0003800000 */
.L_x_348:
[----:B------:R-:W-:Y:S01]  /*0430*/  LOP3.LUT R0, R19, UR40, RZ, 0xfc, !PT ;  /* 0x0000002813007c12 */ /* 0x000fe2000f8efcff */
[----:B------:R-:W-:Y:S03]  /*0440*/  BSSY B6, `(.L_x_351) ;  /* 0x000001d000067945 */ /* 0x000fe60003800000 */
[----:B------:R-:W-:-:S13]  /*0450*/  ISETP.NE.U32.AND P0, PT, R0, RZ, PT ;  /* 0x000000ff0000720c */ /* 0x000fda0003f05070 */
[----:B------:R-:W-:Y:S05]  /*0460*/  @!P0 BRA `(.L_x_352) ;  /* 0x0000008000008947 */ /* 0x000fea0003800000 */
[----:B------:R-:W-:Y:S01]  /*0470*/  IMAD.MOV.U32 R4, RZ, RZ, R18 ;  /* 0x000000ffff047224 */ /* 0x000fe200078e0012 */
[----:B------:R-:W-:Y:S01]  /*0480*/  MOV R6, c[0x0][0x164] ;  /* 0x0000590000067a02 */ /* 0x000fe20000000f00 */
[----:B------:R-:W-:Y:S01]  /*0490*/  IMAD.MOV.U32 R5, RZ, RZ, R19 ;  /* 0x000000ffff057224 */ /* 0x000fe200078e0013 */
[----:B------:R-:W-:Y:S01]  /*04a0*/  MOV R20, 32@lo((nvkernel__Z3rhsv_F1L1597_18 + .L_x_41@srel)) ;  /* 0x0000000000147802 */ /* 0x000fe20000000f00 */
[----:B------:R-:W-:Y:S01]  /*04b0*/  IMAD.U32 R7, RZ, RZ, UR40 ;  /* 0x00000028ff077e24 */ /* 0x000fe2000f8e00ff */
[----:B------:R-:W-:-:S04]  /*04c0*/  MOV R21, 32@hi((nvkernel__Z3rhsv_F1L1597_18 + .L_x_41@srel)) ;  /* 0x0000000000157802 */ /* 0x000fc80000000f00 */
[----:B------:R-:W-:Y:S05]  /*04d0*/  CALL.ABS.NOINC `(__cuda_sm20_div_s64) ;  /* 0x0000000000007943 */ /* 0x000fea0003c00000 */
.L_x_41:
[----:B------:R-:W-:Y:S05]  /*04e0*/  BRA `(.L_x_353) ;  /* 0x0000012000007947 */ /* 0x000fea0003800000 */
.L_x_352:
        /* <DEDUP_REMOVED lines=18> */
.L_x_353:
[----:B------:R-:W-:Y:S05]  /*0610*/  BSYNC B6 ;  /* 0x0000000000067941 */ /* 0x000fea0003800000 */
.L_x_351:
        /* <DEDUP_REMOVED lines=8> */
[--C-:B------:R-:W-:Y:S02]  /*06a0*/  SHF.R.S64 R2, RZ, 0x1d, R0.reuse ;  /* 0x0000001dff027819 */ /* 0x100fe40000001000 */
[----:B------:R-:W-:Y:S01]  /*06b0*/  SHF.R.S32.HI R3, RZ, 0x1d, R0 ;  /* 0x0000001dff037819 */ /* 0x000fe20000011400 */
[----:B------:R-:W-:Y:S01]  /*06c0*/  IMAD R11, R11, c[0x0][0x164], R18 ;  /* 0x000059000b0b7a24 */ /* 0x000fe200078e0212 */
[----:B------:R-:W-:-:S03]  /*06d0*/  SHF.R.S32.HI R0, RZ, 0x1f, R7 ;  /* 0x0000001fff007819 */ /* 0x000fc60000011407 */
[----:B------:R-:W-:Y:S01]  /*06e0*/  IMAD.WIDE.U32 R4, R7, 0x14b88, R2 ;  /* 0x00014b8807047825 */ /* 0x000fe200078e0002 */
[----:B------:R-:W-:-:S03]  /*06f0*/  IADD3 R11, R11, c[0x0][0x16c], RZ ;  /* 0x00005b000b0b7a10 */ /* 0x000fc60007ffe0ff */
[----:B------:R-:W-:-:S04]  /*0700*/  IMAD R3, R0, 0x14b88, RZ ;  /* 0x00014b8800037824 */ /* 0x000fc800078e02ff */
[----:B------:R-:W-:-:S04]  /*0710*/  IMAD.IADD R5, R5, 0x1, R3 ;  /* 0x0000000105057824 */ /* 0x000fc800078e0203 */
[----:B------:R-:W-:-:S05]  /*0720*/  IMAD.WIDE R8, R11, 0x338, R4 ;  /* 0x000003380b087825 */ /* 0x000fca00078e0204 */
[----:B------:R-:W-:-:S04]  /*0730*/  IADD3 R12, P0, R8, c[0x0][0x170], RZ ;  /* 0x00005c00080c7a10 */ /* 0x000fc80007f1e0ff */
[----:B------:R-:W-:Y:S02]  /*0740*/  IADD3.X R10, R9, c[0x0][0x174], RZ, P0, !PT ;  /* 0x00005d00090a7a10 */ /* 0x000fe400007fe4ff */
[----:B------:R-:W-:-:S05]  /*0750*/  IADD3 R2, P0, R12, 0x1000000, RZ ;  /* 0x010000000c027810 */ /* 0x000fca0007f1e0ff */
[----:B------:R-:W-:-:S05]  /*0760*/  IMAD.X R3, RZ, RZ, R10, P0 ;  /* 0x000000ffff037224 */ /* 0x000fca00000e060a */
[----:B------:R-:W2:Y:S01]  /*0770*/  LDG.E.64 R14, [R2.64+-0x7be7d0] ;  /* 0x84183024020e7981 */ /* 0x000ea2000c1e1b00 */
[----:B------:R-:W-:Y:S01]  /*0780*/  IMAD R0, R0, -0x668, RZ ;  /* 0xfffff99800007824 */ /* 0x000fe200078e02ff */
[C---:B------:R-:W-:Y:S01]  /*0790*/  IADD3 R24, P1, R8.reuse, c[0x0][0x180], RZ ;  /* 0x0000600008187a10 */ /* 0x040fe20007f3e0ff */
[----:B------:R-:W-:Y:S01]  /*07a0*/  IMAD.WIDE.U32 R4, R7, -0x668, R4 ;  /* 0xfffff99807047825 */ /* 0x000fe200078e0004 */
[----:B------:R-:W-:Y:S02]  /*07b0*/  IADD3 R8, P2, R8, c[0x0][0x188], RZ ;  /* 0x0000620008087a10 */ /* 0x000fe40007f5e0ff */
[----:B------:R-:W-:Y:S02]  /*07c0*/  IADD3.X R25, R9, c[0x0][0x184], RZ, P1, !PT ;  /* 0x0000610009197a10 */ /* 0x000fe40000ffe4ff */
[----:B------:R-:W-:Y:S02]  /*07d0*/  IADD3 R5, R5, -R7, R0 ;  /* 0x8000000705057210 */ /* 0x000fe40007ffe000 */
[----:B------:R-:W-:-:S03]  /*07e0*/  IADD3.X R9, R9, c[0x0][0x18c], RZ, P2, !PT ;  /* 0x0000630009097a10 */ /* 0x000fc600017fe4ff */
[----:B------:R-:W-:-:S05]  /*07f0*/  IMAD.WIDE R4, R11, 0x330, R4 ;  /* 0x000003300b047825 */ /* 0x000fca00078e0204 */
[----:B------:R-:W-:-:S04]  /*0800*/  IADD3 R6, P0, R4, c[0x0][0x178], RZ ;  /* 0x00005e0004067a10 */ /* 0x000fc80007f1e0ff */
[----:B------:R-:W-:Y:S02]  /*0810*/  IADD3.X R7, R5, c[0x0][0x17c], RZ, P0, !PT ;  /* 0x00005f0005077a10 */ /* 0x000fe400007fe4ff */
[----:B------:R-:W-:-:S05]  /*0820*/  IADD3 R4, P0, R12, 0x2000000, RZ ;  /* 0x020000000c047810 */ /* 0x000fca0007f1e0ff */
[----:B------:R-:W-:Y:S01]  /*0830*/  IMAD.X R5, RZ, RZ, R10, P0 ;  /* 0x000000ffff057224 */ /* 0x000fe200000e060a */
[----:B--2---:R0:W-:Y:S04]  /*0840*/  STG.E.64 [R6.64], R14 ;  /* 0x0000000e06007986 */ /* 0x0041e8000c101b24 */
[----:B------:R-:W2:Y:S04]  /*0850*/  LDG.E.64 R10, [R24.64] ;  /* 0x00000024180a7981 */ /* 0x000ea8000c1e1b00 */
[----:B------:R-:W2:Y:S04]  /*0860*/  LDG.E.64 R12, [R2.64+-0x7be7d0] ;  /* 0x84183024020c7981 */ /* 0x000ea8000c1e1b00 */
[----:B------:R-:W3:Y:S04]  /*0870*/  LDG.E.64 R8, [R8.64] ;  /* 0x0000002408087981 */ /* 0x000ee8000c1e1b00 */
[----:B------:R-:W3:Y:S01]  /*0880*/  LDG.E.64 R18, [R4.64+0x1060c0] ;  /* 0x1060c02404127981 */ /* 0x000ee2000c1e1b00 */
[----:B--2---:R-:W1:-:S06]  /*0890*/  DMUL R10, R10, R12 ;  /* 0x0000000c0a0a7228 */ /* 0x004e4c0000000000 */
[----:B-1----:R1:W-:Y:S02]  /*08a0*/  DMUL R20, R12, R10 ;  /* 0x0000000a0c147228 */ /* 0x0023e40000000000 */
[----:B-1----:R-:W-:Y:S02]  /*08b0*/  IADD3 R12, P0, R6, 0x1000000, RZ ;  /* 0x01000000060c7810 */ /* 0x002fe40007f1e0ff */
[----:B---3--:R-:W1:-:S03]  /*08c0*/  DADD R18, R18, -R8 ;  /* 0x0000000012127229 */ /* 0x008e460000000808 */
[----:B------:R-:W-:-:S03]  /*08d0*/  IMAD.X R13, RZ, RZ, R7, P0 ;  /* 0x000000ffff0d7224 */ /* 0x000fc600000e0607 */
[----:B-1----:R-:W1:-:S07]  /*08e0*/  DFMA R18, R18, c[`(nvkernel__Z3rhsv_F1L1597_18.const_opt.0.8)], R20 ;  /* 0x0000000012127a2b */ /* 0x002e4e0000000014 */
[----:B-1----:R1:W-:Y:S04]  /*08f0*/  STG.E.64 [R12.64+-0x7e7540], R18 ;  /* 0x818ac0120c007986 */ /* 0x0023e8000c101b24 */
[----:B0-----:R-:W2:Y:S02]  /*0900*/  LDG.E.64 R14, [R2.64+0x83060] ;  /* 0x08306024020e7981 */ /* 0x001ea4000c1e1b00 */
[----:B--2---:R-:W0:-:S07]  /*0910*/  DMUL R14, R10, R14 ;  /* 0x0000000e0a0e7228 */ /* 0x004e0e0000000000 */
[----:B0-----:R1:W-:Y:S04]  /*0920*/  STG.E.64 [R12.64+0x31580], R14 ;  /* 0x0315800e0c007986 */ /* 0x0013e8000c101b24 */
[----:B------:R-:W2:Y:S01]  /*0930*/  LDG.E.64 R20, [R4.64+-0x73b770] ;  /* 0x8c48902404147981 */ /* 0x000ea2000c1e1b00 */
[----:B------:R-:W-:-:S05]  /*0940*/  IADD3 R6, P0, R6, 0x2000000, RZ ;  /* 0x0200000006067810 */ /* 0x000fca0007f1e0ff */
[----:B------:R-:W-:Y:S01]  /*0950*/  IMAD.X R7, RZ, RZ, R7, P0 ;  /* 0x000000ffff077224 */ /* 0x000fe200000e0607 */
[----:B--2---:R-:W0:-:S07]  /*0960*/  DMUL R20, R10, R20 ;  /* 0x000000140a147228 */ /* 0x004e0e0000000000 */
[----:B0-----:R1:W-:Y:S04]  /*0970*/  STG.E.64 [R6.64+-0x7b5fc0], R20 ;  /* 0x84a0401406007986 */ /* 0x0013e8000c101b24 */
[----:B------:R-:W2:Y:S01]  /*0980*/  LDG.E.64 R24, [R4.64+0x1060c0] ;  /* 0x1060c02404187981 */ /* 0x000ea2000c1e1b00 */
[----:B------:R-:W2:-:S06]  /*0990*/  DMUL R8, R8, c[`(nvkernel__Z3rhsv_F1L1597_18.const_opt.8.16)] ;  /* 0x0000000008087a28 */ /* 0x000e8c0000000000 */
[----:B--2---:R-:W0:-:S06]  /*09a0*/  DFMA R8, R24, c[`(nvkernel__Z3rhsv_F1L1597_18.const_opt.16.24)], R8 ;  /* 0x0000000018087a2b */ /* 0x004e0c0000000008 */
[----:B0-----:R-:W0:-:S07]  /*09b0*/  DMUL R8, R10, R8 ;  /* 0x000000080a087228 */ /* 0x001e0e0000000000 */
[----:B0-----:R1:W-:Y:S04]  /*09c0*/  STG.E.64 [R6.64+0x62b00], R8 ;  /* 0x062b000806007986 */ /* 0x0013e8000c101b24 */
.L_x_355:
[----:B------:R-:W-:Y:S05]  /*09d0*/  BSYNC B0 ;  /* 0x0000000000007941 */ /* 0x000fea0003800000 */
.L_x_354:
[----:B------:R-:W-:Y:S02]  /*09e0*/  ISETP.NE.AND P1, PT, R36, RZ, PT ;  /* 0x000000ff2400720c */ /* 0x000fe40003f25270 */
[----:B------:R-:W-:-:S04]  /*09f0*/  IADD3 R37, P0, R37, UR38, RZ ;  /* 0x0000002625257c10 */ /* 0x000fc8000ff1e0ff */
[----:B------:R-:W-:-:S07]  /*0a00*/  IADD3.X R35, R35, UR39, RZ, P0, !PT ;  /* 0x0000002723237c10 */ /* 0x000fce00087fe4ff */
[----:B------:R-:W-:Y:S05]  /*0a10*/  @P1 BRA `(.L_x_356) ;  /* 0xfffff78000001947 */ /* 0x000fea000383ffff */
[----:B------:R-:W-:Y:S05]  /*0a20*/  EXIT ;  /* 0x000000000000794d */ /* 0x000fea0003800000 */
.L_x_357:
        /* <DEDUP_REMOVED lines=13> */
.L_x_516:


//--------------------- .text.__cuda_sm20_dblrcp_rn_slowpath_v3 --------------------------
	.section	.text.__cuda_sm20_dblrcp_rn_slowpath_v3,"ax",@progbits
	.sectioninfo	@"SHI_REGISTERS=24"
	.align	128
.text.__cuda_sm20_dblrcp_rn_slowpath_v3:
        .type           __cuda_sm20_dblrcp_rn_slowpath_v3,@function
        .size           __cuda_sm20_dblrcp_rn_slowpath_v3,(.L_x_489 - __cuda_sm20_dblrcp_rn_slowpath_v3)
__cuda_sm20_dblrcp_rn_slowpath_v3:
[----:B------:R-:W-:Y:S02]  /*0000*/  MOV R9, R5 ;  /* 0x0000000500097202 */ /* 0x000fe40000000f00 */
[----:B------:R-:W-:-:S06]  /*0010*/  MOV R8, R4 ;  /* 0x0000000400087202 */ /* 0x000fcc0000000f00 */
[----:B------:R-:W0:Y:S01]  /*0020*/  DSETP.GTU.AND P0, PT, |R8|, +INF , PT ;  /* 0x7ff000000800742a */ /* 0x000e220003f0c200 */
[----:B------:R-:W-:-:S13]  /*0030*/  BSSY B0, `(.L_x_358) ;  /* 0x0000022000007945 */ /* 0x000fda0003800000 */
[----:B0-----:R-:W-:Y:S05]  /*0040*/  @P0 BRA `(.L_x_359) ;  /* 0x000001e000000947 */ /* 0x001fea0003800000 */
[----:B------:R-:W-:-:S04]  /*0050*/  LOP3.LUT R3, R9, 0x7fffffff, RZ, 0xc0, !PT ;  /* 0x7fffffff09037812 */ /* 0x000fc800078ec0ff */
[----:B------:R-:W-:-:S04]  /*0060*/  IADD3 R0, R3, -0x1, RZ ;  /* 0xffffffff03007810 */ /* 0x000fc80007ffe0ff */
[----:B------:R-:W-:-:S13]  /*0070*/  ISETP.GE.U32.AND P0, PT, R0, 0x7fefffff, PT ;  /* 0x7fefffff0000780c */ /* 0x000fda0003f06070 */
[----:B------:R-:W-:Y:S01]  /*0080*/  @P0 LOP3.LUT R5, R9, 0x7ff00000, RZ, 0x3c, !PT ;  /* 0x7ff0000009050812 */ /* 0x000fe200078e3cff */
[----:B------:R-:W-:Y:S01]  /*0090*/  @P0 IMAD.MOV.U32 R4, RZ, RZ, RZ ;  /* 0x000000ffff040224 */ /* 0x000fe200078e00ff */
[----:B------:R-:W-:Y:S05]  /*00a0*/  @P0 BRA `(.L_x_360) ;  /* 0x000001a000000947 */ /* 0x000fea0003800000 */
[----:B------:R-:W-:-:S13]  /*00b0*/  ISETP.GE.U32.AND P0, PT, R3, 0x1000001, PT ;  /* 0x010000010300780c */ /* 0x000fda0003f06070 */
[----:B------:R-:W-:Y:S05]  /*00c0*/  @!P0 BRA `(.L_x_361) ;  /* 0x000000d000008947 */ /* 0x000fea0003800000 */
[----:B------:R-:W-:Y:S02]  /*00d0*/  IADD3 R11, R9, -0x3fe00000, RZ ;  /* 0xc0200000090b7810 */ /* 0x000fe40007ffe0ff */
[----:B------:R-:W-:Y:S02]  /*00e0*/  MOV R10, R8 ;  /* 0x00000008000a7202 */ /* 0x000fe40000000f00 */
[----:B------:R-:W0:Y:S04]  /*00f0*/  MUFU.RCP64H R7, R11 ;  /* 0x0000000b00077308 */ /* 0x000e280000001800 */
[----:B0-----:R-:W0:-:S06]  /*0100*/  DFMA R4, -R10, R6, 1 ;  /* 0x3ff000000a04742b */ /* 0x001e0c0000000106 */
[----:B0-----:R-:W0:-:S06]  /*0110*/  DFMA R4, R4, R4, R4 ;  /* 0x000000040404722b */ /* 0x001e0c0000000004 */
[----:B0-----:R-:W0:-:S06]  /*0120*/  DFMA R4, R6, R4, R6 ;  /* 0x000000040604722b */ /* 0x001e0c0000000006 */
[----:B0-----:R-:W0:-:S06]  /*0130*/  DFMA R6, -R10, R4, 1 ;  /* 0x3ff000000a06742b */ /* 0x001e0c0000000104 */
[----:B0-----:R-:W0:-:S06]  /*0140*/  DFMA R6, R4, R6, R4 ;  /* 0x000000060406722b */ /* 0x001e0c0000000004 */
[----:B0-----:R-:W0:-:S06]  /*0150*/  DMUL R6, R6, 2.2250738585072013831e-308 ;  /* 0x0010000006067828 */ /* 0x001e0c0000000000 */
[----:B0-----:R-:W0:-:S06]  /*0160*/  DFMA R8, -R8, R6, 1 ;  /* 0x3ff000000808742b */ /* 0x001e0c0000000106 */
[----:B0-----:R-:W0:-:S06]  /*0170*/  DFMA R4, R8, R8, R8 ;  /* 0x000000080804722b */ /* 0x001e0c0000000008 */
[----:B0-----:R0:W1:Y:S01]  /*0180*/  DFMA R4, R6, R4, R6 ;  /* 0x000000040604722b */ /* 0x0010620000000006 */
[----:B------:R-:W-:Y:S05]  /*0190*/  BRA `(.L_x_360) ;  /* 0x000000b000007947 */ /* 0x000fea0003800000 */
.L_x_361:
[----:B------:R-:W0:-:S06]  /*01a0*/  DMUL R8, R8, 8.11296384146066816958e+31 ;  /* 0x4690000008087828 */ /* 0x000e0c0000000000 */
[----:B0-----:R-:W0:Y:S02]  /*01b0*/  MUFU.RCP64H R7, R9 ;  /* 0x0000000900077308 */ /* 0x001e240000001800 */
[----:B0-----:R-:W0:-:S06]  /*01c0*/  DFMA R4, -R8, R6, 1 ;  /* 0x3ff000000804742b */ /* 0x001e0c0000000106 */
[----:B0-----:R-:W0:-:S06]  /*01d0*/  DFMA R4, R4, R4, R4 ;  /* 0x000000040404722b */ /* 0x001e0c0000000004 */
[----:B0-----:R-:W0:-:S06]  /*01e0*/  DFMA R4, R6, R4, R6 ;  /* 0x000000040604722b */ /* 0x001e0c0000000006 */
[----:B0-----:R-:W0:-:S06]  /*01f0*/  DFMA R6, -R8, R4, 1 ;  /* 0x3ff000000806742b */ /* 0x001e0c0000000104 */
[----:B0-----:R-:W0:-:S06]  /*0200*/  DFMA R4, R4, R6, R4 ;  /* 0x000000060404722b */ /* 0x001e0c0000000004 */
[----:B0-----:R-:W0:Y:S01]  /*0210*/  DMUL R4, R4, 8.11296384146066816958e+31 ;  /* 0x4690000004047828 */ /* 0x001e220000000000 */
[----:B------:R-:W-:Y:S05]  /*0220*/  BRA `(.L_x_360) ;  /* 0x0000002000007947 */ /* 0x000fea0003800000 */
.L_x_359:
[----:B------:R-:W-:Y:S02]  /*0230*/  LOP3.LUT R5, R9, 0x80000, RZ, 0xfc, !PT ;  /* 0x0008000009057812 */ /* 0x000fe400078efcff */
[----:B------:R-:W-:Y:S02]  /*0240*/  MOV R4, R8 ;  /* 0x0000000800047202 */ /* 0x000fe40000000f00 */
.L_x_360:
[----:B------:R-:W-:Y:S05]  /*0250*/  BSYNC B0 ;  /* 0x0000000000007941 */ /* 0x000fea0003800000 */
.L_x_358:
[----:B01----:R-:W-:Y:S05]  /*0260*/  RET.ABS.NODEC R20 0x0 ;  /* 0x0000000014007950 */ /* 0x003fea0003e00000 */
.L_x_362:
        /* <DEDUP_REMOVED lines=9> */
.L_x_489:


//--------------------- .text.nvkernel__Z3rhsv_F1L1574_16 --------------------------
	.section	.text.nvkernel__Z3rhsv_F1L1574_16,"ax",@progbits
	.sectioninfo	@"SHI_REGISTERS=40"
	.align	128
        .global         nvkernel__Z3rhsv_F1L1574_16
        .type           nvkernel__Z3rhsv_F1L1574_16,@function
        .size           nvkernel__Z3rhsv_F1L1574_16,(.L_x_517 - nvkernel__Z3rhsv_F1L1574_16)
        .other          nvkernel__Z3rhsv_F1L1574_16,@"STO_CUDA_ENTRY STV_DEFAULT"
nvkernel__Z3rhsv_F1L1574_16:
.text.nvkernel__Z3rhsv_F1L1574_16:
        /* <DEDUP_REMOVED lines=21> */
[----:B------:R-:W-:-:S02]  /*0150*/  USHF.R.S32.HI UR40, URZ, 0x1f, UR40 ;  /* 0x0000001f3f287899 */ /* 0x000fc40008011428 */
[----:B------:R-:W-:Y:S02]  /*0160*/  UIMAD.WIDE UR38, UR38, 0x80, URZ ;  /* 0x00000080262678a5 */ /* 0x000fe4000f8e023f */
[----:B------:R-:W-:Y:S01]  /*0170*/  ULDC.64 UR36, c[0x0][0x118] ;  /* 0x0000460000247ab9 */ /* 0x000fe20000000a00 */
[----:B0-----:R-:W-:-:S05]  /*0180*/  SHF.R.S32.HI R23, RZ, 0x1f, R22 ;  /* 0x0000001fff177819 */ /* 0x001fca0000011416 */
[----:B-1----:R-:W-:-:S05]  /*0190*/  IMAD.WIDE R22, R3, 0x80, R22 ;  /* 0x0000008003167825 */ /* 0x002fca00078e0216 */
.L_x_373:
        /* <DEDUP_REMOVED lines=10> */
[----:B0-----:R-:W-:Y:S05]  /*0240*/  @!P0 BRA `(.L_x_364) ;  /* 0x000000a000008947 */ /* 0x001fea0003800000 */
[----:B------:R-:W-:Y:S01]  /*0250*/  IMAD.MOV.U32 R4, RZ, RZ, R36 ;  /* 0x000000ffff047224 */ /* 0x000fe200078e0024 */
[----:B------:R-:W-:Y:S01]  /*0260*/  MOV R6, c[0x0][0x160] ;  /* 0x0000580000067a02 */ /* 0x000fe20000000f00 */
[----:B------:R-:W-:Y:S01]  /*0270*/  IMAD.MOV.U32 R5, RZ, RZ, R37 ;  /* 0x000000ffff057224 */ /* 0x000fe200078e0025 */
[----:B------:R-:W-:Y:S01]  /*0280*/  MOV R20, 32@lo((nvkernel__Z3rhsv_F1L1574_16 + .L_x_42@srel)) ;  /* 0x0000000000147802 */ /* 0x000fe20000000f00 */
[----:B------:R-:W-:Y:S01]  /*0290*/  IMAD.U32 R7, RZ, RZ, UR40 ;  /* 0x00000028ff077e24 */ /* 0x000fe2000f8e00ff */
[----:B------:R-:W-:-:S04]  /*02a0*/  MOV R21, 32@hi((nvkernel__Z3rhsv_F1L1574_16 + .L_x_42@srel)) ;  /* 0x0000000000157802 */ /* 0x000fc80000000f00 */
[----:B------:R-:W-:Y:S05]  /*02b0*/  CALL.ABS.NOINC `(__cuda_sm20_div_s64) ;  /* 0x0000000000007943 */ /* 0x000fea0003c00000 */
.L_x_42:
[----:B------:R-:W-:Y:S02]  /*02c0*/  MOV R18, R4 ;  /* 0x0000000400127202 */ /* 0x000fe40000000f00 */
[----:B------:R-:W-:Y:S01]  /*02d0*/  MOV R19, R5 ;  /* 0x0000000500137202 */ /* 0x000fe20000000f00 */
[----:B------:R-:W-:Y:S05]  /*02e0*/  BRA `(.L_x_365) ;  /* 0x0000013000007947 */ /* 0x000fea0003800000 */
.L_x_364:
        /* <DEDUP_REMOVED lines=19> */
.L_x_365:
[----:B------:R-:W-:Y:S05]  /*0420*/  BSYNC B6 ;  /* 0x0000000000067941 */ /* 0x000fea0003800000 */
.L_x_363:
[----:B------:R-:W-:Y:S01]  /*0430*/  LOP3.LUT R0, R19, R31, RZ, 0xfc, !PT ;  /* 0x0000001f13007212 */ /* 0x000fe200078efcff */
[----:B------:R-:W-:Y:S03]  /*0440*/  BSSY B6, `(.L_x_366) ;  /* 0x000001d000067945 */ /* 0x000fe60003800000 */
[----:B------:R-:W-:-:S13]  /*0450*/  ISETP.NE.U32.AND P0, PT, R0, RZ, PT ;  /* 0x000000ff0000720c */ /* 0x000fda0003f05070 */
[----:B------:R-:W-:Y:S05]  /*0460*/  @!P0 BRA `(.L_x_367) ;  /* 0x0000008000008947 */ /* 0x000fea0003800000 */
[----:B------:R-:W-:Y:S01]  /*0470*/  IMAD.MOV.U32 R4, RZ, RZ, R18 ;  /* 0x000000ffff047224 */ /* 0x000fe200078e0012 */
[----:B------:R-:W-:Y:S01]  /*0480*/  MOV R6, c[0x0][0x164] ;  /* 0x0000590000067a02 */ /* 0x000fe20000000f00 */
[----:B------:R-:W-:Y:S01]  /*0490*/  IMAD.MOV.U32 R5, RZ, RZ, R19 ;  /* 0x000000ffff057224 */ /* 0x000fe200078e0013 */
[----:B------:R-:W-:Y:S01]  /*04a0*/  MOV R20, 32@lo((nvkernel__Z3rhsv_F1L1574_16 + .L_x_43@srel)) ;  /* 0x0000000000147802 */ /* 0x000fe20000000f00 */
[----:B------:R-:W-:Y:S01]  /*04b0*/  IMAD.MOV.U32 R7, RZ, RZ, R31 ;  /* 0x000000ffff077224 */ /* 0x000fe200078e001f */
[----:B------:R-:W-:-:S04]  /*04c0*/  MOV R21, 32@hi((nvkernel__Z3rhsv_F1L1574_16 + .L_x_43@srel)) ;  /* 0x0000000000157802 */ /* 0x000fc80000000f00 */
[----:B------:R-:W-:Y:S05]  /*04d0*/  CALL.ABS.NOINC `(__cuda_sm20_div_s64) ;  /* 0x0000000000007943 */ /* 0x000fea0003c00000 */
.L_x_43:
[----:B------:R-:W-:Y:S05]  /*04e0*/  BRA `(.L_x_368) ;  /* 0x0000012000007947 */ /* 0x000fea0003800000 */
.L_x_367:
        /* <DEDUP_REMOVED lines=18> */
.L_x_368:
[----:B------:R-:W-:Y:S05]  /*0610*/  BSYNC B6 ;  /* 0x0000000000067941 */ /* 0x000fea0003800000 */
.L_x_366:
[----:B------:R-:W-:Y:S01]  /*0620*/  ISETP.GE.U32.AND P0, PT, R36, R16, PT ;  /* 0x000000102400720c */ /* 0x000fe20003f06070 */
[----:B------:R-:W-:Y:S01]  /*0630*/  BSSY B7, `(.L_x_369) ;  /* 0x0000053000077945 */ /* 0x000fe20003800000 */
[----:B------:R-:W-:Y:S02]  /*0640*/  IADD3 R3, -R18, RZ, RZ ;  /* 0x000000ff12037210 */ /* 0x000fe40007ffe1ff */
[----:B------:R-:W-:-:S03]  /*0650*/  ISETP.GE.AND.EX P0, PT, R37, R32, PT, P0 ;  /* 0x000000202500720c */ /* 0x000fc60003f06300 */
[----:B------:R-:W-:-:S10]  /*0660*/  IMAD R3, R3, c[0x0][0x160], R36 ;  /* 0x0000580003037a24 */ /* 0x000fd400078e0224 */
[----:B------:R-:W-:Y:S05]  /*0670*/  @P0 BRA `(.L_x_370) ;  /* 0x000004e000000947 */ /* 0x000fea0003800000 */
[----:B------:R-:W-:Y:S01]  /*0680*/  IMAD.MOV R19, RZ, RZ, -R4 ;  /* 0x000000ffff137224 */ /* 0x000fe200078e0a04 */
[--C-:B------:R-:W-:Y:S02]  /*0690*/  SHF.R.S64 R6, RZ, 0x1d, R3.reuse ;  /* 0x0000001dff067819 */ /* 0x100fe40000001003 */
[----:B------:R-:W-:Y:S01]  /*06a0*/  SHF.R.S32.HI R7, RZ, 0x1d, R3 ;  /* 0x0000001dff077819 */ /* 0x000fe20000011403 */
[----:B------:R-:W-:Y:S01]  /*06b0*/  IMAD R19, R19, c[0x0][0x164], R18 ;  /* 0x0000590013137a24 */ /* 0x000fe200078e0212 */
[----:B------:R-:W-:-:S03]  /*06c0*/  SHF.R.S32.HI R0, RZ, 0x1f, R4 ;  /* 0x0000001fff007819 */ /* 0x000fc60000011404 */
[----:B------:R-:W-:-:S04]  /*06d0*/  IMAD.WIDE.U32 R4, R4, 0x14b88, R6 ;  /* 0x00014b8804047825 */ /* 0x000fc800078e0006 */
[----:B------:R-:W-:Y:S01]  /*06e0*/  IMAD R3, R0, 0x14b88, RZ ;  /* 0x00014b8800037824 */ /* 0x000fe200078e02ff */
[----:B------:R-:W-:-:S03]  /*06f0*/  SHF.R.S32.HI R0, RZ, 0x1f, R19 ;  /* 0x0000001fff007819 */ /* 0x000fc60000011413 */
[----:B------:R-:W-:Y:S02]  /*0700*/  IMAD.IADD R5, R5, 0x1, R3 ;  /* 0x0000000105057824 */ /* 0x000fe400078e0203 */
[----:B------:R-:W-:Y:S02]  /*0710*/  IMAD R3, R0, 0x338, RZ ;  /* 0x0000033800037824 */ /* 0x000fe400078e02ff */
[----:B------:R-:W-:-:S04]  /*0720*/  IMAD.WIDE.U32 R24, R19, 0x338, R4 ;  /* 0x0000033813187825 */ /* 0x000fc800078e0004 */
[----:B------:R-:W-:Y:S01]  /*0730*/  IMAD.IADD R26, R25, 0x1, R3 ;  /* 0x00000001191a7824 */ /* 0x000fe200078e0203 */
[----:B------:R-:W-:-:S04]  /*0740*/  IADD3 R6, P0, R24, c[0x0][0x188], RZ ;  /* 0x0000620018067a10 */ /* 0x000fc80007f1e0ff */
[----:B------:R-:W-:-:S05]  /*0750*/  IADD3.X R7, R26, c[0x0][0x18c], RZ, P0, !PT ;  /* 0x000063001a077a10 */ /* 0x000fca00007fe4ff */
[----:B------:R-:W2:Y:S01]  /*0760*/  LDG.E.64 R8, [R6.64] ;  /* 0x0000002406087981 */ /* 0x000ea2000c1e1b00 */
[----:B------:R-:W-:Y:S02]  /*0770*/  IADD3 R4, P0, R24, c[0x0][0x190], RZ ;  /* 0x0000640018047a10 */ /* 0x000fe40007f1e0ff */
[----:B------:R-:W-:Y:S02]  /*0780*/  IADD3 R10, P1, R6, 0x1000000, RZ ;  /* 0x01000000060a7810 */ /* 0x000fe40007f3e0ff */
[----:B------:R-:W-:-:S03]  /*0790*/  IADD3.X R5, R26, c[0x0][0x194], RZ, P0, !PT ;  /* 0x000065001a057a10 */ /* 0x000fc600007fe4ff */
[----:B------:R-:W-:Y:S01]  /*07a0*/  IMAD.X R11, RZ, RZ, R7, P1 ;  /* 0x000000ffff0b7224 */ /* 0x000fe200008e0607 */
[----:B--2---:R-:W0:-:S07]  /*07b0*/  DADD R14, -RZ, -R8 ;  /* 0x00000000ff0e7229 */ /* 0x004e0e0000000908 */
[----:B0-----:R0:W-:Y:S04]  /*07c0*/  STG.E.64 [R4.64], R14 ;  /* 0x0000000e04007986 */ /* 0x0011e8000c101b24 */
[----:B------:R-:W2:Y:S01]  /*07d0*/  LDG.E.64 R12, [R10.64+-0x7be7d0] ;  /* 0x841830240a0c7981 */ /* 0x000ea2000c1e1b00 */
[----:B------:R-:W-:-:S05]  /*07e0*/  IADD3 R8, P0, R4, 0x1000000, RZ ;  /* 0x0100000004087810 */ /* 0x000fca0007f1e0ff */
[----:B------:R-:W-:Y:S01]  /*07f0*/  IMAD.X R9, RZ, RZ, R5, P0 ;  /* 0x000000ffff097224 */ /* 0x000fe200000e0605 */
[----:B--2---:R-:W1:-:S07]  /*0800*/  DADD R18, -RZ, -R12 ;  /* 0x00000000ff127229 */ /* 0x004e4e000000090c */
[----:B-1----:R1:W-:Y:S04]  /*0810*/  STG.E.64 [R8.64+-0x7be7d0], R18 ;  /* 0x8418301208007986 */ /* 0x0023e8000c101b24 */
[----:B------:R-:W2:Y:S01]  /*0820*/  LDG.E.64 R12, [R10.64+0x83060] ;  /* 0x083060240a0c7981 */ /* 0x000ea2000c1e1b00 */
[----:B------:R-:W-:-:S05]  /*0830*/  IADD3 R6, P0, R6, 0x2000000, RZ ;  /* 0x0200000006067810 */ /* 0x000fca0007f1e0ff */
[----:B------:R-:W-:Y:S01]  /*0840*/  IMAD.X R7, RZ, RZ, R7, P0 ;  /* 0x000000ffff077224 */ /* 0x000fe200000e0607 */
[----:B--2---:R-:W2:-:S07]  /*0850*/  DADD R20, -RZ, -R12 ;  /* 0x00000000ff147229 */ /* 0x004e8e000000090c */
[----:B--2---:R2:W-:Y:S04]  /*0860*/  STG.E.64 [R8.64+0x83060], R20 ;  /* 0x0830601408007986 */ /* 0x0045e8000c101b24 */
[----:B------:R-:W3:Y:S01]  /*0870*/  LDG.E.64 R12, [R6.64+-0x73b770] ;  /* 0x8c489024060c7981 */ /* 0x000ee2000c1e1b00 */
[----:B0-----:R-:W-:-:S05]  /*0880*/  IADD3 R14, P0, R4, 0x2000000, RZ ;  /* 0x02000000040e7810 */ /* 0x001fca0007f1e0ff */
[----:B------:R-:W-:Y:S01]  /*0890*/  IMAD.X R15, RZ, RZ, R5, P0 ;  /* 0x000000ffff0f7224 */ /* 0x000fe200000e0605 */
[----:B---3--:R-:W0:-:S07]  /*08a0*/  DADD R12, -RZ, -R12 ;  /* 0x00000000ff0c7229 */ /* 0x008e0e000000090c */
[----:B0-----:R0:W-:Y:S04]  /*08b0*/  STG.E.64 [R14.64+-0x73b770], R12 ;  /* 0x8c48900c0e007986 */ /* 0x0011e8000c101b24 */
[----:B------:R-:W3:Y:S01]  /*08c0*/  LDG.E.64 R4, [R6.64+0x1060c0] ;  /* 0x1060c02406047981 */ /* 0x000ee2000c1e1b00 */
[----:B-1----:R-:W-:-:S04]  /*08d0*/  IADD3 R18, P0, R24, c[0x0][0x170], RZ ;  /* 0x00005c0018127a10 */ /* 0x002fc80007f1e0ff */
[----:B------:R-:W-:Y:S01]  /*08e0*/  IADD3.X R19, R26, c[0x0][0x174], RZ, P0, !PT ;  /* 0x00005d001a137a10 */ /* 0x000fe200007fe4ff */
[----:B---3--:R-:W1:-:S07]  /*08f0*/  DADD R28, -RZ, -R4 ;  /* 0x00000000ff1c7229 */ /* 0x008e4e0000000904 */
[----:B-1----:R0:W-:Y:S04]  /*0900*/  STG.E.64 [R14.64+0x1060c0], R28 ;  /* 0x1060c01c0e007986 */ /* 0x0021e8000c101b24 */
[----:B------:R-:W2:Y:S01]  /*0910*/  LDG.E.64 R4, [R18.64] ;  /* 0x0000002412047981 */ /* 0x000ea2000c1e1b00 */
[----:B------:R-:W-:Y:S01]  /*0920*/  BSSY B6, `(.L_x_371) ;  /* 0x0000011000067945 */ /* 0x000fe20003800000 */
[----:B--2---:R-:W1:Y:S01]  /*0930*/  MUFU.RCP64H R9, R5 ;  /* 0x0000000500097308 */ /* 0x004e620000001800 */
[----:B------:R-:W-:-:S04]  /*0940*/  IADD3 R8, R5, 0x300402, RZ ;  /* 0x0030040205087810 */ /* 0x000fc80007ffe0ff */
[----:B------:R-:W-:Y:S02]  /*0950*/  FSETP.GEU.AND P0, PT, |R8|, 5.8789094863358348022e-39, PT ;  /* 0x004004020800780b */ /* 0x000fe40003f0e200 */
[----:B-1----:R-:W1:-:S06]  /*0960*/  DFMA R10, -R4, R8, 1 ;  /* 0x3ff00000040a742b */ /* 0x002e4c0000000108 */
[----:B-1----:R-:W1:-:S06]  /*0970*/  DFMA R10, R10, R10, R10 ;  /* 0x0000000a0a0a722b */ /* 0x002e4c000000000a */
[----:B-1----:R-:W1:-:S06]  /*0980*/  DFMA R10, R8, R10, R8 ;  /* 0x0000000a080a722b */ /* 0x002e4c0000000008 */
[----:B-1----:R-:W1:-:S06]  /*0990*/  DFMA R6, -R4, R10, 1 ;  /* 0x3ff000000406742b */ /* 0x002e4c000000010a */
[----:B-1----:R0:W1:Y:S01]  /*09a0*/  DFMA R6, R10, R6, R10 ;  /* 0x000000060a06722b */ /* 0x002062000000000a */
[----:B------:R-:W-:Y:S05]  /*09b0*/  @P0 BRA `(.L_x_372) ;  /* 0x0000007000000947 */ /* 0x000fea0003800000 */
[----:B-1----:R-:W-:Y:S02]  /*09c0*/  LOP3.LUT R6, R5, 0x7fffffff, RZ, 0xc0, !PT ;  /* 0x7fffffff05067812 */ /* 0x002fe400078ec0ff */
[----:B------:R-:W-:Y:S02]  /*09d0*/  MOV R20, 32@lo((nvkernel__Z3rhsv_F1L1574_16 + .L_x_44@srel)) ;  /* 0x0000000000147802 */ /* 0x000fe40000000f00 */
[----:B------:R-:W-:Y:S02]  /*09e0*/  IADD3 R6, R6, -0x100000, RZ ;  /* 0xfff0000006067810 */ /* 0x000fe40007ffe0ff */
[----:B------:R-:W-:-:S04]  /*09f0*/  MOV R21, 32@hi((nvkernel__Z3rhsv_F1L1574_16 + .L_x_44@srel)) ;  /* 0x0000000000157802 */ /* 0x000fc80000000f00 */
[----:B0-----:R-:W-:Y:S05]  /*0a00*/  CALL.ABS.NOINC `(__cuda_sm20_dblrcp_rn_slowpath_v3) ;  /* 0x0000000000007943 */ /* 0x001fea0003c00000 */
.L_x_44:
[----:B------:R-:W-:Y:S02]  /*0a10*/  MOV R6, R4 ;  /* 0x0000000400067202 */ /* 0x000fe40000000f00 */
[----:B------:R-:W-:Y:S02]  /*0a20*/  MOV R7, R5 ;  /* 0x0000000500077202 */ /* 0x000fe40000000f00 */
.L_x_372:
[----:B------:R-:W-:Y:S05]  /*0a30*/  BSYNC B6 ;  /* 0x0000000000067941 */ /* 0x000fea0003800000 */
.L_x_371:
[----:B0-----:R-:W-:Y:S02]  /*0a40*/  IADD3 R12, P0, R24, c[0x0][0x178], RZ ;  /* 0x00005e00180c7a10 */ /* 0x001fe40007f1e0ff */
[----:B------:R-:W-:-:S02]  /*0a50*/  IADD3 R14, P1, R18, 0x1000000, RZ ;  /* 0x01000000120e7810 */ /* 0x000fc40007f3e0ff */
[----:B------:R-:W-:-:S03]  /*0a60*/  IADD3.X R13, R26, c[0x0][0x17c], RZ, P0, !PT ;  /* 0x00005f001a0d7a10 */ /* 0x000fc600007fe4ff */
[----:B------:R-:W-:Y:S02]  /*0a70*/  IMAD.X R15, RZ, RZ, R19, P1 ;  /* 0x000000ffff0f7224 */ /* 0x000fe400008e0613 */
[----:B-1----:R0:W-:Y:S01]  /*0a80*/  STG.E.64 [R12.64], R6 ;  /* 0x000000060c007986 */ /* 0x0021e2000c101b24 */
[----:B------:R-:W-:-:S03]  /*0a90*/  IADD3 R10, P0, R18, 0x2000000, RZ ;  /* 0x02000000120a7810 */ /* 0x000fc60007f1e0ff */
[----:B------:R-:W2:Y:S02]  /*0aa0*/  LDG.E.64 R4, [R14.64+-0x7be7d0] ;  /* 0x841830240e047981 */ /* 0x000ea4000c1e1b00 */
[----:B------:R-:W-:Y:S02]  /*0ab0*/  IMAD.X R11, RZ, RZ, R19, P0 ;  /* 0x000000ffff0b7224 */ /* 0x000fe400000e0613 */
[----:B------:R-:W3:Y:S04]  /*0ac0*/  LDG.E.64 R8, [R14.64+0x83060] ;  /* 0x083060240e087981 */ /* 0x000ee8000c1e1b00 */
[----:B------:R-:W4:Y:S01]  /*0ad0*/  LDG.E.64 R10, [R10.64+-0x73b770] ;  /* 0x8c4890240a0a7981 */ /* 0x000f22000c1e1b00 */
[----:B------:R-:W-:-:S04]  /*0ae0*/  IADD3 R24, P0, R24, c[0x0][0x180], RZ ;  /* 0x0000600018187a10 */ /* 0x000fc80007f1e0ff */
[----:B------:R-:W-:Y:S01]  /*0af0*/  IADD3.X R25, R26, c[0x0][0x184], RZ, P0, !PT ;  /* 0x000061001a197a10 */ /* 0x000fe200007fe4ff */
[----:B--2---:R-:W3:-:S06]  /*0b00*/  DMUL R4, R4, R4 ;  /* 0x0000000404047228 */ /* 0x004ecc0000000000 */
[----:B---3--:R-:W4:-:S06]  /*0b10*/  DFMA R4, R8, R8, R4 ;  /* 0x000000080804722b */ /* 0x008f0c0000000004 */
[----:B----4-:R-:W1:-:S06]  /*0b20*/  DFMA R4, R10, R10, R4 ;  /* 0x0000000a0a04722b */ /* 0x010e4c0000000004 */
[----:B-1----:R-:W1:-:S06]  /*0b30*/  DMUL R4, R4, 0.5 ;  /* 0x3fe0000004047828 */ /* 0x002e4c0000000000 */
[----:B-1----:R-:W1:-:S07]  /*0b40*/  DMUL R4, R4, R6 ;  /* 0x0000000604047228 */ /* 0x002e4e0000000000 */
[----:B-1----:R0:W-:Y:S04]  /*0b50*/  STG.E.64 [R24.64], R4 ;  /* 0x0000000418007986 */ /* 0x0021e8000c101b24 */
.L_x_370:
[----:B------:R-:W-:Y:S05]  /*0b60*/  BSYNC B7 ;  /* 0x0000000000077941 */ /* 0x000fea0003800000 */
.L_x_369:
[----:B------:R-:W-:Y:S02]  /*0b70*/  ISETP.NE.AND P1, PT, R34, RZ, PT ;  /* 0x000000ff2200720c */ /* 0x000fe40003f25270 */
[----:B------:R-:W-:-:S04]  /*0b80*/  IADD3 R35, P0, R35, UR38, RZ ;  /* 0x0000002623237c10 */ /* 0x000fc8000ff1e0ff */
[----:B------:R-:W-:-:S07]  /*0b90*/  IADD3.X R33, R33, UR39, RZ, P0, !PT ;  /* 0x0000002721217c10 */ /* 0x000fce00087fe4ff */
[----:B------:R-:W-:Y:S05]  /*0ba0*/  @P1 BRA `(.L_x_373) ;  /* 0xfffff5f000001947 */ /* 0x000fea000383ffff */
[----:B------:R-:W-:Y:S05]  /*0bb0*/  EXIT ;  /* 0x000000000000794d */ /* 0x000fea0003800000 */
.L_x_374:
        /* <DEDUP_REMOVED lines=12> */
.L_x_517:


//--------------------- .text.__cuda_sm70_shflsync_down --------------------------
	.section	.text.__cuda_sm70_shflsync_down,"ax",@progbits
	.sectioninfo	@"SHI_REGISTERS=24"
	.align	128
.text.__cuda_sm70_shflsync_down:
        .weak           __cuda_sm70_shflsync_down
        .type           __cuda_sm70_shflsync_down,@function
        .size           __cuda_sm70_shflsync_down,(.L_x_490 - __cuda_sm70_shflsync_down)
__cuda_sm70_shflsync_down:
[----:B------:R-:W-:Y:S04]  /*0000*/  WARPSYNC R7 ;  /* 0x0000000700007348 */ /* 0x000fe80003800000 */
[----:B------:R-:W0:Y:S02]  /*0010*/  SHFL.DOWN PT, R4, R4, R5, R6 ;  /* 0x0800000504047389 */ /* 0x000e2400000e0006 */
[----:B0-----:R-:W-:Y:S05]  /*0020*/  RET.ABS.NODEC R20 0x0 ;  /* 0x0000000014007950 */ /* 0x001fea0003e00000 */
.L_x_375:
        /* <DEDUP_REMOVED lines=13> */
.L_x_490:


//--------------------- .text.nvkernel__Z6l2normiiiiiiiiii_F1L1529_14 --------------------------
	.section	.text.nvkernel__Z6l2normiiiiiiiiii_F1L1529_14,"ax",@progbits
	.sectionflags	@"SHF_BARRIERS=1"
	.sectioninfo	@"SHI_REGISTERS=46"
	.align	128
        .global         nvkernel__Z6l2normiiiiiiiiii_F1L1529_14
        .type           nvkernel__Z6l2normiiiiiiiiii_F1L1529_14,@function
        .size           nvkernel__Z6l2normiiiiiiiiii_F1L1529_14,(.L_x_518 - nvkernel__Z6l2normiiiiiiiiii_F1L1529_14)
        .other          nvkernel__Z6l2normiiiiiiiiii_F1L1529_14,@"STO_CUDA_ENTRY STV_DEFAULT"
nvkernel__Z6l2normiiiiiiiiii_F1L1529_14:
.text.nvkernel__Z6l2normiiiiiiiiii_F1L1529_14:
[----:B------:R-:W-:Y:S02]  /*0000*/  MOV R1, c[0x0][0x28] ;  /* 0x00000a0000017a02 */ /* 0x000fe40000000f00 */
[----:B------:R-:W-:Y:S01]  /*0010*/  MOV R36, c[0x0][0x168] ;  /* 0x00005a0000247a02 */ /* 0x000fe20000000f00 */
[----:B------:R-:W-:Y:S01]  /*0020*/  ULDC.64 UR36, c[0x0][0x118] ;  /* 0x0000460000247ab9 */ /* 0x000fe20000000a00 */
[----:B------:R-:W-:Y:S01]  /*0030*/  MOV R43, c[0x0][0x16c] ;  /* 0x00005b00002b7a02 */ /* 0x000fe20000000f00 */
[----:B------:R-:W-:Y:S02]  /*0040*/  CS2R R34, SRZ ;  /* 0x0000000000227805 */ /* 0x000fe4000001ff00 */
[----:B------:R-:W-:Y:S01]  /*0050*/  IMAD.WIDE R36, R36, c[0x0][0x164], RZ ;  /* 0x0000590024247a25 */ /* 0x000fe200078e02ff */
[----:B------:R-:W-:-:S03]  /*0060*/  SHF.R.S32.HI R43, RZ, 0x1f, R43 ;  /* 0x0000001fff2b7819 */ /* 0x000fc6000001142b */
[----:B------:R-:W-:Y:S02]  /*0070*/  IMAD R0, R37, c[0x0][0x16c], RZ ;  /* 0x00005b0025007a24 */ /* 0x000fe400078e02ff */
[----:B------:R-:W-:-:S04]  /*0080*/  IMAD.WIDE.U32 R2, R36, c[0x0][0x16c], RZ ;  /* 0x00005b0024027a25 */ /* 0x000fc800078e00ff */
[----:B------:R-:W-:Y:S01]  /*0090*/  IMAD R41, R36, R43, R0 ;  /* 0x0000002b24297224 */ /* 0x000fe200078e0200 */
[----:B------:R-:W-:-:S04]  /*00a0*/  ISETP.GE.U32.AND P0, PT, R2, 0x1, PT ;  /* 0x000000010200780c */ /* 0x000fc80003f06070 */
[----:B------:R-:W-:-:S04]  /*00b0*/  IADD3 R41, R3, R41, RZ ;  /* 0x0000002903297210 */ /* 0x000fc80007ffe0ff */
[----:B------:R-:W-:-:S13]  /*00c0*/  ISETP.GE.AND.EX P0, PT, R41, RZ, PT, P0 ;  /* 0x000000ff2900720c */ /* 0x000fda0003f06300 */
[----:B------:R-:W-:Y:S05]  /*00d0*/  @!P0 BRA `(.L_x_376) ;  /* 0x0000085000008947 */ /* 0x000fea0003800000 */
[----:B------:R-:W-:Y:S01]  /*00e0*/  HFMA2.MMA R40, -RZ, RZ, 0, 0 ;  /* 0x00000000ff287435 */ /* 0x000fe200000001ff */
[----:B------:R-:W-:Y:S01]  /*00f0*/  BSSY B7, `(.L_x_377) ;  /* 0x0000082000077945 */ /* 0x000fe20003800000 */
[----:B------:R-:W-:Y:S01]  /*0100*/  MOV R42, R2 ;  /* 0x00000002002a7202 */ /* 0x000fe20000000f00 */
[----:B------:R-:W-:Y:S01]  /*0110*/  CS2R R32, SRZ ;  /* 0x0000000000207805 */ /* 0x000fe2000001ff00 */
[----:B------:R-:W-:Y:S01]  /*0120*/  MOV R39, RZ ;  /* 0x000000ff00277202 */ /* 0x000fe20000000f00 */
[----:B------:R-:W-:Y:S01]  /*0130*/  CS2R R30, SRZ ;  /* 0x00000000001e7805 */ /* 0x000fe2000001ff00 */
[----:B------:R-:W-:Y:S01]  /*0140*/  CS2R R22, SRZ ;  /* 0x0000000000167805 */ /* 0x000fe2000001ff00 */
[----:B------:R-:W-:Y:S02]  /*0150*/  CS2R R18, SRZ ;  /* 0x0000000000127805 */ /* 0x000fe4000001ff00 */
.L_x_386:
[----:B0-----:R-:W0:Y:S01]  /*0160*/  S2R R2, SR_TID.X ;  /* 0x0000000000027919 */ /* 0x001e220000002100 */
[----:B------:R-:W-:Y:S01]  /*0170*/  IMAD.MOV.U32 R7, RZ, RZ, c[0x0][0x164] ;  /* 0x00005900ff077624 */ /* 0x000fe200078e00ff */
[----:B------:R-:W-:Y:S02]  /*0180*/  BSSY B6, `(.L_x_378) ;  /* 0x0000026000067945 */ /* 0x000fe40003800000 */
[----:B------:R-:W1:Y:S02]  /*0190*/  S2R R5, SR_CTAID.X ;  /* 0x0000000000057919 */ /* 0x000e640000002500 */
[----:B------:R-:W-:-:S02]  /*01a0*/  SHF.R.S32.HI R7, RZ, 0x1f, R7 ;  /* 0x0000001fff077819 */ /* 0x000fc40000011407 */
[----:B0-----:R-:W-:-:S05]  /*01b0*/  SHF.R.S32.HI R3, RZ, 0x1f, R2 ;  /* 0x0000001fff037819 */ /* 0x001fca0000011402 */
[----:B-1----:R-:W-:-:S05]  /*01c0*/  IMAD.WIDE R2, R5, 0x80, R2 ;  /* 0x0000008005027825 */ /* 0x002fca00078e0202 */
[----:B------:R-:W-:-:S05]  /*01d0*/  IADD3 R38, P0, R2, R40, RZ ;  /* 0x0000002802267210 */ /* 0x000fca0007f1e0ff */
[----:B------:R-:W-:-:S05]  /*01e0*/  IMAD.X R2, R3, 0x1, R39, P0 ;  /* 0x0000000103027824 */ /* 0x000fca00000e0627 */
[----:B------:R-:W-:-:S04]  /*01f0*/  LOP3.LUT R0, R2, R7, RZ, 0xfc, !PT ;  /* 0x0000000702007212 */ /* 0x000fc800078efcff */
[----:B------:R-:W-:-:S13]  /*0200*/  ISETP.NE.U32.AND P0, PT, R0, RZ, PT ;  /* 0x000000ff0000720c */ /* 0x000fda0003f05070 */
[----:B------:R-:W-:Y:S05]  /*0210*/  @!P0 BRA `(.L_x_379) ;  /* 0x0000009000008947 */ /* 0x000fea0003800000 */
[----:B------:R-:W-:Y:S01]  /*0220*/  IMAD.MOV.U32 R4, RZ, RZ, R38 ;  /* 0x000000ffff047224 */ /* 0x000fe200078e0026 */
[----:B------:R-:W-:Y:S01]  /*0230*/  MOV R5, R2 ;  /* 0x0000000200057202 */ /* 0x000fe20000000f00 */
[----:B------:R-:W-:Y:S01]  /*0240*/  IMAD.MOV.U32 R6, RZ, RZ, c[0x0][0x164] ;  /* 0x00005900ff067624 */ /* 0x000fe200078e00ff */
[----:B------:R-:W-:Y:S02]  /*0250*/  MOV R20, 32@lo((nvkernel__Z6l2normiiiiiiiiii_F1L1529_14 + .L_x_45@srel)) ;  /* 0x0000000000147802 */ /* 0x000fe40000000f00 */
[----:B------:R-:W-:-:S04]  /*0260*/  MOV R21, 32@hi((nvkernel__Z6l2normiiiiiiiiii_F1L1529_14 + .L_x_45@srel)) ;  /* 0x0000000000157802 */ /* 0x000fc80000000f00 */
[----:B------:R-:W-:Y:S05]  /*0270*/  CALL.ABS.NOINC `(__cuda_sm20_div_s64) ;  /* 0x0000000000007943 */ /* 0x000fea0003c00000 */
.L_x_45:
[----:B------:R-:W-:Y:S02]  /*0280*/  MOV R16, R4 ;  /* 0x0000000400107202 */ /* 0x000fe40000000f00 */
[----:B------:R-:W-:Y:S01]  /*0290*/  MOV R17, R5 ;  /* 0x0000000500117202 */ /* 0x000fe20000000f00 */
[----:B------:R-:W-:Y:S05]  /*02a0*/  BRA `(.L_x_380) ;  /* 0x0000013000007947 */ /* 0x000fea0003800000 */
.L_x_379:
        /* <DEDUP_REMOVED lines=19> */
.L_x_380:
[----:B------:R-:W-:Y:S05]  /*03e0*/  BSYNC B6 ;  /* 0x0000000000067941 */ /* 0x000fea0003800000 */
.L_x_378:
        /* <DEDUP_REMOVED lines=12> */
.L_x_46:
[----:B------:R-:W-:Y:S05]  /*04b0*/  BRA `(.L_x_383) ;  /* 0x0000012000007947 */ /* 0x000fea0003800000 */
.L_x_382:
        /* <DEDUP_REMOVED lines=18> */
.L_x_383:
[----:B------:R-:W-:Y:S05]  /*05e0*/  BSYNC B6 ;  /* 0x0000000000067941 */ /* 0x000fea0003800000 */
.L_x_381:
[----:B------:R-:W-:Y:S01]  /*05f0*/  IMAD R0, R37, c[0x0][0x16c], RZ ;  /* 0x00005b0025007a24 */ /* 0x000fe200078e02ff */
[----:B------:R-:W-:Y:S01]  /*0600*/  IADD3 R5, -R16, RZ, RZ ;  /* 0x000000ff10057210 */ /* 0x000fe20007ffe1ff */
[C---:B------:R-:W-:Y:S01]  /*0610*/  IMAD.WIDE.U32 R6, R36.reuse, c[0x0][0x16c], RZ ;  /* 0x00005b0024067a25 */ /* 0x040fe200078e00ff */
[----:B------:R-:W-:Y:S03]  /*0620*/  BSSY B0, `(.L_x_384) ;  /* 0x0000025000007945 */ /* 0x000fe60003800000 */
[----:B------:R-:W-:Y:S01]  /*0630*/  IMAD R3, R36, R43, R0 ;  /* 0x0000002b24037224 */ /* 0x000fe200078e0200 */
[----:B------:R-:W-:Y:S01]  /*0640*/  ISETP.GE.U32.AND P0, PT, R38, R6, PT ;  /* 0x000000062600720c */ /* 0x000fe20003f06070 */
[----:B------:R-:W-:-:S03]  /*0650*/  IMAD R38, R5, c[0x0][0x164], R38 ;  /* 0x0000590005267a24 */ /* 0x000fc600078e0226 */
[----:B------:R-:W-:Y:S02]  /*0660*/  IADD3 R7, R7, R3, RZ ;  /* 0x0000000307077210 */ /* 0x000fe40007ffe0ff */
[----:B------:R-:W-:Y:S02]  /*0670*/  IADD3 R3, -R4, RZ, RZ ;  /* 0x000000ff04037210 */ /* 0x000fe40007ffe1ff */
[----:B------:R-:W-:-:S03]  /*0680*/  ISETP.GE.AND.EX P0, PT, R2, R7, PT, P0 ;  /* 0x000000070200720c */ /* 0x000fc60003f06300 */
[----:B------:R-:W-:-:S10]  /*0690*/  IMAD R3, R3, c[0x0][0x168], R16 ;  /* 0x00005a0003037a24 */ /* 0x000fd400078e0210 */
[----:B------:R-:W-:Y:S05]  /*06a0*/  @P0 BRA `(.L_x_385) ;  /* 0x000001c000000947 */ /* 0x000fea0003800000 */
[----:B------:R-:W-:Y:S02]  /*06b0*/  IADD3 R5, R4, 0x1, RZ ;  /* 0x0000000104057810 */ /* 0x000fe40007ffe0ff */
[----:B------:R-:W-:Y:S02]  /*06c0*/  IADD3 R2, R3, c[0x0][0x174], RZ ;  /* 0x00005d0003027a10 */ /* 0x000fe40007ffe0ff */
        /* <DEDUP_REMOVED lines=8> */
[----:B------:R-:W-:Y:S01]  /*0750*/  IMAD R3, R0, 0x67, RZ ;  /* 0x0000006700037824 */ /* 0x000fe200078e02ff */
[----:B------:R-:W-:-:S03]  /*0760*/  LEA R2, P0, R4, c[0x0][0x178], 0x3 ;  /* 0x00005e0004027a11 */ /* 0x000fc600078018ff */
[----:B------:R-:W-:Y:S01]  /*0770*/  IMAD.IADD R3, R5, 0x1, R3 ;  /* 0x0000000105037824 */ /* 0x000fe200078e0203 */
[----:B------:R-:W-:-:S04]  /*0780*/  IADD3 R12, P1, R2, 0x1000000, RZ ;  /* 0x01000000020c7810 */ /* 0x000fc80007f3e0ff */
[----:B------:R-:W-:Y:S02]  /*0790*/  LEA.HI.X R3, R4, c[0x0][0x17c], R3, 0x3, P0 ;  /* 0x00005f0004037a11 */ /* 0x000fe400000f1c03 */
[----:B------:R-:W-:-:S03]  /*07a0*/  IADD3 R14, P0, R2, 0x2000000, RZ ;  /* 0x02000000020e7810 */ /* 0x000fc60007f1e0ff */
[--C-:B------:R-:W-:Y:S02]  /*07b0*/  IMAD.X R13, RZ, RZ, R3.reuse, P1 ;  /* 0x000000ffff0d7224 */ /* 0x100fe400008e0603 */
[----:B------:R-:W-:Y:S02]  /*07c0*/  IMAD.X R15, RZ, RZ, R3, P0 ;  /* 0x000000ffff0f7224 */ /* 0x000fe400000e0603 */
[----:B------:R-:W2:Y:S04]  /*07d0*/  LDG.E.64 R2, [R2.64] ;  /* 0x0000002402027981 */ /* 0x000ea8000c1e1b00 */
[----:B------:R-:W3:Y:S04]  /*07e0*/  LDG.E.64 R4, [R12.64+-0x7be7d0] ;  /* 0x841830240c047981 */ /* 0x000ee8000c1e1b00 */
[----:B------:R-:W4:Y:S04]  /*07f0*/  LDG.E.64 R6, [R12.64+0x83060] ;  /* 0x083060240c067981 */ /* 0x000f28000c1e1b00 */
[----:B------:R-:W5:Y:S04]  /*0800*/  LDG.E.64 R8, [R14.64+-0x73b770] ;  /* 0x8c4890240e087981 */ /* 0x000f68000c1e1b00 */
[----:B------:R-:W5:Y:S01]  /*0810*/  LDG.E.64 R10, [R14.64+0x1060c0] ;  /* 0x1060c0240e0a7981 */ /* 0x000f62000c1e1b00 */
[----:B--2---:R0:W1:-:S04]  /*0820*/  DFMA R18, R2, R2, R18 ;  /* 0x000000020212722b */ /* 0x0040480000000012 */
[----:B---3--:R0:W2:-:S04]  /*0830*/  DFMA R34, R4, R4, R34 ;  /* 0x000000040422722b */ /* 0x0080880000000022 */
[----:B----4-:R0:W3:-:S04]  /*0840*/  DFMA R32, R6, R6, R32 ;  /* 0x000000060620722b */ /* 0x0100c80000000020 */
[----:B-----5:R0:W4:-:S04]  /*0850*/  DFMA R30, R8, R8, R30 ;  /* 0x00000008081e722b */ /* 0x020108000000001e */
[----:B------:R0:W0:-:S06]  /*0860*/  DFMA R22, R10, R10, R22 ;  /* 0x0000000a0a16722b */ /* 0x00000c0000000016 */
.L_x_385:
[----:B-1234-:R-:W-:Y:S05]  /*0870*/  BSYNC B0 ;  /* 0x0000000000007941 */ /* 0x01efea0003800000 */
.L_x_384:
        /* <DEDUP_REMOVED lines=9> */
[----:B------:R-:W-:Y:S05]  /*0910*/  BSYNC B7 ;  /* 0x0000000000077941 */ /* 0x000fea0003800000 */
.L_x_377:
[----:B------:R-:W-:Y:S05]  /*0920*/  BRA `(.L_x_387) ;  /* 0x0000004000007947 */ /* 0x000fea0003800000 */
.L_x_376:
[----:B------:R-:W-:Y:S01]  /*0930*/  CS2R R32, SRZ ;  /* 0x0000000000207805 */ /* 0x000fe2000001ff00 */
[----:B------:R-:W-:Y:S01]  /*0940*/  CS2R R30, SRZ ;  /* 0x00000000001e7805 */ /* 0x000fe2000001ff00 */
[----:B------:R-:W-:Y:S01]  /*0950*/  CS2R R22, SRZ ;  /* 0x0000000000167805 */ /* 0x000fe2000001ff00 */
[----:B------:R-:W-:Y:S02]  /*0960*/  CS2R R18, SRZ ;  /* 0x0000000000127805 */ /* 0x000fe4000001ff00 */
.L_x_387:
[----:B------:R-:W-:Y:S05]  /*0970*/  BRA.DIV ~URZ, `(.L_x_388) ;  /* 0x00000ee27f007947 */ /* 0x000fea000b800000 */
[----:B0-----:R0:W1:Y:S02]  /*0980*/  SHFL.DOWN PT, R2, R18, 0x1, 0x1f ;  /* 0x08201f0012027f89 */ /* 0x00106400000e0000 */
.L_x_410:
[----:B------:R-:W-:Y:S05]  /*0990*/  BRA.DIV ~URZ, `(.L_x_389) ;  /* 0x00000f527f007947 */ /* 0x000fea000b800000 */
[----:B------:R-:W2:Y:S02]  /*09a0*/  SHFL.DOWN PT, R3, R19, 0x1, 0x1f ;  /* 0x08201f0013037f89 */ /* 0x000ea400000e0000 */
[----:B-12---:R-:W1:-:S07]  /*09b0*/  DADD R6, R2, R18 ;  /* 0x0000000002067229 */ /* 0x006e4e0000000012 */
[----:B-1----:R-:W-:Y:S04]  /*09c0*/  SHFL.DOWN PT, R2, R6, 0x2, 0x1f ;  /* 0x08401f0006027f89 */ /* 0x002fe800000e0000 */
[----:B------:R-:W1:Y:S02]  /*09d0*/  SHFL.DOWN PT, R3, R7, 0x2, 0x1f ;  /* 0x08401f0007037f89 */ /* 0x000e6400000e0000 */
[----:B-1----:R-:W1:-:S07]  /*09e0*/  DADD R8, R6, R2 ;  /* 0x0000000006087229 */ /* 0x002e4e0000000002 */
[----:B-1----:R-:W-:Y:S04]  /*09f0*/  SHFL.DOWN PT, R2, R8, 0x4, 0x1f ;  /* 0x08801f0008027f89 */ /* 0x002fe800000e0000 */
[----:B------:R-:W1:Y:S02]  /*0a00*/  SHFL.DOWN PT, R3, R9, 0x4, 0x1f ;  /* 0x08801f0009037f89 */ /* 0x000e6400000e0000 */
[----:B-1----:R-:W1:-:S07]  /*0a10*/  DADD R10, R8, R2 ;  /* 0x00000000080a7229 */ /* 0x002e4e0000000002 */
[----:B-1----:R-:W-:Y:S04]  /*0a20*/  SHFL.DOWN PT, R16, R10, 0x8, 0x1f ;  /* 0x09001f000a107f89 */ /* 0x002fe800000e0000 */
[----:B------:R-:W1:Y:S02]  /*0a30*/  SHFL.DOWN PT, R17, R11, 0x8, 0x1f ;  /* 0x09001f000b117f89 */ /* 0x000e6400000e0000 */
[----:B-1----:R-:W1:-:S07]  /*0a40*/  DADD R16, R10, R16 ;  /* 0x000000000a107229 */ /* 0x002e4e0000000010 */
[----:B-1----:R1:W2:Y:S04]  /*0a50*/  SHFL.DOWN PT, R2, R16, 0x10, 0x1f ;  /* 0x0a001f0010027f89 */ /* 0x0022a800000e0000 */
[----:B------:R1:W3:Y:S02]  /*0a60*/  SHFL.DOWN PT, R4, R17, 0x10, 0x1f ;  /* 0x0a001f0011047f89 */ /* 0x0002e400000e0000 */
.L_x_411:
[----:B0-----:R-:W0:Y:S01]  /*0a70*/  S2R R18, SR_TID.X ;  /* 0x0000000000127919 */ /* 0x001e220000002100 */
[----:B---3--:R-:W-:Y:S01]  /*0a80*/  IMAD.MOV.U32 R3, RZ, RZ, R4 ;  /* 0x000000ffff037224 */ /* 0x008fe200078e0004 */
[----:B------:R-:W-:Y:S05]  /*0a90*/  WARPSYNC 0xffffffff ;  /* 0xffffffff00007948 */ /* 0x000fea0003800000 */
[----:B--2---:R-:W2:Y:S01]  /*0aa0*/  DADD R2, R2, R16 ;  /* 0x0000000002027229 */ /* 0x004ea20000000010 */
[----:B0-----:R-:W-:-:S04]  /*0ab0*/  LOP3.LUT P0, RZ, R18, 0x1f, RZ, 0xc0, !PT ;  /* 0x0000001f12ff7812 */ /* 0x001fc8000780c0ff */
[----:B------:R-:W-:-:S09]  /*0ac0*/  P2R R0, PR, RZ, 0x1 ;  /* 0x00000001ff007803 */ /* 0x000fd20000000000 */
[----:B------:R-:W-:-:S05]  /*0ad0*/  @!P0 SHF.R.S32.HI R5, RZ, 0x5, R18 ;  /* 0x00000005ff058819 */ /* 0x000fca0000011412 */
[----:B--2---:R0:W-:Y:S04]  /*0ae0*/  @!P0 STS.64 [R5.X8+`(S51_7)], R2 ;  /* 0x0000000205008388 */ /* 0x0041e80000008a00 */
[----:B------:R-:W-:Y:S01]  /*0af0*/  BAR.SYNC.DEFER_BLOCKING 0x0 ;  /* 0x0000000000007b1d */ /* 0x000fe20000010000 */
[----:B------:R-:W-:-:S04]  /*0b00*/  ISETP.GT.AND P0, PT, R18, 0x1f, PT ;  /* 0x0000001f1200780c */ /* 0x000fc80003f04270 */
[----:B------:R-:W-:-:S09]  /*0b10*/  P2R R0, PR, RZ, 0x1 ;  /* 0x00000001ff007803 */ /* 0x000fd20000000000 */
[----:B------:R-:W-:Y:S05]  /*0b20*/  @P0 BRA `(.L_x_390) ;  /* 0x0000015000000947 */ /* 0x000fea0003800000 */
[----:B0-----:R-:W-:Y:S01]  /*0b30*/  ISETP.GT.AND P0, PT, R18, 0x3, PT ;  /* 0x000000031200780c */ /* 0x001fe20003f04270 */
[----:B-1----:R-:W-:-:S12]  /*0b40*/  CS2R R16, SRZ ;  /* 0x0000000000107805 */ /* 0x002fd8000001ff00 */
[----:B------:R0:W1:Y:S01]  /*0b50*/  @!P0 LDS.64 R16, [R18.X8+`(S51_7)] ;  /* 0x0000000012108984 */ /* 0x0000620000008a00 */
[----:B------:R-:W-:Y:S05]  /*0b60*/  BRA.DIV ~URZ, `(.L_x_391) ;  /* 0x000012427f007947 */ /* 0x000fea000b800000 */
[----:B-1----:R1:W2:Y:S02]  /*0b70*/  SHFL.DOWN PT, R2, R16, 0x1, 0x1f ;  /* 0x08201f0010027f89 */ /* 0x0022a400000e0000 */
.L_x_412:
[----:B------:R-:W-:Y:S05]  /*0b80*/  BRA.DIV ~URZ, `(.L_x_392) ;  /* 0x000012b27f007947 */ /* 0x000fea000b800000 */
[----:B------:R-:W3:Y:S02]  /*0b90*/  SHFL.DOWN PT, R3, R17, 0x1, 0x1f ;  /* 0x08201f0011037f89 */ /* 0x000ee400000e0000 */
[----:B-123--:R-:W1:-:S07]  /*0ba0*/  DADD R16, R2, R16 ;  /* 0x0000000002107229 */ /* 0x00ee4e0000000010 */
[----:B-1----:R1:W2:Y:S04]  /*0bb0*/  SHFL.DOWN PT, R2, R16, 0x2, 0x1f ;  /* 0x08401f0010027f89 */ /* 0x0022a800000e0000 */
[----:B------:R1:W3:Y:S02]  /*0bc0*/  SHFL.DOWN PT, R4, R17, 0x2, 0x1f ;  /* 0x08401f0011047f89 */ /* 0x0002e400000e0000 */
.L_x_413:
[----:B------:R-:W4:Y:S04]  /*0bd0*/  S2R R3, SR_TID.Y ;  /* 0x0000000000037919 */ /* 0x000f280000002200 */
[----:B------:R-:W5:Y:S01]  /*0be0*/  S2R R5, SR_TID.Z ;  /* 0x0000000000057919 */ /* 0x000f620000002300 */
[----:B----4-:R-:W-:Y:S02]  /*0bf0*/  IMAD.IADD R0, R18, 0x1, R3 ;  /* 0x0000000112007824 */ /* 0x010fe400078e0203 */
[----:B---3--:R-:W-:Y:S01]  /*0c00*/  IMAD.MOV.U32 R3, RZ, RZ, R4 ;  /* 0x000000ffff037224 */ /* 0x008fe200078e0004 */
[----:B-----5:R-:W-:-:S04]  /*0c10*/  IADD3 R5, -R5, RZ, RZ ;  /* 0x000000ff05057210 */ /* 0x020fc80007ffe1ff */
[----:B------:R-:W-:Y:S01]  /*0c20*/  ISETP.NE.AND P0, PT, R0, R5, PT ;  /* 0x000000050000720c */ /* 0x000fe20003f05270 */
[----:B-12---:R1:W2:-:S12]  /*0c30*/  DADD R16, R2, R16 ;  /* 0x0000000002107229 */ /* 0x0062980000000010 */
[----:B------:R-:W-:Y:S05]  /*0c40*/  @P0 BRA `(.L_x_390) ;  /* 0x0000003000000947 */ /* 0x000fea0003800000 */
[----:B-12---:R-:W-:Y:S02]  /*0c50*/  MOV R2, c[0x0][0x180] ;  /* 0x0000600000027a02 */ /* 0x006fe40000000f00 */
[----:B------:R-:W-:-:S05]  /*0c60*/  MOV R3, c[0x0][0x184] ;  /* 0x0000610000037a02 */ /* 0x000fca0000000f00 */
[----:B------:R1:W5:Y:S02]  /*0c70*/  ATOMG.E.ADD.F64.RN.STRONG.GPU PT, RZ, [R2.64], R16 ;  /* 0x0000001002ff79a8 */ /* 0x00036400081eede4 */
.L_x_390:
[----:B012---:R-:W-:Y:S01]  /*0c80*/  WARPSYNC 0xffffffff ;  /* 0xffffffff00007948 */ /* 0x007fe20003800000 */
[----:B------:R-:W-:Y:S06]  /*0c90*/  BAR.SYNC.DEFER_BLOCKING 0x0 ;  /* 0x0000000000007b1d */ /* 0x000fec0000010000 */
[----:B------:R-:W-:Y:S05]  /*0ca0*/  BRA.DIV ~URZ, `(.L_x_393) ;  /* 0x000013227f007947 */ /* 0x000fea000b800000 */
[----:B------:R0:W1:Y:S02]  /*0cb0*/  SHFL.DOWN PT, R2, R22, 0x1, 0x1f ;  /* 0x08201f0016027f89 */ /* 0x00006400000e0000 */
.L_x_414:
        /* <DEDUP_REMOVED lines=14> */
.L_x_415:
[C---:B------:R-:W-:Y:S01]  /*0da0*/  LOP3.LUT P1, RZ, R18.reuse, 0x1f, RZ, 0xc0, !PT ;  /* 0x0000001f12ff7812 */ /* 0x040fe2000782c0ff */
[----:B---3--:R-:W-:Y:S01]  /*0db0*/  IMAD.MOV.U32 R3, RZ, RZ, R4 ;  /* 0x000000ffff037224 */ /* 0x008fe200078e0004 */
[----:B------:R-:W-:Y:S01]  /*0dc0*/  ISETP.GT.AND P0, PT, R18, 0x1f, PT ;  /* 0x0000001f1200780c */ /* 0x000fe20003f04270 */
[----:B------:R-:W-:Y:S04]  /*0dd0*/  WARPSYNC 0xffffffff ;  /* 0xffffffff00007948 */ /* 0x000fe80003800000 */
[----:B--2---:R-:W2:-:S06]  /*0de0*/  DADD R2, R2, R16 ;  /* 0x0000000002027229 */ /* 0x004e8c0000000010 */
[----:B------:R-:W-:-:S05]  /*0df0*/  @!P1 SHF.R.S32.HI R5, RZ, 0x5, R18 ;  /* 0x00000005ff059819 */ /* 0x000fca0000011412 */
[----:B--2---:R2:W-:Y:S04]  /*0e00*/  @!P1 STS.64 [R5.X8+`(S51_7)], R2 ;  /* 0x0000000205009388 */ /* 0x0045e80000008a00 */
[----:B------:R-:W-:Y:S06]  /*0e10*/  BAR.SYNC.DEFER_BLOCKING 0x0 ;  /* 0x0000000000007b1d */ /* 0x000fec0000010000 */
[----:B------:R-:W-:Y:S05]  /*0e20*/  @P0 BRA `(.L_x_395) ;  /* 0x0000015000000947 */ /* 0x000fea0003800000 */
[----:B------:R-:W-:Y:S01]  /*0e30*/  ISETP.GT.AND P0, PT, R18, 0x3, PT ;  /* 0x000000031200780c */ /* 0x000fe20003f04270 */
[----:B-1----:R-:W-:-:S12]  /*0e40*/  CS2R R16, SRZ ;  /* 0x0000000000107805 */ /* 0x002fd8000001ff00 */
[----:B------:R1:W3:Y:S01]  /*0e50*/  @!P0 LDS.64 R16, [R18.X8+`(S51_7)] ;  /* 0x0000000012108984 */ /* 0x0002e20000008a00 */
[----:B------:R-:W-:Y:S05]  /*0e60*/  BRA.DIV ~URZ, `(.L_x_396) ;  /* 0x000016b27f007947 */ /* 0x000fea000b800000 */
[----:B--23--:R2:W3:Y:S02]  /*0e70*/  SHFL.DOWN PT, R2, R16, 0x1, 0x1f ;  /* 0x08201f0010027f89 */ /* 0x00c4e400000e0000 */
.L_x_416:
[----:B------:R-:W-:Y:S05]  /*0e80*/  BRA.DIV ~URZ, `(.L_x_397) ;  /* 0x000017227f007947 */ /* 0x000fea000b800000 */
[----:B------:R-:W4:Y:S02]  /*0e90*/  SHFL.DOWN PT, R3, R17, 0x1, 0x1f ;  /* 0x08201f0011037f89 */ /* 0x000f2400000e0000 */
[----:B0--34-:R-:W0:-:S07]  /*0ea0*/  DADD R22, R2, R16 ;  /* 0x0000000002167229 */ /* 0x019e0e0000000010 */
[----:B0-----:R0:W3:Y:S04]  /*0eb0*/  SHFL.DOWN PT, R2, R22, 0x2, 0x1f ;  /* 0x08401f0016027f89 */ /* 0x0010e800000e0000 */
[----:B------:R0:W4:Y:S02]  /*0ec0*/  SHFL.DOWN PT, R4, R23, 0x2, 0x1f ;  /* 0x08401f0017047f89 */ /* 0x00012400000e0000 */
.L_x_417:
[----:B------:R-:W0:Y:S04]  /*0ed0*/  S2R R3, SR_TID.Y ;  /* 0x0000000000037919 */ /* 0x000e280000002200 */
[----:B------:R-:W1:Y:S01]  /*0ee0*/  S2R R0, SR_TID.Z ;  /* 0x0000000000007919 */ /* 0x000e620000002300 */
[----:B0-----:R-:W-:Y:S01]  /*0ef0*/  IMAD.IADD R3, R18, 0x1, R3 ;  /* 0x0000000112037824 */ /* 0x001fe200078e0203 */
[----:B-1----:R-:W-:-:S04]  /*0f00*/  IADD3 R0, -R0, RZ, RZ ;  /* 0x000000ff00007210 */ /* 0x002fc80007ffe1ff */
[----:B------:R-:W-:Y:S01]  /*0f10*/  ISETP.NE.AND P0, PT, R3, R0, PT ;  /* 0x000000000300720c */ /* 0x000fe20003f05270 */
[----:B----4-:R-:W-:-:S06]  /*0f20*/  IMAD.MOV.U32 R3, RZ, RZ, R4 ;  /* 0x000000ffff037224 */ /* 0x010fcc00078e0004 */
[----:B---3--:R0:W1:-:S06]  /*0f30*/  DADD R22, R2, R22 ;  /* 0x0000000002167229 */ /* 0x00804c0000000016 */
[----:B------:R-:W-:Y:S05]  /*0f40*/  @P0 BRA `(.L_x_395) ;  /* 0x0000003000000947 */ /* 0x000fea0003800000 */
[----:B01----:R-:W-:Y:S02]  /*0f50*/  MOV R2, c[0x0][0x1a0] ;  /* 0x0000680000027a02 */ /* 0x003fe40000000f00 */
[----:B------:R-:W-:-:S05]  /*0f60*/  MOV R3, c[0x0][0x1a4] ;  /* 0x0000690000037a02 */ /* 0x000fca0000000f00 */
[----:B------:R0:W5:Y:S02]  /*0f70*/  ATOMG.E.ADD.F64.RN.STRONG.GPU PT, RZ, [R2.64], R22 ;  /* 0x0000001602ff79a8 */ /* 0x00016400081eede4 */
.L_x_395:
[----:B01----:R-:W-:Y:S01]  /*0f80*/  WARPSYNC 0xffffffff ;  /* 0xffffffff00007948 */ /* 0x003fe20003800000 */
[----:B------:R-:W-:Y:S06]  /*0f90*/  BAR.SYNC.DEFER_BLOCKING 0x0 ;  /* 0x0000000000007b1d */ /* 0x000fec0000010000 */
[----:B------:R-:W-:Y:S05]  /*0fa0*/  BRA.DIV ~URZ, `(.L_x_398) ;  /* 0x000017927f007947 */ /* 0x000fea000b800000 */
[----:B--2---:R0:W1:Y:S02]  /*0fb0*/  SHFL.DOWN PT, R2, R30, 0x1, 0x1f ;  /* 0x08201f001e027f89 */ /* 0x00406400000e0000 */
.L_x_418:
        /* <DEDUP_REMOVED lines=14> */
.L_x_419:
        /* <DEDUP_REMOVED lines=14> */
.L_x_420:
[----:B------:R-:W-:Y:S05]  /*1180*/  BRA.DIV ~URZ, `(.L_x_402) ;  /* 0x00001b927f007947 */ /* 0x000fea000b800000 */
[----:B------:R-:W4:Y:S02]  /*1190*/  SHFL.DOWN PT, R3, R17, 0x1, 0x1f ;  /* 0x08201f0011037f89 */ /* 0x000f2400000e0000 */
[----:B--234-:R-:W2:-:S07]  /*11a0*/  DADD R16, R2, R16 ;  /* 0x0000000002107229 */ /* 0x01ce8e0000000010 */
[----:B--2---:R2:W3:Y:S04]  /*11b0*/  SHFL.DOWN PT, R2, R16, 0x2, 0x1f ;  /* 0x08401f0010027f89 */ /* 0x0044e800000e0000 */
[----:B------:R2:W4:Y:S02]  /*11c0*/  SHFL.DOWN PT, R4, R17, 0x2, 0x1f ;  /* 0x08401f0011047f89 */ /* 0x00052400000e0000 */
.L_x_421:
[----:B------:R-:W0:Y:S04]  /*11d0*/  S2R R3, SR_TID.Y ;  /* 0x0000000000037919 */ /* 0x000e280000002200 */
[----:B------:R-:W1:Y:S01]  /*11e0*/  S2R R0, SR_TID.Z ;  /* 0x0000000000007919 */ /* 0x000e620000002300 */
[----:B0-----:R-:W-:Y:S01]  /*11f0*/  IMAD.IADD R3, R18, 0x1, R3 ;  /* 0x0000000112037824 */ /* 0x001fe200078e0203 */
[----:B-1----:R-:W-:-:S04]  /*1200*/  IADD3 R0, -R0, RZ, RZ ;  /* 0x000000ff00007210 */ /* 0x002fc80007ffe1ff */
[----:B------:R-:W-:Y:S01]  /*1210*/  ISETP.NE.AND P0, PT, R3, R0, PT ;  /* 0x000000000300720c */ /* 0x000fe20003f05270 */
[----:B----4-:R-:W-:-:S06]  /*1220*/  IMAD.MOV.U32 R3, RZ, RZ, R4 ;  /* 0x000000ffff037224 */ /* 0x010fcc00078e0004 */
[----:B--23--:R0:W1:-:S06]  /*1230*/  DADD R16, R2, R16 ;  /* 0x0000000002107229 */ /* 0x00c04c0000000010 */
[----:B------:R-:W-:Y:S05]  /*1240*/  @P0 BRA `(.L_x_400) ;  /* 0x0000003000000947 */ /* 0x000fea0003800000 */
[----:B01----:R-:W-:Y:S02]  /*1250*/  MOV R2, c[0x0][0x198] ;  /* 0x0000660000027a02 */ /* 0x003fe40000000f00 */
[----:B------:R-:W-:-:S05]  /*1260*/  MOV R3, c[0x0][0x19c] ;  /* 0x0000670000037a02 */ /* 0x000fca0000000f00 */
[----:B------:R0:W5:Y:S02]  /*1270*/  ATOMG.E.ADD.F64.RN.STRONG.GPU PT, RZ, [R2.64], R16 ;  /* 0x0000001002ff79a8 */ /* 0x00016400081eede4 */
.L_x_400:
[----:B01----:R-:W-:Y:S01]  /*1280*/  WARPSYNC 0xffffffff ;  /* 0xffffffff00007948 */ /* 0x003fe20003800000 */
[----:B------:R-:W-:Y:S06]  /*1290*/  BAR.SYNC.DEFER_BLOCKING 0x0 ;  /* 0x0000000000007b1d */ /* 0x000fec0000010000 */
[----:B------:R-:W-:Y:S05]  /*12a0*/  BRA.DIV ~URZ, `(.L_x_403) ;  /* 0x00001c027f007947 */ /* 0x000fea000b800000 */
[----:B--2---:R0:W1:Y:S02]  /*12b0*/  SHFL.DOWN PT, R2, R32, 0x1, 0x1f ;  /* 0x08201f0020027f89 */ /* 0x00406400000e0000 */
.L_x_422:
        /* <DEDUP_REMOVED lines=14> */
.L_x_423:
        /* <DEDUP_REMOVED lines=14> */
.L_x_424:
[----:B------:R-:W-:Y:S05]  /*1480*/  BRA.DIV ~URZ, `(.L_x_407) ;  /* 0x000020027f007947 */ /* 0x000fea000b800000 */
[----:B------:R-:W4:Y:S02]  /*1490*/  SHFL.DOWN PT, R3, R17, 0x1, 0x1f ;  /* 0x08201f0011037f89 */ /* 0x000f2400000e0000 */
[----:B--234-:R-:W2:-:S07]  /*14a0*/  DADD R16, R2, R16 ;  /* 0x0000000002107229 */ /* 0x01ce8e0000000010 */
[----:B--2---:R2:W3:Y:S04]  /*14b0*/  SHFL.DOWN PT, R2, R16, 0x2, 0x1f ;  /* 0x08401f0010027f89 */ /* 0x0044e800000e0000 */
[----:B------:R2:W4:Y:S02]  /*14c0*/  SHFL.DOWN PT, R4, R17, 0x2, 0x1f ;  /* 0x08401f0011047f89 */ /* 0x00052400000e0000 */
.L_x_425:
        /* <DEDUP_REMOVED lines=11> */
.L_x_405:
[----:B01----:R-:W-:Y:S01]  /*1580*/  WARPSYNC 0xffffffff ;  /* 0xffffffff00007948 */ /* 0x003fe20003800000 */
[----:B------:R-:W-:Y:S06]  /*1590*/  BAR.SYNC.DEFER_BLOCKING 0x0 ;  /* 0x0000000000007b1d */ /* 0x000fec0000010000 */
[----:B------:R-:W-:Y:S05]  /*15a0*/  BRA.DIV ~URZ, `(.L_x_408) ;  /* 0x000020727f007947 */ /* 0x000fea000b800000 */
[----:B--2---:R0:W1:Y:S02]  /*15b0*/  SHFL.DOWN PT, R2, R34, 0x1, 0x1f ;  /* 0x08201f0022027f89 */ /* 0x00406400000e0000 */
.L_x_426:
        /* <DEDUP_REMOVED lines=14> */
.L_x_427:
[C---:B------:R-:W-:Y:S01]  /*16a0*/  LOP3.LUT P1, RZ, R18.reuse, 0x1f, RZ, 0xc0, !PT ;  /* 0x0000001f12ff7812 */ /* 0x040fe2000782c0ff */
[----:B---3--:R-:W-:Y:S01]  /*16b0*/  IMAD.MOV.U32 R3, RZ, RZ, R4 ;  /* 0x000000ffff037224 */ /* 0x008fe200078e0004 */
[----:B------:R-:W-:Y:S01]  /*16c0*/  WARPSYNC 0xffffffff ;  /* 0xffffffff00007948 */ /* 0x000fe20003800000 */
[----:B------:R-:W-:-:S04]  /*16d0*/  ISETP.GT.AND P0, PT, R18, 0x1f, PT ;  /* 0x0000001f1200780c */ /* 0x000fc80003f04270 */
[----:B--2---:R-:W2:-:S06]  /*16e0*/  DADD R2, R2, R16 ;  /* 0x0000000002027229 */ /* 0x004e8c0000000010 */
[----:B------:R-:W-:-:S05]  /*16f0*/  @!P1 SHF.R.S32.HI R5, RZ, 0x5, R18 ;  /* 0x00000005ff059819 */ /* 0x000fca0000011412 */
[----:B--2---:R2:W-:Y:S04]  /*1700*/  @!P1 STS.64 [R5.X8+`(S51_7)], R2 ;  /* 0x0000000205009388 */ /* 0x0045e80000008a00 */
[----:B------:R-:W-:Y:S06]  /*1710*/  BAR.SYNC.DEFER_BLOCKING 0x0 ;  /* 0x0000000000007b1d */ /* 0x000fec0000010000 */
[----:B------:R-:W-:Y:S05]  /*1720*/  @P0 EXIT ;  /* 0x000000000000094d */ /* 0x000fea0003800000 */
[C---:B--2---:R-:W-:Y:S01]  /*1730*/  ISETP.GT.AND P0, PT, R18.reuse, 0x3, PT ;  /* 0x000000031200780c */ /* 0x044fe20003f04270 */
[----:B------:R-:W-:Y:S01]  /*1740*/  CS2R R2, SRZ ;  /* 0x0000000000027805 */ /* 0x000fe2000001ff00 */
[----:B------:R-:W2:Y:S04]  /*1750*/  S2R R9, SR_TID.Y ;  /* 0x0000000000097919 */ /* 0x000ea80000002200 */
[----:B------:R-:W3:Y:S07]  /*1760*/  S2R R0, SR_TID.Z ;  /* 0x0000000000007919 */ /* 0x000eee0000002300 */
[----:B------:R-:W4:Y:S01]  /*1770*/  @!P0 LDS.64 R2, [R18.X8+`(S51_7)] ;  /* 0x0000000012028984 */ /* 0x000f220000008a00 */
[----:B--2---:R-:W-:-:S02]  /*1780*/  IMAD.IADD R9, R18, 0x1, R9 ;  /* 0x0000000112097824 */ /* 0x004fc400078e0209 */
[----:B---3--:R-:W-:-:S05]  /*1790*/  IMAD.MOV R0, RZ, RZ, -R0 ;  /* 0x000000ffff007224 */ /* 0x008fca00078e0a00 */
[----:B------:R-:W-:Y:S01]  /*17a0*/  ISETP.NE.AND P0, PT, R9, R0, PT ;  /* 0x000000000900720c */ /* 0x000fe20003f05270 */
[----:B----4-:R-:W-:Y:S04]  /*17b0*/  SHFL.DOWN PT, R4, R2, 0x1, 0x1f ;  /* 0x08201f0002047f89 */ /* 0x010fe800000e0000 */
[----:B------:R-:W2:Y:S02]  /*17c0*/  SHFL.DOWN PT, R5, R3, 0x1, 0x1f ;  /* 0x08201f0003057f89 */ /* 0x000ea400000e0000 */
[----:B--2---:R-:W2:-:S07]  /*17d0*/  DADD R4, R4, R2 ;  /* 0x0000000004047229 */ /* 0x004e8e0000000002 */
[----:B--2---:R-:W-:Y:S04]  /*17e0*/  SHFL.DOWN PT, R6, R4, 0x2, 0x1f ;  /* 0x08401f0004067f89 */ /* 0x004fe800000e0000 */
[----:B------:R-:W2:Y:S02]  /*17f0*/  SHFL.DOWN PT, R7, R5, 0x2, 0x1f ;  /* 0x08401f0005077f89 */ /* 0x000ea400000e0000 */
[----:B--2---:R2:W3:Y:S01]  /*1800*/  DADD R6, R4, R6 ;  /* 0x0000000004067229 */ /* 0x0044e20000000006 */
[----:B------:R-:W-:Y:S10]  /*1810*/  @P0 EXIT ;  /* 0x000000000000094d */ /* 0x000ff40003800000 */
[----:B------:R-:W-:Y:S02]  /*1820*/  MOV R2, c[0x0][0x188] ;  /* 0x0000620000027a02 */ /* 0x000fe40000000f00 */
[----:B------:R-:W-:-:S05]  /*1830*/  MOV R3, c[0x0][0x18c] ;  /* 0x0000630000037a02 */ /* 0x000fca0000000f00 */
[----:B---3--:R-:W-:Y:S01]  /*1840*/  ATOMG.E.ADD.F64.RN.STRONG.GPU PT, RZ, [R2.64], R6 ;  /* 0x0000000602ff79a8 */ /* 0x008fe200081eede4 */
[----:B------:R-:W-:Y:S05]  /*1850*/  EXIT ;  /* 0x000000000000794d */ /* 0x000fea0003800000 */
.L_x_388:
[----:B0-----:R-:W-:Y:S01]  /*1860*/  IMAD.MOV.U32 R4, RZ, RZ, R18 ;  /* 0x000000ffff047224 */ /* 0x001fe200078e0012 */
[----:B------:R-:W-:Y:S01]  /*1870*/  MOV R6, 0x1f ;  /* 0x0000001f00067802 */ /* 0x000fe20000000f00 */
[----:B------:R-:W-:Y:S01]  /*1880*/  IMAD.MOV.U32 R5, RZ, RZ, 0x1 ;  /* 0x00000001ff057424 */ /* 0x000fe200078e00ff */
[----:B------:R-:W-:Y:S01]  /*1890*/  MOV R20, 32@lo((nvkernel__Z6l2normiiiiiiiiii_F1L1529_14 + .L_x_47@srel)) ;  /* 0x0000000000147802 */ /* 0x000fe20000000f00 */
[----:B------:R-:W-:Y:S01]  /*18a0*/  IMAD.MOV.U32 R7, RZ, RZ, -0x1 ;  /* 0xffffffffff077424 */ /* 0x000fe200078e00ff */
[----:B------:R-:W-:-:S04]  /*18b0*/  MOV R21, 32@hi((nvkernel__Z6l2normiiiiiiiiii_F1L1529_14 + .L_x_47@srel)) ;  /* 0x0000000000157802 */ /* 0x000fc80000000f00 */
[----:B------:R-:W-:Y:S05]  /*18c0*/  CALL.ABS.NOINC `(__cuda_sm70_shflsync_down) ;  /* 0x0000000000007943 */ /* 0x000fea0003c00000 */
.L_x_47:
[----:B------:R-:W-:Y:S01]  /*18d0*/  MOV R2, R4 ;  /* 0x0000000400027202 */ /* 0x000fe20000000f00 */
[----:B------:R-:W-:Y:S05]  /*18e0*/  BRA `(.L_x_410) ;  /* 0xfffff0a000007947 */ /* 0x000fea000383ffff */
.L_x_389:
[----:B------:R-:W-:Y:S01]  /*18f0*/  HFMA2.MMA R6, -RZ, RZ, 0, 1.847743988037109375e-06 ;  /* 0x0000001fff067435 */ /* 0x000fe200000001ff */
[----:B------:R-:W-:Y:S01]  /*1900*/  IMAD.MOV.U32 R4, RZ, RZ, R19 ;  /* 0x000000ffff047224 */ /* 0x000fe200078e0013 */
[----:B------:R-:W-:Y:S01]  /*1910*/  MOV R20, 32@lo((nvkernel__Z6l2normiiiiiiiiii_F1L1529_14 + .L_x_48@srel)) ;  /* 0x0000000000147802 */ /* 0x000fe20000000f00 */
[----:B------:R-:W-:Y:S01]  /*1920*/  IMAD.MOV.U32 R5, RZ, RZ, 0x1 ;  /* 0x00000001ff057424 */ /* 0x000fe200078e00ff */
[----:B------:R-:W-:Y:S01]  /*1930*/  MOV R21, 32@hi((nvkernel__Z6l2normiiiiiiiiii_F1L1529_14 + .L_x_48@srel)) ;  /* 0x0000000000157802 */ /* 0x000fe20000000f00 */
[----:B------:R-:W-:-:S04]  /*1940*/  IMAD.MOV.U32 R7, RZ, RZ, -0x1 ;  /* 0xffffffffff077424 */ /* 0x000fc800078e00ff */
[----:B01----:R-:W-:Y:S05]  /*1950*/  CALL.ABS.NOINC `(__cuda_sm70_shflsync_down) ;  /* 0x0000000000007943 */ /* 0x003fea0003c00000 */
.L_x_48:
[----:B------:R-:W-:Y:S01]  /*1960*/  IMAD.MOV.U32 R3, RZ, RZ, R4 ;  /* 0x000000ffff037224 */ /* 0x000fe200078e0004 */
[----:B------:R-:W-:Y:S01]  /*1970*/  MOV R5, 0x2 ;  /* 0x0000000200057802 */ /* 0x000fe20000000f00 */
[----:B------:R-:W-:Y:S01]  /*1980*/  IMAD.MOV.U32 R6, RZ, RZ, 0x1f ;  /* 0x0000001fff067424 */ /* 0x000fe200078e00ff */
[----:B------:R-:W-:-:S02]  /*1990*/  MOV R7, 0xffffffff ;  /* 0xffffffff00077802 */ /* 0x000fc40000000f00 */
[----:B------:R-:W-:Y:S01]  /*19a0*/  MOV R20, 32@lo((nvkernel__Z6l2normiiiiiiiiii_F1L1529_14 + .L_x_49@srel)) ;  /* 0x0000000000147802 */ /* 0x000fe20000000f00 */
[----:B------:R-:W0:Y:S01]  /*19b0*/  DADD R18, R2, R18 ;  /* 0x0000000002127229 */ /* 0x000e220000000012 */
[----:B------:R-:W-:-:S09]  /*19c0*/  MOV R21, 32@hi((nvkernel__Z6l2normiiiiiiiiii_F1L1529_14 + .L_x_49@srel)) ;  /* 0x0000000000157802 */ /* 0x000fd20000000f00 */
[----:B0-----:R-:W-:-:S06]  /*19d0*/  IMAD.MOV.U32 R4, RZ, RZ, R18 ;  /* 0x000000ffff047224 */ /* 0x001fcc00078e0012 */
[----:B------:R-:W-:Y:S05]  /*19e0*/  CALL.ABS.NOINC `(__cuda_sm70_shflsync_down) ;  /* 0x0000000000007943 */ /* 0x000fea0003c00000 */
.L_x_49:
[----:B------:R-:W-:Y:S01]  /*19f0*/  HFMA2.MMA R5, -RZ, RZ, 0, 1.1920928955078125e-07 ;  /* 0x00000002ff057435 */ /* 0x000fe200000001ff */
[----:B------:R-:W-:Y:S01]  /*1a00*/  IMAD.MOV.U32 R16, RZ, RZ, R4 ;  /* 0x000000ffff107224 */ /* 0x000fe200078e0004 */
[----:B------:R-:W-:Y:S01]  /*1a10*/  MOV R7, 0xffffffff ;  /* 0xffffffff00077802 */ /* 0x000fe20000000f00 */
[----:B------:R-:W-:Y:S01]  /*1a20*/  IMAD.MOV.U32 R6, RZ, RZ, 0x1f ;  /* 0x0000001fff067424 */ /* 0x000fe200078e00ff */
[----:B------:R-:W-:Y:S01]  /*1a30*/  MOV R20, 32@lo((nvkernel__Z6l2normiiiiiiiiii_F1L1529_14 + .L_x_50@srel)) ;  /* 0x0000000000147802 */ /* 0x000fe20000000f00 */
[----:B------:R-:W-:Y:S01]  /*1a40*/  IMAD.MOV.U32 R4, RZ, RZ, R19 ;  /* 0x000000ffff047224 */ /* 0x000fe200078e0013 */
[----:B------:R-:W-:-:S05]  /*1a50*/  MOV R21, 32@hi((nvkernel__Z6l2normiiiiiiiiii_F1L1529_14 + .L_x_50@srel)) ;  /* 0x0000000000157802 */ /* 0x000fca0000000f00 */
[----:B------:R-:W-:Y:S05]  /*1a60*/  CALL.ABS.NOINC `(__cuda_sm70_shflsync_down) ;  /* 0x0000000000007943 */ /* 0x000fea0003c00000 */
.L_x_50:
[----:B------:R-:W-:Y:S01]  /*1a70*/  IMAD.MOV.U32 R17, RZ, RZ, R4 ;  /* 0x000000ffff117224 */ /* 0x000fe200078e0004 */
[----:B------:R-:W-:Y:S01]  /*1a80*/  MOV R5, 0x4 ;  /* 0x0000000400057802 */ /* 0x000fe20000000f00 */
[----:B------:R-:W-:Y:S01]  /*1a90*/  IMAD.MOV.U32 R6, RZ, RZ, 0x1f ;  /* 0x0000001fff067424 */ /* 0x000fe200078e00ff */
[----:B------:R-:W-:Y:S02]  /*1aa0*/  MOV R7, 0xffffffff ;  /* 0xffffffff00077802 */ /* 0x000fe40000000f00 */
[----:B------:R-:W-:Y:S01]  /*1ab0*/  MOV R20, 32@lo((nvkernel__Z6l2normiiiiiiiiii_F1L1529_14 + .L_x_51@srel)) ;  /* 0x0000000000147802 */ /* 0x000fe20000000f00 */
[----:B------:R-:W0:Y:S01]  /*1ac0*/  DADD R18, R18, R16 ;  /* 0x0000000012127229 */ /* 0x000e220000000010 */
[----:B------:R-:W-:-:S09]  /*1ad0*/  MOV R21, 32@hi((nvkernel__Z6l2normiiiiiiiiii_F1L1529_14 + .L_x_51@srel)) ;  /* 0x0000000000157802 */ /* 0x000fd20000000f00 */
[----:B0-----:R-:W-:-:S06]  /*1ae0*/  IMAD.MOV.U32 R4, RZ, RZ, R18 ;  /* 0x000000ffff047224 */ /* 0x001fcc00078e0012 */
[----:B------:R-:W-:Y:S05]  /*1af0*/  CALL.ABS.NOINC `(__cuda_sm70_shflsync_down) ;  /* 0x0000000000007943 */ /* 0x000fea0003c00000 */
.L_x_51:
[----:B------:R-:W-:Y:S01]  /*1b00*/  HFMA2.MMA R5, -RZ, RZ, 0, 2.384185791015625e-07 ;  /* 0x00000004ff057435 */ /* 0x000fe200000001ff */
[----:B------:R-:W-:Y:S01]  /*1b10*/  IMAD.MOV.U32 R16, RZ, RZ, R4 ;  /* 0x000000ffff107224 */ /* 0x000fe200078e0004 */
[----:B------:R-:W-:Y:S01]  /*1b20*/  MOV R7, 0xffffffff ;  /* 0xffffffff00077802 */ /* 0x000fe20000000f00 */
[----:B------:R-:W-:Y:S01]  /*1b30*/  IMAD.MOV.U32 R6, RZ, RZ, 0x1f ;  /* 0x0000001fff067424 */ /* 0x000fe200078e00ff */
[----:B------:R-:W-:Y:S01]  /*1b40*/  MOV R20, 32@lo((nvkernel__Z6l2normiiiiiiiiii_F1L1529_14 + .L_x_52@srel)) ;  /* 0x0000000000147802 */ /* 0x000fe20000000f00 */
[----:B------:R-:W-:Y:S01]  /*1b50*/  IMAD.MOV.U32 R4, RZ, RZ, R19 ;  /* 0x000000ffff047224 */ /* 0x000fe200078e0013 */
[----:B------:R-:W-:-:S05]  /*1b60*/  MOV R21, 32@hi((nvkernel__Z6l2normiiiiiiiiii_F1L1529_14 + .L_x_52@srel)) ;  /* 0x0000000000157802 */ /* 0x000fca0000000f00 */
[----:B------:R-:W-:Y:S05]  /*1b70*/  CALL.ABS.NOINC `(__cuda_sm70_shflsync_down) ;  /* 0x0000000000007943 */ /* 0x000fea0003c00000 */
.L_x_52:
        /* <DEDUP_REMOVED lines=9> */
.L_x_53:
[----:B------:R-:W-:Y:S01]  /*1c10*/  HFMA2.MMA R5, -RZ, RZ, 0, 4.76837158203125e-07 ;  /* 0x00000008ff057435 */ /* 0x000fe200000001ff */
[----:B------:R-:W-:Y:S01]  /*1c20*/  IMAD.MOV.U32 R16, RZ, RZ, R4 ;  /* 0x000000ffff107224 */ /* 0x000fe200078e0004 */
[----:B------:R-:W-:Y:S01]  /*1c30*/  MOV R7, 0xffffffff ;  /* 0xffffffff00077802 */ /* 0x000fe20000000f00 */
[----:B------:R-:W-:Y:S01]  /*1c40*/  IMAD.MOV.U32 R6, RZ, RZ, 0x1f ;  /* 0x0000001fff067424 */ /* 0x000fe200078e00ff */
[----:B------:R-:W-:Y:S01]  /*1c50*/  MOV R20, 32@lo((nvkernel__Z6l2normiiiiiiiiii_F1L1529_14 + .L_x_54@srel)) ;  /* 0x0000000000147802 */ /* 0x000fe20000000f00 */
[----:B------:R-:W-:Y:S01]  /*1c60*/  IMAD.MOV.U32 R4, RZ, RZ, R19 ;  /* 0x000000ffff047224 */ /* 0x000fe200078e0013 */
[----:B------:R-:W-:-:S05]  /*1c70*/  MOV R21, 32@hi((nvkernel__Z6l2normiiiiiiiiii_F1L1529_14 + .L_x_54@srel)) ;  /* 0x0000000000157802 */ /* 0x000fca0000000f00 */
[----:B------:R-:W-:Y:S05]  /*1c80*/  CALL.ABS.NOINC `(__cuda_sm70_shflsync_down) ;  /* 0x0000000000007943 */ /* 0x000fea0003c00000 */
.L_x_54:
        /* <DEDUP_REMOVED lines=9> */
.L_x_55:
[----:B------:R-:W-:Y:S01]  /*1d20*/  HFMA2.MMA R5, -RZ, RZ, 0, 9.5367431640625e-07 ;  /* 0x00000010ff057435 */ /* 0x000fe200000001ff */
[----:B------:R-:W-:Y:S01]  /*1d30*/  IMAD.MOV.U32 R2, RZ, RZ, R4 ;  /* 0x000000ffff027224 */ /* 0x000fe200078e0004 */
[----:B------:R-:W-:Y:S01]  /*1d40*/  MOV R4, R17 ;  /* 0x0000001100047202 */ /* 0x000fe20000000f00 */
[----:B------:R-:W-:Y:S01]  /*1d50*/  IMAD.MOV.U32 R6, RZ, RZ, 0x1f ;  /* 0x0000001fff067424 */ /* 0x000fe200078e00ff */
[----:B------:R-:W-:Y:S01]  /*1d60*/  MOV R20, 32@lo((nvkernel__Z6l2normiiiiiiiiii_F1L1529_14 + .L_x_56@srel)) ;  /* 0x0000000000147802 */ /* 0x000fe20000000f00 */
[----:B------:R-:W-:Y:S01]  /*1d70*/  IMAD.MOV.U32 R7, RZ, RZ, -0x1 ;  /* 0xffffffffff077424 */ /* 0x000fe200078e00ff */
[----:B------:R-:W-:-:S04]  /*1d80*/  MOV R21, 32@hi((nvkernel__Z6l2normiiiiiiiiii_F1L1529_14 + .L_x_56@srel)) ;  /* 0x0000000000157802 */ /* 0x000fc80000000f00 */
[----:B------:R-:W-:Y:S05]  /*1d90*/  CALL.ABS.NOINC `(__cuda_sm70_shflsync_down) ;  /* 0x0000000000007943 */ /* 0x000fea0003c00000 */
.L_x_56:
[----:B------:R-:W-:Y:S05]  /*1da0*/  BRA `(.L_x_411) ;  /* 0xffffecc000007947 */ /* 0x000fea000383ffff */
.L_x_391:
[----:B------:R-:W-:Y:S01]  /*1db0*/  HFMA2.MMA R6, -RZ, RZ, 0, 1.847743988037109375e-06 ;  /* 0x0000001fff067435 */ /* 0x000fe200000001ff */
[----:B-1----:R-:W-:Y:S01]  /*1dc0*/  IMAD.MOV.U32 R4, RZ, RZ, R16 ;  /* 0x000000ffff047224 */ /* 0x002fe200078e0010 */
[----:B------:R-:W-:Y:S01]  /*1dd0*/  MOV R20, 32@lo((nvkernel__Z6l2normiiiiiiiiii_F1L1529_14 + .L_x_57@srel)) ;  /* 0x0000000000147802 */ /* 0x000fe20000000f00 */
[----:B------:R-:W-:Y:S01]  /*1de0*/  IMAD.MOV.U32 R5, RZ, RZ, 0x1 ;  /* 0x00000001ff057424 */ /* 0x000fe200078e00ff */
[----:B------:R-:W-:Y:S01]  /*1df0*/  MOV R21, 32@hi((nvkernel__Z6l2normiiiiiiiiii_F1L1529_14 + .L_x_57@srel)) ;  /* 0x0000000000157802 */ /* 0x000fe20000000f00 */
[----:B------:R-:W-:-:S04]  /*1e00*/  IMAD.MOV.U32 R7, RZ, RZ, -0x1 ;  /* 0xffffffffff077424 */ /* 0x000fc800078e00ff */
[----:B0-----:R-:W-:Y:S05]  /*1e10*/  CALL.ABS.NOINC `(__cuda_sm70_shflsync_down) ;  /* 0x0000000000007943 */ /* 0x001fea0003c00000 */
.L_x_57:
[----:B------:R-:W-:Y:S01]  /*1e20*/  MOV R2, R4 ;  /* 0x0000000400027202 */ /* 0x000fe20000000f00 */
[----:B------:R-:W-:Y:S05]  /*1e30*/  BRA `(.L_x_412) ;  /* 0xffffed4000007947 */ /* 0x000fea000383ffff */
.L_x_392:
[----:B------:R-:W-:Y:S01]  /*1e40*/  HFMA2.MMA R6, -RZ, RZ, 0, 1.847743988037109375e-06 ;  /* 0x0000001fff067435 */ /* 0x000fe200000001ff */
[----:B------:R-:W-:Y:S01]  /*1e50*/  IMAD.MOV.U32 R4, RZ, RZ, R17 ;  /* 0x000000ffff047224 */ /* 0x000fe200078e0011 */
[----:B------:R-:W-:Y:S01]  /*1e60*/  MOV R20, 32@lo((nvkernel__Z6l2normiiiiiiiiii_F1L1529_14 + .L_x_58@srel)) ;  /* 0x0000000000147802 */ /* 0x000fe20000000f00 */
[----:B------:R-:W-:Y:S01]  /*1e70*/  IMAD.MOV.U32 R5, RZ, RZ, 0x1 ;  /* 0x00000001ff057424 */ /* 0x000fe200078e00ff */
[----:B------:R-:W-:Y:S01]  /*1e80*/  MOV R21, 32@hi((nvkernel__Z6l2normiiiiiiiiii_F1L1529_14 + .L_x_58@srel)) ;  /* 0x0000000000157802 */ /* 0x000fe20000000f00 */
[----:B------:R-:W-:-:S04]  /*1e90*/  IMAD.MOV.U32 R7, RZ, RZ, -0x1 ;  /* 0xffffffffff077424 */ /* 0x000fc800078e00ff */
[----:B012---:R-:W-:Y:S05]  /*1ea0*/  CALL.ABS.NOINC `(__cuda_sm70_shflsync_down) ;  /* 0x0000000000007943 */ /* 0x007fea0003c00000 */
.L_x_58:
        /* <DEDUP_REMOVED lines=9> */
.L_x_59:
[----:B------:R-:W-:Y:S01]  /*1f40*/  HFMA2.MMA R5, -RZ, RZ, 0, 1.1920928955078125e-07 ;  /* 0x00000002ff057435 */ /* 0x000fe200000001ff */
[----:B------:R-:W-:Y:S01]  /*1f50*/  IMAD.MOV.U32 R2, RZ, RZ, R4 ;  /* 0x000000ffff027224 */ /* 0x000fe200078e0004 */
[----:B------:R-:W-:Y:S01]  /*1f60*/  MOV R4, R17 ;  /* 0x0000001100047202 */ /* 0x000fe20000000f00 */
[----:B------:R-:W-:Y:S01]  /*1f70*/  IMAD.MOV.U32 R6, RZ, RZ, 0x1f ;  /* 0x0000001fff067424 */ /* 0x000fe200078e00ff */
[----:B------:R-:W-:Y:S01]  /*1f80*/  MOV R20, 32@lo((nvkernel__Z6l2normiiiiiiiiii_F1L1529_14 + .L_x_60@srel)) ;  /* 0x0000000000147802 */ /* 0x000fe20000000f00 */
[----:B------:R-:W-:Y:S01]  /*1f90*/  IMAD.MOV.U32 R7, RZ, RZ, -0x1 ;  /* 0xffffffffff077424 */ /* 0x000fe200078e00ff */
[----:B------:R-:W-:-:S04]  /*1fa0*/  MOV R21, 32@hi((nvkernel__Z6l2normiiiiiiiiii_F1L1529_14 + .L_x_60@srel)) ;  /* 0x0000000000157802 */ /* 0x000fc80000000f00 */
[----:B------:R-:W-:Y:S05]  /*1fb0*/  CALL.ABS.NOINC `(__cuda_sm70_shflsync_down) ;  /* 0x0000000000007943 */ /* 0x000fea0003c00000 */
.L_x_60:
[----:B------:R-:W-:Y:S05]  /*1fc0*/  BRA `(.L_x_413) ;  /* 0xffffec0000007947 */ /* 0x000fea000383ffff */
.L_x_393:
[----:B------:R-:W-:Y:S01]  /*1fd0*/  HFMA2.MMA R6, -RZ, RZ, 0, 1.847743988037109375e-06 ;  /* 0x0000001fff067435 */ /* 0x000fe200000001ff */
[----:B------:R-:W-:Y:S01]  /*1fe0*/  IMAD.MOV.U32 R4, RZ, RZ, R22 ;  /* 0x000000ffff047224 */ /* 0x000fe200078e0016 */
[----:B------:R-:W-:Y:S01]  /*1ff0*/  MOV R20, 32@lo((nvkernel__Z6l2normiiiiiiiiii_F1L1529_14 + .L_x_61@srel)) ;  /* 0x0000000000147802 */ /* 0x000fe20000000f00 */
[----:B------:R-:W-:Y:S01]  /*2000*/  IMAD.MOV.U32 R5, RZ, RZ, 0x1 ;  /* 0x00000001ff057424 */ /* 0x000fe200078e00ff */
[----:B------:R-:W-:Y:S01]  /*2010*/  MOV R21, 32@hi((nvkernel__Z6l2normiiiiiiiiii_F1L1529_14 + .L_x_61@srel)) ;  /* 0x0000000000157802 */ /* 0x000fe20000000f00 */
[----:B------:R-:W-:-:S04]  /*2020*/  IMAD.MOV.U32 R7, RZ, RZ, -0x1 ;  /* 0xffffffffff077424 */ /* 0x000fc800078e00ff */
[----:B-----5:R-:W-:Y:S05]  /*2030*/  CALL.ABS.NOINC `(__cuda_sm70_shflsync_down) ;  /* 0x0000000000007943 */ /* 0x020fea0003c00000 */
.L_x_61:
[----:B------:R-:W-:Y:S01]  /*2040*/  MOV R2, R4 ;  /* 0x0000000400027202 */ /* 0x000fe20000000f00 */
[----:B------:R-:W-:Y:S05]  /*2050*/  BRA `(.L_x_414) ;  /* 0xffffec6000007947 */ /* 0x000fea000383ffff */
.L_x_394:
[----:B------:R-:W-:Y:S01]  /*2060*/  HFMA2.MMA R6, -RZ, RZ, 0, 1.847743988037109375e-06 ;  /* 0x0000001fff067435 */ /* 0x000fe200000001ff */
[----:B------:R-:W-:Y:S01]  /*2070*/  IMAD.MOV.U32 R4, RZ, RZ, R23 ;  /* 0x000000ffff047224 */ /* 0x000fe200078e0017 */
[----:B------:R-:W-:Y:S01]  /*2080*/  MOV R20, 32@lo((nvkernel__Z6l2normiiiiiiiiii_F1L1529_14 + .L_x_62@srel)) ;  /* 0x0000000000147802 */ /* 0x000fe20000000f00 */
[----:B------:R-:W-:Y:S01]  /*2090*/  IMAD.MOV.U32 R5, RZ, RZ, 0x1 ;  /* 0x00000001ff057424 */ /* 0x000fe200078e00ff */
[----:B------:R-:W-:Y:S01]  /*20a0*/  MOV R21, 32@hi((nvkernel__Z6l2normiiiiiiiiii_F1L1529_14 + .L_x_62@srel)) ;  /* 0x0000000000157802 */ /* 0x000fe20000000f00 */
[----:B------:R-:W-:-:S04]  /*20b0*/  IMAD.MOV.U32 R7, RZ, RZ, -0x1 ;  /* 0xffffffffff077424 */ /* 0x000fc800078e00ff */
[----:B01---5:R-:W-:Y:S05]  /*20c0*/  CALL.ABS.NOINC `(__cuda_sm70_shflsync_down) ;  /* 0x0000000000007943 */ /* 0x023fea0003c00000 */
.L_x_62:
        /* <DEDUP_REMOVED lines=9> */
.L_x_63:
        /* <DEDUP_REMOVED lines=8> */
.L_x_64:
        /* <DEDUP_REMOVED lines=9> */
.L_x_65:
        /* <DEDUP_REMOVED lines=8> */
.L_x_66:
        /* <DEDUP_REMOVED lines=9> */
.L_x_67:
        /* <DEDUP_REMOVED lines=8> */
.L_x_68:
        /* <DEDUP_REMOVED lines=9> */
.L_x_69:
        /* <DEDUP_REMOVED lines=8> */
.L_x_70:
[----:B------:R-:W-:Y:S05]  /*2510*/  BRA `(.L_x_415) ;  /* 0xffffe88000007947 */ /* 0x000fea000383ffff */
.L_x_396:
[----:B------:R-:W-:Y:S01]  /*2520*/  HFMA2.MMA R6, -RZ, RZ, 0, 1.847743988037109375e-06 ;  /* 0x0000001fff067435 */ /* 0x000fe200000001ff */
[----:B---3--:R-:W-:Y:S01]  /*2530*/  IMAD.MOV.U32 R4, RZ, RZ, R16 ;  /* 0x000000ffff047224 */ /* 0x008fe200078e0010 */
[----:B------:R-:W-:Y:S01]  /*2540*/  MOV R20, 32@lo((nvkernel__Z6l2normiiiiiiiiii_F1L1529_14 + .L_x_71@srel)) ;  /* 0x0000000000147802 */ /* 0x000fe20000000f00 */
[----:B--2---:R-:W-:Y:S01]  /*2550*/  IMAD.MOV.U32 R5, RZ, RZ, 0x1 ;  /* 0x00000001ff057424 */ /* 0x004fe200078e00ff */
[----:B------:R-:W-:Y:S01]  /*2560*/  MOV R21, 32@hi((nvkernel__Z6l2normiiiiiiiiii_F1L1529_14 + .L_x_71@srel)) ;  /* 0x0000000000157802 */ /* 0x000fe20000000f00 */
[----:B------:R-:W-:-:S04]  /*2570*/  IMAD.MOV.U32 R7, RZ, RZ, -0x1 ;  /* 0xffffffffff077424 */ /* 0x000fc800078e00ff */
[----:B01---5:R-:W-:Y:S05]  /*2580*/  CALL.ABS.NOINC `(__cuda_sm70_shflsync_down) ;  /* 0x0000000000007943 */ /* 0x023fea0003c00000 */
.L_x_71:
[----:B------:R-:W-:Y:S01]  /*2590*/  MOV R2, R4 ;  /* 0x0000000400027202 */ /* 0x000fe20000000f00 */
[----:B------:R-:W-:Y:S05]  /*25a0*/  BRA `(.L_x_416) ;  /* 0xffffe8d000007947 */ /* 0x000fea000383ffff */
.L_x_397:
[----:B------:R-:W-:Y:S01]  /*25b0*/  HFMA2.MMA R6, -RZ, RZ, 0, 1.847743988037109375e-06 ;  /* 0x0000001fff067435 */ /* 0x000fe200000001ff */
[----:B------:R-:W-:Y:S01]  /*25c0*/  IMAD.MOV.U32 R4, RZ, RZ, R17 ;  /* 0x000000ffff047224 */ /* 0x000fe200078e0011 */
[----:B------:R-:W-:Y:S01]  /*25d0*/  MOV R20, 32@lo((nvkernel__Z6l2normiiiiiiiiii_F1L1529_14 + .L_x_72@srel)) ;  /* 0x0000000000147802 */ /* 0x000fe20000000f00 */
[----:B------:R-:W-:Y:S01]  /*25e0*/  IMAD.MOV.U32 R5, RZ, RZ, 0x1 ;  /* 0x00000001ff057424 */ /* 0x000fe200078e00ff */
[----:B------:R-:W-:Y:S01]  /*25f0*/  MOV R21, 32@hi((nvkernel__Z6l2normiiiiiiiiii_F1L1529_14 + .L_x_72@srel)) ;  /* 0x0000000000157802 */ /* 0x000fe20000000f00 */
[----:B------:R-:W-:-:S04]  /*2600*/  IMAD.MOV.U32 R7, RZ, RZ, -0x1 ;  /* 0xffffffffff077424 */ /* 0x000fc800078e00ff */
[----:B0123-5:R-:W-:Y:S05]  /*2610*/  CALL.ABS.NOINC `(__cuda_sm70_shflsync_down) ;  /* 0x0000000000007943 */ /* 0x02ffea0003c00000 */
.L_x_72:
        /* <DEDUP_REMOVED lines=9> */
.L_x_73:
        /* <DEDUP_REMOVED lines=8> */
.L_x_74:
[----:B------:R-:W-:Y:S05]  /*2730*/  BRA `(.L_x_417) ;  /* 0xffffe79000007947 */ /* 0x000fea000383ffff */
.L_x_398:
[----:B------:R-:W-:Y:S01]  /*2740*/  HFMA2.MMA R6, -RZ, RZ, 0, 1.847743988037109375e-06 ;  /* 0x0000001fff067435 */ /* 0x000fe200000001ff */
[----:B------:R-:W-:Y:S01]  /*2750*/  IMAD.MOV.U32 R4, RZ, RZ, R30 ;  /* 0x000000ffff047224 */ /* 0x000fe200078e001e */
[----:B------:R-:W-:Y:S01]  /*2760*/  MOV R20, 32@lo((nvkernel__Z6l2normiiiiiiiiii_F1L1529_14 + .L_x_75@srel)) ;  /* 0x0000000000147802 */ /* 0x000fe20000000f00 */
[----:B--2---:R-:W-:Y:S01]  /*2770*/  IMAD.MOV.U32 R5, RZ, RZ, 0x1 ;  /* 0x00000001ff057424 */ /* 0x004fe200078e00ff */
[----:B------:R-:W-:Y:S01]  /*2780*/  MOV R21, 32@hi((nvkernel__Z6l2normiiiiiiiiii_F1L1529_14 + .L_x_75@srel)) ;  /* 0x0000000000157802 */ /* 0x000fe20000000f00 */
[----:B------:R-:W-:-:S04]  /*2790*/  IMAD.MOV.U32 R7, RZ, RZ, -0x1 ;  /* 0xffffffffff077424 */ /* 0x000fc800078e00ff */
[----:B-----5:R-:W-:Y:S05]  /*27a0*/  CALL.ABS.NOINC `(__cuda_sm70_shflsync_down) ;  /* 0x0000000000007943 */ /* 0x020fea0003c00000 */
.L_x_75:
[----:B------:R-:W-:Y:S01]  /*27b0*/  MOV R2, R4 ;  /* 0x0000000400027202 */ /* 0x000fe20000000f00 */
[----:B------:R-:W-:Y:S05]  /*27c0*/  BRA `(.L_x_418) ;  /* 0xffffe7f000007947 */ /* 0x000fea000383ffff */
.L_x_399:
[----:B------:R-:W-:Y:S01]  /*27d0*/  HFMA2.MMA R6, -RZ, RZ, 0, 1.847743988037109375e-06 ;  /* 0x0000001fff067435 */ /* 0x000fe200000001ff */
[----:B------:R-:W-:Y:S01]  /*27e0*/  IMAD.MOV.U32 R4, RZ, RZ, R31 ;  /* 0x000000ffff047224 */ /* 0x000fe200078e001f */
[----:B------:R-:W-:Y:S01]  /*27f0*/  MOV R20, 32@lo((nvkernel__Z6l2normiiiiiiiiii_F1L1529_14 + .L_x_76@srel)) ;  /* 0x0000000000147802 */ /* 0x000fe20000000f00 */
[----:B------:R-:W-:Y:S01]  /*2800*/  IMAD.MOV.U32 R5, RZ, RZ, 0x1 ;  /* 0x00000001ff057424 */ /* 0x000fe200078e00ff */
[----:B------:R-:W-:Y:S01]  /*2810*/  MOV R21, 32@hi((nvkernel__Z6l2normiiiiiiiiii_F1L1529_14 + .L_x_76@srel)) ;  /* 0x0000000000157802 */ /* 0x000fe20000000f00 */
[----:B------:R-:W-:-:S04]  /*2820*/  IMAD.MOV.U32 R7, RZ, RZ, -0x1 ;  /* 0xffffffffff077424 */ /* 0x000fc800078e00ff */
[----:B01---5:R-:W-:Y:S05]  /*2830*/  CALL.ABS.NOINC `(__cuda_sm70_shflsync_down) ;  /* 0x0000000000007943 */ /* 0x023fea0003c00000 */
.L_x_76:
        /* <DEDUP_REMOVED lines=9> */
.L_x_77:
        /* <DEDUP_REMOVED lines=8> */
.L_x_78:
        /* <DEDUP_REMOVED lines=9> */
.L_x_79:
        /* <DEDUP_REMOVED lines=8> */
.L_x_80:
        /* <DEDUP_REMOVED lines=9> */
.L_x_81:
        /* <DEDUP_REMOVED lines=8> */
.L_x_82:
        /* <DEDUP_REMOVED lines=9> */
.L_x_83:
        /* <DEDUP_REMOVED lines=8> */
.L_x_84:
[----:B------:R-:W-:Y:S05]  /*2c80*/  BRA `(.L_x_419) ;  /* 0xffffe41000007947 */ /* 0x000fea000383ffff */
.L_x_401:
[----:B------:R-:W-:Y:S01]  /*2c90*/  HFMA2.MMA R6, -RZ, RZ, 0, 1.847743988037109375e-06 ;  /* 0x0000001fff067435 */ /* 0x000fe200000001ff */
[----:B---3--:R-:W-:Y:S01]  /*2ca0*/  IMAD.MOV.U32 R4, RZ, RZ, R16 ;  /* 0x000000ffff047224 */ /* 0x008fe200078e0010 */
[----:B------:R-:W-:Y:S01]  /*2cb0*/  MOV R20, 32@lo((nvkernel__Z6l2normiiiiiiiiii_F1L1529_14 + .L_x_85@srel)) ;  /* 0x0000000000147802 */ /* 0x000fe20000000f00 */
[----:B--2---:R-:W-:Y:S01]  /*2cc0*/  IMAD.MOV.U32 R5, RZ, RZ, 0x1 ;  /* 0x00000001ff057424 */ /* 0x004fe200078e00ff */
[----:B------:R-:W-:Y:S01]  /*2cd0*/  MOV R21, 32@hi((nvkernel__Z6l2normiiiiiiiiii_F1L1529_14 + .L_x_85@srel)) ;  /* 0x0000000000157802 */ /* 0x000fe20000000f00 */
[----:B------:R-:W-:-:S04]  /*2ce0*/  IMAD.MOV.U32 R7, RZ, RZ, -0x1 ;  /* 0xffffffffff077424 */ /* 0x000fc800078e00ff */
[----:B01---5:R-:W-:Y:S05]  /*2cf0*/  CALL.ABS.NOINC `(__cuda_sm70_shflsync_down) ;  /* 0x0000000000007943 */ /* 0x023fea0003c00000 */
.L_x_85:
[----:B------:R-:W-:Y:S01]  /*2d00*/  MOV R2, R4 ;  /* 0x0000000400027202 */ /* 0x000fe20000000f00 */
[----:B------:R-:W-:Y:S05]  /*2d10*/  BRA `(.L_x_420) ;  /* 0xffffe46000007947 */ /* 0x000fea000383ffff */
.L_x_402:
[----:B------:R-:W-:Y:S01]  /*2d20*/  HFMA2.MMA R6, -RZ, RZ, 0, 1.847743988037109375e-06 ;  /* 0x0000001fff067435 */ /* 0x000fe200000001ff */
[----:B------:R-:W-:Y:S01]  /*2d30*/  IMAD.MOV.U32 R4, RZ, RZ, R17 ;  /* 0x000000ffff047224 */ /* 0x000fe200078e0011 */
[----:B------:R-:W-:Y:S01]  /*2d40*/  MOV R20, 32@lo((nvkernel__Z6l2normiiiiiiiiii_F1L1529_14 + .L_x_86@srel)) ;  /* 0x0000000000147802 */ /* 0x000fe20000000f00 */
[----:B------:R-:W-:Y:S01]  /*2d50*/  IMAD.MOV.U32 R5, RZ, RZ, 0x1 ;  /* 0x00000001ff057424 */ /* 0x000fe200078e00ff */
[----:B------:R-:W-:Y:S01]  /*2d60*/  MOV R21, 32@hi((nvkernel__Z6l2normiiiiiiiiii_F1L1529_14 + .L_x_86@srel)) ;  /* 0x0000000000157802 */ /* 0x000fe20000000f00 */
[----:B------:R-:W-:-:S04]  /*2d70*/  IMAD.MOV.U32 R7, RZ, RZ, -0x1 ;  /* 0xffffffffff077424 */ /* 0x000fc800078e00ff */
[----:B0123-5:R-:W-:Y:S05]  /*2d80*/  CALL.ABS.NOINC `(__cuda_sm70_shflsync_down) ;  /* 0x0000000000007943 */ /* 0x02ffea0003c00000 */
.L_x_86:
        /* <DEDUP_REMOVED lines=9> */
.L_x_87:
        /* <DEDUP_REMOVED lines=8> */
.L_x_88:
[----:B------:R-:W-:Y:S05]  /*2ea0*/  BRA `(.L_x_421) ;  /* 0xffffe32000007947 */ /* 0x000fea000383ffff */
.L_x_403:
[----:B------:R-:W-:Y:S01]  /*2eb0*/  HFMA2.MMA R6, -RZ, RZ, 0, 1.847743988037109375e-06 ;  /* 0x0000001fff067435 */ /* 0x000fe200000001ff */
[----:B------:R-:W-:Y:S01]  /*2ec0*/  IMAD.MOV.U32 R4, RZ, RZ, R32 ;  /* 0x000000ffff047224 */ /* 0x000fe200078e0020 */
[----:B------:R-:W-:Y:S01]  /*2ed0*/  MOV R20, 32@lo((nvkernel__Z6l2normiiiiiiiiii_F1L1529_14 + .L_x_89@srel)) ;  /* 0x0000000000147802 */ /* 0x000fe20000000f00 */
[----:B--2---:R-:W-:Y:S01]  /*2ee0*/  IMAD.MOV.U32 R5, RZ, RZ, 0x1 ;  /* 0x00000001ff057424 */ /* 0x004fe200078e00ff */
[----:B------:R-:W-:Y:S01]  /*2ef0*/  MOV R21, 32@hi((nvkernel__Z6l2normiiiiiiiiii_F1L1529_14 + .L_x_89@srel)) ;  /* 0x0000000000157802 */ /* 0x000fe20000000f00 */
[----:B------:R-:W-:-:S04]  /*2f00*/  IMAD.MOV.U32 R7, RZ, RZ, -0x1 ;  /* 0xffffffffff077424 */ /* 0x000fc800078e00ff */
[----:B-----5:R-:W-:Y:S05]  /*2f10*/  CALL.ABS.NOINC `(__cuda_sm70_shflsync_down) ;  /* 0x0000000000007943 */ /* 0x020fea0003c00000 */
.L_x_89:
[----:B------:R-:W-:Y:S01]  /*2f20*/  MOV R2, R4 ;  /* 0x0000000400027202 */ /* 0x000fe20000000f00 */
[----:B------:R-:W-:Y:S05]  /*2f30*/  BRA `(.L_x_422) ;  /* 0xffffe38000007947 */ /* 0x000fea000383ffff */
.L_x_404:
[----:B------:R-:W-:Y:S01]  /*2f40*/  HFMA2.MMA R6, -RZ, RZ, 0, 1.847743988037109375e-06 ;  /* 0x0000001fff067435 */ /* 0x000fe200000001ff */
[----:B------:R-:W-:Y:S01]  /*2f50*/  IMAD.MOV.U32 R4, RZ, RZ, R33 ;  /* 0x000000ffff047224 */ /* 0x000fe200078e0021 */
[----:B------:R-:W-:Y:S01]  /*2f60*/  MOV R20, 32@lo((nvkernel__Z6l2normiiiiiiiiii_F1L1529_14 + .L_x_90@srel)) ;  /* 0x0000000000147802 */ /* 0x000fe20000000f00 */
[----:B------:R-:W-:Y:S01]  /*2f70*/  IMAD.MOV.U32 R5, RZ, RZ, 0x1 ;  /* 0x00000001ff057424 */ /* 0x000fe200078e00ff */
[----:B------:R-:W-:Y:S01]  /*2f80*/  MOV R21, 32@hi((nvkernel__Z6l2normiiiiiiiiii_F1L1529_14 + .L_x_90@srel)) ;  /* 0x0000000000157802 */ /* 0x000fe20000000f00 */
[----:B------:R-:W-:-:S04]  /*2f90*/  IMAD.MOV.U32 R7, RZ, RZ, -0x1 ;  /* 0xffffffffff077424 */ /* 0x000fc800078e00ff */
[----:B01---5:R-:W-:Y:S05]  /*2fa0*/  CALL.ABS.NOINC `(__cuda_sm70_shflsync_down) ;  /* 0x0000000000007943 */ /* 0x023fea0003c00000 */
.L_x_90:
        /* <DEDUP_REMOVED lines=9> */
.L_x_91:
        /* <DEDUP_REMOVED lines=8> */
.L_x_92:
        /* <DEDUP_REMOVED lines=9> */
.L_x_93:
        /* <DEDUP_REMOVED lines=8> */
.L_x_94:
        /* <DEDUP_REMOVED lines=9> */
.L_x_95:
        /* <DEDUP_REMOVED lines=8> */
.L_x_96:
        /* <DEDUP_REMOVED lines=9> */
.L_x_97:
        /* <DEDUP_REMOVED lines=8> */
.L_x_98:
[----:B------:R-:W-:Y:S05]  /*33f0*/  BRA `(.L_x_423) ;  /* 0xffffdfa000007947 */ /* 0x000fea000383ffff */
.L_x_406:
[----:B------:R-:W-:Y:S01]  /*3400*/  HFMA2.MMA R6, -RZ, RZ, 0, 1.847743988037109375e-06 ;  /* 0x0000001fff067435 */ /* 0x000fe200000001ff */
[----:B---3--:R-:W-:Y:S01]  /*3410*/  IMAD.MOV.U32 R4, RZ, RZ, R16 ;  /* 0x000000ffff047224 */ /* 0x008fe200078e0010 */
[----:B------:R-:W-:Y:S01]  /*3420*/  MOV R20, 32@lo((nvkernel__Z6l2normiiiiiiiiii_F1L1529_14 + .L_x_99@srel)) ;  /* 0x0000000000147802 */ /* 0x000fe20000000f00 */
[----:B--2---:R-:W-:Y:S01]  /*3430*/  IMAD.MOV.U32 R5, RZ, RZ, 0x1 ;  /* 0x00000001ff057424 */ /* 0x004fe200078e00ff */
[----:B------:R-:W-:Y:S01]  /*3440*/  MOV R21, 32@hi((nvkernel__Z6l2normiiiiiiiiii_F1L1529_14 + .L_x_99@srel)) ;  /* 0x0000000000157802 */ /* 0x000fe20000000f00 */
[----:B------:R-:W-:-:S04]  /*3450*/  IMAD.MOV.U32 R7, RZ, RZ, -0x1 ;  /* 0xffffffffff077424 */ /* 0x000fc800078e00ff */
[----:B01---5:R-:W-:Y:S05]  /*3460*/  CALL.ABS.NOINC `(__cuda_sm70_shflsync_down) ;  /* 0x0000000000007943 */ /* 0x023fea0003c00000 */
.L_x_99:
[----:B------:R-:W-:Y:S01]  /*3470*/  MOV R2, R4 ;  /* 0x0000000400027202 */ /* 0x000fe20000000f00 */
[----:B------:R-:W-:Y:S05]  /*3480*/  BRA `(.L_x_424) ;  /* 0xffffdff000007947 */ /* 0x000fea000383ffff */
.L_x_407:
[----:B------:R-:W-:Y:S01]  /*3490*/  HFMA2.MMA R6, -RZ, RZ, 0, 1.847743988037109375e-06 ;  /* 0x0000001fff067435 */ /* 0x000fe200000001ff */
[----:B------:R-:W-:Y:S01]  /*34a0*/  IMAD.MOV.U32 R4, RZ, RZ, R17 ;  /* 0x000000ffff047224 */ /* 0x000fe200078e0011 */
[----:B------:R-:W-:Y:S01]  /*34b0*/  MOV R20, 32@lo((nvkernel__Z6l2normiiiiiiiiii_F1L1529_14 + .L_x_100@srel)) ;  /* 0x0000000000147802 */ /* 0x000fe20000000f00 */
[----:B------:R-:W-:Y:S01]  /*34c0*/  IMAD.MOV.U32 R5, RZ, RZ, 0x1 ;  /* 0x00000001ff057424 */ /* 0x000fe200078e00ff */
[----:B------:R-:W-:Y:S01]  /*34d0*/  MOV R21, 32@hi((nvkernel__Z6l2normiiiiiiiiii_F1L1529_14 + .L_x_100@srel)) ;  /* 0x0000000000157802 */ /* 0x000fe20000000f00 */
[----:B------:R-:W-:-:S04]  /*34e0*/  IMAD.MOV.U32 R7, RZ, RZ, -0x1 ;  /* 0xffffffffff077424 */ /* 0x000fc800078e00ff */
[----:B0123-5:R-:W-:Y:S05]  /*34f0*/  CALL.ABS.NOINC `(__cuda_sm70_shflsync_down) ;  /* 0x0000000000007943 */ /* 0x02ffea0003c00000 */
.L_x_100:
        /* <DEDUP_REMOVED lines=9> */
.L_x_101:
        /* <DEDUP_REMOVED lines=8> */
.L_x_102:
[----:B------:R-:W-:Y:S05]  /*3610*/  BRA `(.L_x_425) ;  /* 0xffffdeb000007947 */ /* 0x000fea000383ffff */
.L_x_408:
[----:B------:R-:W-:Y:S01]  /*3620*/  HFMA2.MMA R6, -RZ, RZ, 0, 1.847743988037109375e-06 ;  /* 0x0000001fff067435 */ /* 0x000fe200000001ff */
[----:B------:R-:W-:Y:S01]  /*3630*/  IMAD.MOV.U32 R4, RZ, RZ, R34 ;  /* 0x000000ffff047224 */ /* 0x000fe200078e0022 */
[----:B------:R-:W-:Y:S01]  /*3640*/  MOV R20, 32@lo((nvkernel__Z6l2normiiiiiiiiii_F1L1529_14 + .L_x_103@srel)) ;  /* 0x0000000000147802 */ /* 0x000fe20000000f00 */
[----:B--2---:R-:W-:Y:S01]  /*3650*/  IMAD.MOV.U32 R5, RZ, RZ, 0x1 ;  /* 0x00000001ff057424 */ /* 0x004fe200078e00ff */
[----:B------:R-:W-:Y:S01]  /*3660*/  MOV R21, 32@hi((nvkernel__Z6l2normiiiiiiiiii_F1L1529_14 + .L_x_103@srel)) ;  /* 0x0000000000157802 */ /* 0x000fe20000000f00 */
[----:B------:R-:W-:-:S04]  /*3670*/  IMAD.MOV.U32 R7, RZ, RZ, -0x1 ;  /* 0xffffffffff077424 */ /* 0x000fc800078e00ff */
[----:B-----5:R-:W-:Y:S05]  /*3680*/  CALL.ABS.NOINC `(__cuda_sm70_shflsync_down) ;  /* 0x0000000000007943 */ /* 0x020fea0003c00000 */
.L_x_103:
[----:B------:R-:W-:Y:S01]  /*3690*/  MOV R2, R4 ;  /* 0x0000000400027202 */ /* 0x000fe20000000f00 */
[----:B------:R-:W-:Y:S05]  /*36a0*/  BRA `(.L_x_426) ;  /* 0xffffdf1000007947 */ /* 0x000fea000383ffff */
.L_x_409:
[----:B------:R-:W-:Y:S01]  /*36b0*/  HFMA2.MMA R6, -RZ, RZ, 0, 1.847743988037109375e-06 ;  /* 0x0000001fff067435 */ /* 0x000fe200000001ff */
[----:B------:R-:W-:Y:S01]  /*36c0*/  IMAD.MOV.U32 R4, RZ, RZ, R35 ;  /* 0x000000ffff047224 */ /* 0x000fe200078e0023 */
[----:B------:R-:W-:Y:S01]  /*36d0*/  MOV R20, 32@lo((nvkernel__Z6l2normiiiiiiiiii_F1L1529_14 + .L_x_104@srel)) ;  /* 0x0000000000147802 */ /* 0x000fe20000000f00 */
[----:B------:R-:W-:Y:S01]  /*36e0*/  IMAD.MOV.U32 R5, RZ, RZ, 0x1 ;  /* 0x00000001ff057424 */ /* 0x000fe200078e00ff */
[----:B------:R-:W-:Y:S01]  /*36f0*/  MOV R21, 32@hi((nvkernel__Z6l2normiiiiiiiiii_F1L1529_14 + .L_x_104@srel)) ;  /* 0x0000000000157802 */ /* 0x000fe20000000f00 */
[----:B------:R-:W-:-:S04]  /*3700*/  IMAD.MOV.U32 R7, RZ, RZ, -0x1 ;  /* 0xffffffffff077424 */ /* 0x000fc800078e00ff */
[----:B01---5:R-:W-:Y:S05]  /*3710*/  CALL.ABS.NOINC `(__cuda_sm70_shflsync_down) ;  /* 0x0000000000007943 */ /* 0x023fea0003c00000 */
.L_x_104:
        /* <DEDUP_REMOVED lines=9> */
.L_x_105:
        /* <DEDUP_REMOVED lines=8> */
.L_x_106:
        /* <DEDUP_REMOVED lines=9> */
.L_x_107:
        /* <DEDUP_REMOVED lines=8> */
.L_x_108:
        /* <DEDUP_REMOVED lines=9> */
.L_x_109:
        /* <DEDUP_REMOVED lines=8> */
.L_x_110:
        /* <DEDUP_REMOVED lines=9> */
.L_x_111:
        /* <DEDUP_REMOVED lines=8> */
.L_x_112:
[----:B------:R-:W-:Y:S05]  /*3b60*/  BRA `(.L_x_427) ;  /* 0xffffdb3000007947 */ /* 0x000fea000383ffff */
.L_x_428:
        /* <DEDUP_REMOVED lines=9> */
.L_x_518:


//--------------------- .text.nvkernel__Z4jacui_F1L1214_12 --------------------------
	.section	.text.nvkernel__Z4jacui_F1L1214_12,"ax",@progbits
	.sectioninfo	@"SHI_REGISTERS=208"
	.align	128
        .global         nvkernel__Z4jacui_F1L1214_12
        .type           nvkernel__Z4jacui_F1L1214_12,@function
        .size           nvkernel__Z4jacui_F1L1214_12,(.L_x_519 - nvkernel__Z4jacui_F1L1214_12)
        .other          nvkernel__Z4jacui_F1L1214_12,@"STO_CUDA_ENTRY STV_DEFAULT"
nvkernel__Z4jacui_F1L1214_12:
.text.nvkernel__Z4jacui_F1L1214_12:
[----:B------:R-:W-:Y:S02]  /*0000*/  MOV R1, c[0x0][0x28] ;  /* 0x00000a0000017a02 */ /* 0x000fe40000000f00 */
[----:B------:R-:W-:Y:S01]  /*0010*/  MOV R12, c[0x0][0x1e0] ;  /* 0x00007800000c7a02 */ /* 0x000fe20000000f00 */
[----:B------:R-:W-:Y:S01]  /*0020*/  IMAD.MOV.U32 R13, RZ, RZ, c[0x0][0x1e4] ;  /* 0x00007900ff0d7624 */ /* 0x000fe200078e00ff */
[----:B------:R-:W-:Y:S01]  /*0030*/  MOV R44, c[0x0][0x1d0] ;  /* 0x00007400002c7a02 */ /* 0x000fe20000000f00 */
[----:B------:R-:W-:Y:S01]  /*0040*/  IMAD.MOV.U32 R45, RZ, RZ, c[0x0][0x1d4] ;  /* 0x00007500ff2d7624 */ /* 0x000fe200078e00ff */
[----:B------:R-:W-:Y:S01]  /*0050*/  MOV R2, c[0x0][0x1d8] ;  /* 0x0000760000027a02 */ /* 0x000fe20000000f00 */
[----:B------:R-:W-:Y:S01]  /*0060*/  IMAD.MOV.U32 R3, RZ, RZ, c[0x0][0x1dc] ;  /* 0x00007700ff037624 */ /* 0x000fe200078e00ff */
[----:B------:R-:W-:Y:S01]  /*0070*/  MOV R14, c[0x0][0x1f0] ;  /* 0x00007c00000e7a02 */ /* 0x000fe20000000f00 */
[C---:B------:R-:W0:Y:S01]  /*0080*/  DMUL R6, R12.reuse, c[0x0][0x228] ;  /* 0x00008a000c067a28 */ /* 0x040e220000000000 */
[----:B------:R-:W-:Y:S01]  /*0090*/  IMAD.MOV.U32 R15, RZ, RZ, c[0x0][0x1f4] ;  /* 0x00007d00ff0f7624 */ /* 0x000fe200078e00ff */
[----:B------:R-:W1:Y:S01]  /*00a0*/  S2R R0, SR_CTAID.X ;  /* 0x0000000000007919 */ /* 0x000e620000002500 */
[----:B------:R-:W-:Y:S01]  /*00b0*/  MOV R24, c[0x0][0x1e8] ;  /* 0x00007a0000187a02 */ /* 0x000fe20000000f00 */
[C---:B------:R-:W2:Y:S01]  /*00c0*/  DMUL R8, R12.reuse, c[0x0][0x240] ;  /* 0x000090000c087a28 */ /* 0x040ea20000000000 */
[----:B------:R-:W-:Y:S01]  /*00d0*/  IMAD.MOV.U32 R25, RZ, RZ, c[0x0][0x1ec] ;  /* 0x00007b00ff197624 */ /* 0x000fe200078e00ff */
[----:B------:R-:W1:Y:S01]  /*00e0*/  S2R R95, SR_TID.X ;  /* 0x00000000005f7919 */ /* 0x000e620000002100 */
[----:B------:R-:W-:Y:S01]  /*00f0*/  MOV R48, c[0x0][0x1c0] ;  /* 0x0000700000307a02 */ /* 0x000fe20000000f00 */
[----:B------:R-:W3:Y:S01]  /*0100*/  DMUL R4, R12, c[0x0][0x210] ;  /* 0x000084000c047a28 */ /* 0x000ee20000000000 */
[----:B------:R-:W-:Y:S01]  /*0110*/  MOV R49, c[0x0][0x1c4] ;  /* 0x0000710000317a02 */ /* 0x000fe20000000f00 */
[----:B------:R-:W-:-:S02]  /*0120*/  ULDC UR4, c[0x0][0xc] ;  /* 0x0000030000047ab9 */ /* 0x000fc40000000800 */
[----:B0-----:R0:W-:Y:S01]  /*0130*/  DFMA R36, R44, c[0x0][0x220], R6 ;  /* 0x000088002c247a2b */ /* 0x0011e20000000006 */
[----:B------:R-:W-:Y:S01]  /*0140*/  USHF.L.U32 UR4, UR4, 0x7, URZ ;  /* 0x0000000704047899 */ /* 0x000fe2000800063f */
[----:B0-----:R-:W-:Y:S01]  /*0150*/  MOV R6, c[0x0][0x248] ;  /* 0x0000920000067a02 */ /* 0x001fe20000000f00 */
[----:B------:R-:W-:Y:S01]  /*0160*/  IMAD.MOV.U32 R7, RZ, RZ, c[0x0][0x24c] ;  /* 0x00009300ff077624 */ /* 0x000fe200078e00ff */
[----:B------:R-:W0:Y:S01]  /*0170*/  DMUL R2, R2, c[0x0][0x1e0] ;  /* 0x0000780002027a28 */ /* 0x000e220000000000 */
[----:B------:R-:W-:Y:S02]  /*0180*/  ULDC.64 UR6, c[0x0][0x118] ;  /* 0x0000460000067ab9 */ /* 0x000fe40000000a00 */
[----:B------:R-:W-:Y:S01]  /*0190*/  ULDC UR5, c[0x0][0x160] ;  /* 0x0000580000057ab9 */ /* 0x000fe20000000800 */
[----:B------:R-:W4:-:S04]  /*01a0*/  DMUL R10, R12, c[0x0][0x260] ;  /* 0x000098000c0a7a28 */ /* 0x000f080000000000 */
[----:B--2---:R-:W-:-:S04]  /*01b0*/  DFMA R42, R44, c[0x0][0x238], R8 ;  /* 0x00008e002c2a7a2b */ /* 0x004fc80000000008 */
[----:B---3--:R-:W-:Y:S01]  /*01c0*/  DFMA R32, R44, c[0x0][0x208], R4 ;  /* 0x000082002c207a2b */ /* 0x008fe20000000004 */
[----:B-1----:R-:W-:-:S03]  /*01d0*/  IMAD R0, R0, 0x80, R95 ;  /* 0x0000008000007824 */ /* 0x002fc600078e025f */
[----:B------:R-:W1:-:S04]  /*01e0*/  DADD R8, R14, -c[0x0][0x248] ;  /* 0x800092000e087629 */ /* 0x000e480000000000 */
[----:B------:R-:W2:-:S04]  /*01f0*/  DFMA R4, R14, c[0x0][0x1f8], -R6 ;  /* 0x00007e000e047a2b */ /* 0x000e880000000806 */
[----:B------:R-:W-:-:S04]  /*0200*/  DFMA R26, -R12, c[0x0][0x1f8], -R44 ;  /* 0x00007e000c1a7a2b */ /* 0x000fc8000000092c */
[----:B------:R-:W-:-:S04]  /*0210*/  DFMA R34, R44, -c[0x0][0x1f8], -R12 ;  /* 0x80007e002c227a2b */ /* 0x000fc8000000080c */
[----:B------:R-:W-:-:S04]  /*0220*/  DFMA R28, R12, c[0x0][0x1f8], R44 ;  /* 0x00007e000c1c7a2b */ /* 0x000fc8000000002c */
[----:B------:R-:W-:-:S04]  /*0230*/  DFMA R38, R44, c[0x0][0x1f8], R12 ;  /* 0x00007e002c267a2b */ /* 0x000fc8000000000c */
[----:B0-----:R-:W-:-:S04]  /*0240*/  DFMA R30, R44, c[0x0][0x1c8], R2 ;  /* 0x000072002c1e7a2b */ /* 0x001fc80000000002 */
[----:B----4-:R-:W-:-:S04]  /*0250*/  DFMA R46, R44, c[0x0][0x258], R10 ;  /* 0x000096002c2e7a2b */ /* 0x010fc8000000000a */
[----:B------:R-:W0:-:S04]  /*0260*/  DADD R44, R44, c[0x0][0x1e0] ;  /* 0x000078002c2c7629 */ /* 0x000e080000000000 */
[----:B-1----:R-:W1:-:S04]  /*0270*/  DMUL R82, R8, c[0x0][0x1e0] ;  /* 0x0000780008527a28 */ /* 0x002e480000000000 */
[----:B--2---:R-:W2:-:S04]  /*0280*/  DMUL R84, R4, c[0x0][0x1d0] ;  /* 0x0000740004547a28 */ /* 0x004e880000000000 */
[----:B------:R-:W3:-:S04]  /*0290*/  DMUL R88, R4, c[0x0][0x1e0] ;  /* 0x0000780004587a28 */ /* 0x000ec80000000000 */
[----:B------:R-:W-:-:S04]  /*02a0*/  DADD R40, -R12, -c[0x0][0x1d0] ;  /* 0x800074000c287629 */ /* 0x000fc80000000100 */
[----:B------:R-:W-:-:S04]  /*02b0*/  DMUL R2, R12, c[0x0][0x1e8] ;  /* 0x00007a000c027a28 */ /* 0x000fc80000000000 */
[----:B0-----:R-:W0:-:S04]  /*02c0*/  DADD R80, R44, c[0x0][0x1c0] ;  /* 0x000070002c507629 */ /* 0x001e080000000000 */
[----:B-1----:R-:W-:-:S04]  /*02d0*/  DFMA R86, R8, c[0x0][0x1d0], R82 ;  /* 0x0000740008567a2b */ /* 0x002fc80000000052 */
[----:B------:R-:W1:-:S04]  /*02e0*/  DADD R12, R24, c[0x0][0x1e8] ;  /* 0x00007a00180c7629 */ /* 0x000e480000000000 */
[----:B--2---:R-:W-:-:S04]  /*02f0*/  DFMA R84, R8, c[0x0][0x1e0], R84 ;  /* 0x0000780008547a2b */ /* 0x004fc80000000054 */
[----:B---3--:R-:W2:-:S04]  /*0300*/  DFMA R82, R8, c[0x0][0x1d0], R88 ;  /* 0x0000740008527a2b */ /* 0x008e880000000058 */
[----:B------:R-:W-:-:S04]  /*0310*/  DFMA R6, R14, -c[0x0][0x1f8], R6 ;  /* 0x80007e000e067a2b */ /* 0x000fc80000000006 */
[----:B------:R-:W-:-:S04]  /*0320*/  DMUL R10, R14, c[0x0][0x1f8] ;  /* 0x00007e000e0a7a28 */ /* 0x000fc80000000000 */
[----:B------:R-:W-:-:S04]  /*0330*/  DMUL R14, R24, -2 ;  /* 0xc0000000180e7828 */ /* 0x000fc80000000000 */
[----:B------:R-:W3:-:S04]  /*0340*/  DMUL R16, R24, c[0x0][0x268] ;  /* 0x00009a0018107a28 */ /* 0x000ec80000000000 */
[----:B------:R-:W4:-:S04]  /*0350*/  DMUL R18, R24, c[0x0][0x1d0] ;  /* 0x0000740018127a28 */ /* 0x000f080000000000 */
[----:B------:R-:W5:-:S04]  /*0360*/  DMUL R20, R24, c[0x0][0x270] ;  /* 0x00009c0018147a28 */ /* 0x000f480000000000 */
[----:B------:R-:W0:-:S04]  /*0370*/  DMUL R22, R24, c[0x0][0x1c0] ;  /* 0x0000700018167a28 */ /* 0x000e080000000000 */
[----:B0-----:R-:W-:-:S04]  /*0380*/  DMUL R76, R80, c[0x0][0x248] ;  /* 0x00009200504c7a28 */ /* 0x001fc80000000000 */
[----:B------:R-:W0:-:S04]  /*0390*/  DMUL R24, R24, c[0x0][0x278] ;  /* 0x00009e0018187a28 */ /* 0x000e080000000000 */
[----:B------:R-:W0:-:S04]  /*03a0*/  DADD R70, R26, -c[0x0][0x1c0] ;  /* 0x800070001a467629 */ /* 0x000e080000000000 */
[----:B------:R-:W0:-:S04]  /*03b0*/  DADD R72, R34, -c[0x0][0x1c0] ;  /* 0x8000700022487629 */ /* 0x000e080000000000 */
[----:B------:R-:W0:-:S04]  /*03c0*/  DFMA R74, R48, -c[0x0][0x1f8], R40 ;  /* 0x80007e00304a7a2b */ /* 0x000e080000000028 */
[----:B------:R-:W0:-:S04]  /*03d0*/  DFMA R78, R48, c[0x0][0x1b8], R30 ;  /* 0x00006e00304e7a2b */ /* 0x000e08000000001e */
[----:B-1----:R-:W1:-:S04]  /*03e0*/  DMUL R80, R12, R80 ;  /* 0x000000500c507228 */ /* 0x002e480000000000 */
[----:B--2---:R-:W2:-:S04]  /*03f0*/  DFMA R82, R8, c[0x0][0x1c0], R82 ;  /* 0x0000700008527a2b */ /* 0x004e880000000052 */
[----:B------:R-:W0:-:S04]  /*0400*/  DFMA R84, R8, c[0x0][0x1c0], R84 ;  /* 0x0000700008547a2b */ /* 0x000e080000000054 */
[----:B------:R-:W0:-:S04]  /*0410*/  DFMA R86, R4, c[0x0][0x1c0], R86 ;  /* 0x0000700004567a2b */ /* 0x000e080000000056 */
[----:B------:R0:W0:-:S04]  /*0420*/  DADD R26, R28, c[0x0][0x1c0] ;  /* 0x000070001c1a7629 */ /* 0x0000080000000000 */
[----:B------:R0:W0:-:S04]  /*0430*/  DFMA R30, R48, c[0x0][0x200], R32 ;  /* 0x00008000301e7a2b */ /* 0x0000080000000020 */
[----:B------:R0:W0:-:S04]  /*0440*/  DADD R28, R38, c[0x0][0x1c0] ;  /* 0x00007000261c7629 */ /* 0x0000080000000000 */
[----:B------:R0:W0:-:S04]  /*0450*/  DFMA R32, R48, c[0x0][0x218], R36 ;  /* 0x0000860030207a2b */ /* 0x0000080000000024 */
[----:B------:R0:W0:-:S04]  /*0460*/  DFMA R34, R48, c[0x0][0x230], R42 ;  /* 0x00008c0030227a2b */ /* 0x000008000000002a */
[----:B------:R0:W0:-:S04]  /*0470*/  DFMA R36, R48, c[0x0][0x250], R46 ;  /* 0x0000940030247a2b */ /* 0x000008000000002e */
[----:B------:R0:W0:-:S04]  /*0480*/  DFMA R38, R48, c[0x0][0x1f8], R44 ;  /* 0x00007e0030267a2b */ /* 0x000008000000002c */
[----:B------:R0:W0:-:S04]  /*0490*/  DMUL R40, R12, c[0x0][0x1f0] ;  /* 0x00007c000c287a28 */ /* 0x0000080000000000 */
[----:B------:R0:W0:-:S04]  /*04a0*/  DMUL R174, R2, c[0x0][0x1d8] ;  /* 0x0000760002ae7a28 */ /* 0x0000080000000000 */
[----:B---3--:R3:W0:-:S04]  /*04b0*/  DMUL R42, R16, c[`(nvkernel__Z4jacui_F1L1214_12.const_opt.0.8)] ;  /* 0x00000000102a7a28 */ /* 0x0086080000000000 */
[----:B------:R3:W0:-:S04]  /*04c0*/  DMUL R44, R4, R2 ;  /* 0x00000002042c7228 */ /* 0x0006080000000000 */
[----:B------:R3:W0:-:S04]  /*04d0*/  DMUL R46, R8, R2 ;  /* 0x00000002082e7228 */ /* 0x0006080000000000 */
[----:B------:R3:W0:-:S04]  /*04e0*/  DMUL R48, R2, c[0x0][0x248] ;  /* 0x0000920002307a28 */ /* 0x0006080000000000 */
[----:B----4-:R3:W4:-:S04]  /*04f0*/  DMUL R176, R18, c[0x0][0x1c8] ;  /* 0x0000720012b07a28 */ /* 0x0107080000000000 */
[----:B-----5:R3:W0:-:S04]  /*0500*/  DMUL R50, R20, c[`(nvkernel__Z4jacui_F1L1214_12.const_opt.0.8)] ;  /* 0x0000000014327a28 */ /* 0x0206080000000000 */
[----:B------:R3:W0:-:S04]  /*0510*/  DMUL R52, R8, R18 ;  /* 0x0000001208347228 */ /* 0x0006080000000000 */
[----:B------:R3:W0:-:S04]  /*0520*/  DMUL R54, R4, R18 ;  /* 0x0000001204367228 */ /* 0x0006080000000000 */
[----:B------:R3:W0:-:S04]  /*0530*/  DMUL R56, R18, c[0x0][0x248] ;  /* 0x0000920012387a28 */ /* 0x0006080000000000 */
[----:B------:R3:W0:-:S04]  /*0540*/  DMUL R178, R22, c[0x0][0x1b8] ;  /* 0x00006e0016b27a28 */ /* 0x0006080000000000 */
[----:B------:R3:W0:-:S04]  /*0550*/  DMUL R58, R22, c[0x0][0x1f0] ;  /* 0x00007c00163a7a28 */ /* 0x0006080000000000 */
[----:B0-----:R3:W0:-:S04]  /*0560*/  DMUL R60, R24, c[`(nvkernel__Z4jacui_F1L1214_12.const_opt.8.16)] ;  /* 0x00000000183c7a28 */ /* 0x0016080000000000 */
[----:B------:R3:W0:-:S04]  /*0570*/  DMUL R62, R24, c[`(nvkernel__Z4jacui_F1L1214_12.const_opt.0.8)] ;  /* 0x00000000183e7a28 */ /* 0x0006080000000000 */
[----:B------:R3:W0:-:S04]  /*0580*/  DMUL R64, R8, R22 ;  /* 0x0000001608407228 */ /* 0x0006080000000000 */
[----:B------:R3:W0:-:S04]  /*0590*/  DMUL R66, R4, R22 ;  /* 0x0000001604427228 */ /* 0x0006080000000000 */
[----:B------:R3:W0:-:S04]  /*05a0*/  DMUL R68, R22, c[0x0][0x248] ;  /* 0x0000920016447a28 */ /* 0x0006080000000000 */
[----:B------:R3:W0:-:S04]  /*05b0*/  DMUL R70, R12, R70 ;  /* 0x000000460c467228 */ /* 0x0006080000000000 */
[----:B------:R3:W0:-:S04]  /*05c0*/  DMUL R72, R12, R72 ;  /* 0x000000480c487228 */ /* 0x0006080000000000 */
[----:B------:R3:W0:-:S04]  /*05d0*/  DMUL R74, R12, R74 ;  /* 0x0000004a0c4a7228 */ /* 0x0006080000000000 */
[----:B------:R3:W0:-:S04]  /*05e0*/  DFMA R78, R78, R12, 1 ;  /* 0x3ff000004e4e742b */ /* 0x000608000000000c */
[----:B-1----:R-:W1:-:S04]  /*05f0*/  DMUL R80, R80, c[0x0][0x248] ;  /* 0x0000920050507a28 */ /* 0x002e480000000000 */
[----:B--2---:R3:W2:-:S04]  /*0600*/  DMUL R88, R12, R82 ;  /* 0x000000520c587228 */ /* 0x0046880000000000 */
[----:B------:R3:W0:-:S04]  /*0610*/  DMUL R90, R12, R84 ;  /* 0x000000540c5a7228 */ /* 0x0006080000000000 */
[----:B-12-4-:R3:W0:-:S04]  /*0620*/  DMUL R92, R12, R86 ;  /* 0x000000560c5c7228 */ /* 0x0166080000000000 */
.L_x_432:
[----:B------:R-:W-:Y:S01]  /*0630*/  ISETP.GE.AND P1, PT, R0, c[0x0][0x160], PT ;  /* 0x0000580000007a0c */ /* 0x000fe20003f26270 */
[----:B------:R-:W-:Y:S01]  /*0640*/  UIADD3 UR5, -UR4, UR5, URZ ;  /* 0x0000000504057290 */ /* 0x000fe2000fffe13f */
[----:B------:R-:W-:Y:S05]  /*0650*/  BSSY B0, `(.L_x_429) ;  /* 0x00002ce000007945 */ /* 0x000fea0003800000 */
[----:B------:R-:W-:-:S06]  /*0660*/  ISETP.LT.AND P0, PT, RZ, UR5, PT ;  /* 0x00000005ff007c0c */ /* 0x000fcc000bf01270 */
[----:B01-3--:R-:W-:Y:S05]  /*0670*/  @P1 BRA `(.L_x_430) ;  /* 0x00002cb000001947 */ /* 0x00bfea0003800000 */
[----:B------:R-:W-:Y:S01]  /*0680*/  IADD3 R130, P1, RZ, RZ, RZ ;  /* 0x000000ffff827210 */ /* 0x000fe20007f3e0ff */
[----:B------:R-:W-:-:S03]  /*0690*/  IMAD.MOV.U32 R95, RZ, RZ, c[0x0][0x1b0] ;  /* 0x00006c00ff5f7624 */ /* 0x000fc600078e00ff */
[----:B------:R-:W-:-:S04]  /*06a0*/  IADD3.X R154, R0, 0x1, RZ, P1, !PT ;  /* 0x00000001009a7810 */ /* 0x000fc80000ffe4ff */
[----:B------:R-:W-:-:S05]  /*06b0*/  SHF.R.S32.HI R155, RZ, 0x1f, R154 ;  /* 0x0000001fff9b7819 */ /* 0x000fca000001149a */
[----:B------:R-:W-:-:S04]  /*06c0*/  IMAD.WIDE R94, R95, 0x1e7b, R154 ;  /* 0x00001e7b5f5e7825 */ /* 0x000fc800078e029a */
[C---:B------:R-:W-:Y:S01]  /*06d0*/  IMAD.SHL.U32 R98, R94.reuse, 0x4, RZ ;  /* 0x000000045e627824 */ /* 0x040fe200078e00ff */
[----:B------:R-:W-:-:S04]  /*06e0*/  SHF.L.U64.HI R94, R94, 0x2, R95 ;  /* 0x000000025e5e7819 */ /* 0x000fc8000001025f */
[C---:B------:R-:W-:Y:S02]  /*06f0*/  IADD3 R96, P2, R98.reuse, c[0x0][0x168], RZ ;  /* 0x00005a0062607a10 */ /* 0x040fe40007f5e0ff */
[----:B------:R-:W-:Y:S02]  /*0700*/  IADD3 R98, P3, R98, c[0x0][0x170], RZ ;  /* 0x00005c0062627a10 */ /* 0x000fe40007f7e0ff */
[C---:B------:R-:W-:Y:S02]  /*0710*/  IADD3.X R97, R94.reuse, c[0x0][0x16c], RZ, P2, !PT ;  /* 0x00005b005e617a10 */ /* 0x040fe400017fe4ff */
[----:B------:R-:W-:-:S03]  /*0720*/  IADD3.X R99, R94, c[0x0][0x174], RZ, P3, !PT ;  /* 0x00005d005e637a10 */ /* 0x000fc60001ffe4ff */
[----:B------:R1:W2:Y:S04]  /*0730*/  LDG.E.CONSTANT R94, [R96.64] ;  /* 0x00000006605e7981 */ /* 0x0002a8000c1e9900 */
[----:B------:R-:W4:Y:S01]  /*0740*/  LDG.E.CONSTANT R144, [R98.64] ;  /* 0x0000000662907981 */ /* 0x000f22000c1e9900 */
[--C-:B------:R-:W-:Y:S02]  /*0750*/  SHF.R.S64 R156, R130, 0x1d, R154.reuse ;  /* 0x0000001d829c7819 */ /* 0x100fe4000000109a */
[C---:B------:R-:W-:Y:S02]  /*0760*/  IADD3.X R157, R0.reuse, 0xcb35, RZ, P1, !PT ;  /* 0x0000cb35009d7810 */ /* 0x040fe40000ffe4ff */
[----:B------:R-:W-:Y:S02]  /*0770*/  IADD3.X R103, R0, 0x19669, RZ, P1, !PT ;  /* 0x0001966900677810 */ /* 0x000fe40000ffe4ff */
[----:B------:R-:W-:-:S02]  /*0780*/  SHF.R.S32.HI R154, RZ, 0x1d, R154 ;  /* 0x0000001dff9a7819 */ /* 0x000fc4000001149a */
[----:B------:R-:W-:Y:S02]  /*0790*/  IADD3.X R151, R0, 0x2619d, RZ, P1, !PT ;  /* 0x0002619d00977810 */ /* 0x000fe40000ffe4ff */
[C---:B------:R-:W-:Y:S02]  /*07a0*/  SHF.R.S64 R153, R130.reuse, 0x1d, R157 ;  /* 0x0000001d82997819 */ /* 0x040fe4000000109d */
[----:B------:R-:W-:Y:S02]  /*07b0*/  SHF.R.S64 R155, R130, 0x1d, R103 ;  /* 0x0000001d829b7819 */ /* 0x000fe40000001067 */
[----:B-1----:R-:W-:Y:S02]  /*07c0*/  IADD3.X R97, R0, 0x32cd1, RZ, P1, !PT ;  /* 0x00032cd100617810 */ /* 0x002fe40000ffe4ff */
[----:B------:R-:W-:Y:S02]  /*07d0*/  SHF.R.S32.HI R157, RZ, 0x1d, R157 ;  /* 0x0000001dff9d7819 */ /* 0x000fe4000001149d */
[----:B------:R-:W-:-:S02]  /*07e0*/  SHF.R.S32.HI R150, RZ, 0x1d, R103 ;  /* 0x0000001dff967819 */ /* 0x000fc40000011467 */
[C---:B------:R-:W-:Y:S02]  /*07f0*/  SHF.R.S64 R159, R130.reuse, 0x1d, R151 ;  /* 0x0000001d829f7819 */ /* 0x040fe40000001097 */
[----:B------:R-:W-:Y:S02]  /*0800*/  SHF.R.S64 R158, R130, 0x1d, R97 ;  /* 0x0000001d829e7819 */ /* 0x000fe40000001061 */
[----:B------:R-:W-:Y:S02]  /*0810*/  SHF.R.S32.HI R151, RZ, 0x1d, R151 ;  /* 0x0000001dff977819 */ /* 0x000fe40000011497 */
[----:B------:R-:W-:Y:S02]  /*0820*/  IADD3 R106, P4, R159, c[0x0][0x180], RZ ;  /* 0x000060009f6a7a10 */ /* 0x000fe40007f9e0ff */
[----:B------:R-:W-:Y:S02]  /*0830*/  SHF.R.S32.HI R152, RZ, 0x1d, R97 ;  /* 0x0000001dff987819 */ /* 0x000fe40000011461 */
[----:B------:R-:W-:-:S02]  /*0840*/  IADD3.X R107, R151, c[0x0][0x184], RZ, P4, !PT ;  /* 0x00006100976b7a10 */ /* 0x000fc400027fe4ff */
[--C-:B--2---:R-:W-:Y:S02]  /*0850*/  SHF.R.S32.HI R95, RZ, 0x1f, R94.reuse ;  /* 0x0000001fff5f7819 */ /* 0x104fe4000001145e */
[----:B----4-:R-:W-:Y:S02]  /*0860*/  IADD3 R101, -R144, c[0x0][0x1b0], -R94 ;  /* 0x00006c0090657a10 */ /* 0x010fe40007ffe95e */
[----:B------:R-:W-:-:S03]  /*0870*/  SHF.R.S32.HI R145, RZ, 0x1f, R144 ;  /* 0x0000001fff917819 */ /* 0x000fc60000011490 */
[----:B------:R-:W-:-:S04]  /*0880*/  IMAD.WIDE R94, R101, 0x67, R94 ;  /* 0x00000067655e7825 */ /* 0x000fc800078e025e */
[----:B------:R-:W-:Y:S02]  /*0890*/  IMAD R95, R95, 0x67, RZ ;  /* 0x000000675f5f7824 */ /* 0x000fe400078e02ff */
[----:B------:R-:W-:Y:S01]  /*08a0*/  IMAD.WIDE.U32 R144, R94, 0x67, R144 ;  /* 0x000000675e907825 */ /* 0x000fe200078e0090 */
[----:B------:R-:W-:-:S03]  /*08b0*/  IADD3 R94, P3, R156, c[0x0][0x180], RZ ;  /* 0x000060009c5e7a10 */ /* 0x000fc60007f7e0ff */
[----:B------:R-:W-:Y:S02]  /*08c0*/  IMAD.IADD R95, R145, 0x1, R95 ;  /* 0x00000001915f7824 */ /* 0x000fe400078e025f */
[----:B------:R-:W-:-:S03]  /*08d0*/  IMAD.SHL.U32 R145, R144, 0x8, RZ ;  /* 0x0000000890917824 */ /* 0x000fc600078e00ff */
[----:B------:R-:W-:Y:S02]  /*08e0*/  SHF.L.U64.HI R144, R144, 0x3, R95 ;  /* 0x0000000390907819 */ /* 0x000fe4000001025f */
[----:B------:R-:W-:Y:S02]  /*08f0*/  IADD3 R98, P2, R145, c[0x0][0x178], RZ ;  /* 0x00005e0091627a10 */ /* 0x000fe40007f5e0ff */
[----:B------:R-:W-:Y:S02]  /*0900*/  IADD3.X R95, R154, c[0x0][0x184], RZ, P3, !PT ;  /* 0x000061009a5f7a10 */ /* 0x000fe40001ffe4ff */
[----:B------:R-:W-:Y:S02]  /*0910*/  IADD3.X R99, R144, c[0x0][0x17c], RZ, P2, !PT ;  /* 0x00005f0090637a10 */ /* 0x000fe400017fe4ff */
[----:B------:R-:W-:Y:S02]  /*0920*/  IADD3 R102, P3, R153, c[0x0][0x180], RZ ;  /* 0x0000600099667a10 */ /* 0x000fe40007f7e0ff */
[----:B------:R-:W-:Y:S01]  /*0930*/  IADD3 R104, P2, R155, c[0x0][0x180], RZ ;  /* 0x000060009b687a10 */ /* 0x000fe20007f5e0ff */
[----:B------:R-:W2:Y:S01]  /*0940*/  LDG.E.64 R100, [R98.64] ;  /* 0x0000000662647981 */ /* 0x000ea2000c1e1b00 */
[----:B------:R-:W-:-:S02]  /*0950*/  IADD3 R131, P5, R145, c[0x0][0x188], RZ ;  /* 0x0000620091837a10 */ /* 0x000fc40007fbe0ff */
[----:B------:R-:W-:Y:S01]  /*0960*/  IADD3.X R103, R157, c[0x0][0x184], RZ, P3, !PT ;  /* 0x000061009d677a10 */ /* 0x000fe20001ffe4ff */
[----:B0-----:R0:W-:Y:S01]  /*0970*/  STG.E.64 [R94.64], R78 ;  /* 0x0000004e5e007986 */ /* 0x0011e2000c101b06 */
[----:B------:R-:W-:Y:S02]  /*0980*/  IADD3.X R105, R150, c[0x0][0x184], RZ, P2, !PT ;  /* 0x0000610096697a10 */ /* 0x000fe400017fe4ff */
[----:B------:R-:W-:Y:S01]  /*0990*/  IADD3 R108, P3, R158, c[0x0][0x180], RZ ;  /* 0x000060009e6c7a10 */ /* 0x000fe20007f7e0ff */
[----:B------:R1:W-:Y:S01]  /*09a0*/  STG.E.64 [R102.64], RZ ;  /* 0x000000ff66007986 */ /* 0x0003e2000c101b06 */
[----:B------:R-:W-:Y:S02]  /*09b0*/  IADD3.X R132, R144, c[0x0][0x18c], RZ, P5, !PT ;  /* 0x0000630090847a10 */ /* 0x000fe40002ffe4ff */
[----:B------:R-:W-:Y:S01]  /*09c0*/  IADD3 R96, P2, R131, 0x1000000, RZ ;  /* 0x0100000083607810 */ /* 0x000fe20007f5e0ff */
[----:B------:R-:W-:Y:S01]  /*09d0*/  STG.E.64 [R104.64], RZ ;  /* 0x000000ff68007986 */ /* 0x000fe2000c101b06 */
[----:B------:R-:W-:-:S03]  /*09e0*/  IADD3.X R109, R152, c[0x0][0x184], RZ, P3, !PT ;  /* 0x00006100986d7a10 */ /* 0x000fc60001ffe4ff */
[----:B------:R-:W-:Y:S01]  /*09f0*/  IMAD.X R97, RZ, RZ, R132, P2 ;  /* 0x000000ffff617224 */ /* 0x000fe200010e0684 */
[----:B------:R-:W-:Y:S04]  /*0a00*/  STG.E.64 [R106.64], RZ ;  /* 0x000000ff6a007986 */ /* 0x000fe8000c101b06 */
[----:B------:R4:W-:Y:S04]  /*0a10*/  STG.E.64 [R108.64], RZ ;  /* 0x000000ff6c007986 */ /* 0x0009e8000c101b06 */
[----:B0-----:R-:W5:Y:S01]  /*0a20*/  LDG.E.64 R94, [R96.64+-0x7be7d0] ;  /* 0x84183006605e7981 */ /* 0x001f62000c1e1b00 */
[----:B------:R-:W-:-:S02]  /*0a30*/  IADD3.X R141, R0, 0x28a5, RZ, P1, !PT ;  /* 0x000028a5008d7810 */ /* 0x000fc40000ffe4ff */
[C---:B-1----:R-:W-:Y:S02]  /*0a40*/  IADD3.X R103, R0.reuse, 0x28a41, RZ, P1, !PT ;  /* 0x00028a4100677810 */ /* 0x042fe40000ffe4ff */
[C---:B------:R-:W-:Y:S02]  /*0a50*/  IADD3.X R137, R0.reuse, 0xf3d9, RZ, P1, !PT ;  /* 0x0000f3d900897810 */ /* 0x040fe40000ffe4ff */
[----:B------:R-:W-:Y:S02]  /*0a60*/  IADD3.X R139, R0, 0x1bf0d, RZ, P1, !PT ;  /* 0x0001bf0d008b7810 */ /* 0x000fe40000ffe4ff */
[----:B------:R-:W-:Y:S02]  /*0a70*/  SHF.R.S64 R134, R130, 0x1d, R141 ;  /* 0x0000001d82867819 */ /* 0x000fe4000000108d */
[----:B------:R-:W-:Y:S02]  /*0a80*/  IADD3.X R133, R0, 0x35575, RZ, P1, !PT ;  /* 0x0003557500857810 */ /* 0x000fe40000ffe4ff */
[----:B------:R-:W-:-:S02]  /*0a90*/  SHF.R.S64 R135, R130, 0x1d, R103 ;  /* 0x0000001d82877819 */ /* 0x000fc40000001067 */
[----:B------:R-:W-:Y:S02]  /*0aa0*/  SHF.R.S32.HI R136, RZ, 0x1d, R103 ;  /* 0x0000001dff887819 */ /* 0x000fe40000011467 */
[C---:B------:R-:W-:Y:S02]  /*0ab0*/  SHF.R.S64 R140, R130.reuse, 0x1d, R137 ;  /* 0x0000001d828c7819 */ /* 0x040fe40000001089 */
[----:B------:R-:W-:Y:S02]  /*0ac0*/  SHF.R.S32.HI R141, RZ, 0x1d, R141 ;  /* 0x0000001dff8d7819 */ /* 0x000fe4000001148d */
[----:B------:R-:W-:Y:S02]  /*0ad0*/  SHF.R.S64 R138, R130, 0x1d, R139 ;  /* 0x0000001d828a7819 */ /* 0x000fe4000000108b */
[----:B----4-:R-:W-:Y:S02]  /*0ae0*/  IADD3 R108, P4, R134, c[0x0][0x180], RZ ;  /* 0x00006000866c7a10 */ /* 0x010fe40007f9e0ff */
[----:B------:R-:W-:-:S02]  /*0af0*/  SHF.R.S64 R142, R130, 0x1d, R133 ;  /* 0x0000001d828e7819 */ /* 0x000fc40000001085 */
[----:B------:R-:W-:Y:S02]  /*0b00*/  SHF.R.S32.HI R137, RZ, 0x1d, R137 ;  /* 0x0000001dff897819 */ /* 0x000fe40000011489 */
[----:B------:R-:W-:Y:S02]  /*0b10*/  IADD3 R110, P3, R140, c[0x0][0x180], RZ ;  /* 0x000060008c6e7a10 */ /* 0x000fe40007f7e0ff */
[----:B------:R-:W-:Y:S02]  /*0b20*/  SHF.R.S32.HI R139, RZ, 0x1d, R139 ;  /* 0x0000001dff8b7819 */ /* 0x000fe4000001148b */
[----:B------:R-:W-:Y:S02]  /*0b30*/  IADD3 R112, P2, R138, c[0x0][0x180], RZ ;  /* 0x000060008a707a10 */ /* 0x000fe40007f5e0ff */
[----:B------:R-:W-:Y:S02]  /*0b40*/  IADD3.X R109, R141, c[0x0][0x184], RZ, P4, !PT ;  /* 0x000061008d6d7a10 */ /* 0x000fe400027fe4ff */
[----:B------:R-:W-:-:S02]  /*0b50*/  IADD3 R114, P4, R135, c[0x0][0x180], RZ ;  /* 0x0000600087727a10 */ /* 0x000fc40007f9e0ff */
[----:B------:R-:W-:Y:S02]  /*0b60*/  SHF.R.S32.HI R133, RZ, 0x1d, R133 ;  /* 0x0000001dff857819 */ /* 0x000fe40000011485 */
[----:B------:R-:W-:Y:S02]  /*0b70*/  IADD3 R118, P5, R142, c[0x0][0x180], RZ ;  /* 0x000060008e767a10 */ /* 0x000fe40007fbe0ff */
[----:B------:R-:W-:Y:S02]  /*0b80*/  IADD3.X R111, R137, c[0x0][0x184], RZ, P3, !PT ;  /* 0x00006100896f7a10 */ /* 0x000fe40001ffe4ff */
[----:B------:R-:W-:Y:S02]  /*0b90*/  IADD3.X R113, R139, c[0x0][0x184], RZ, P2, !PT ;  /* 0x000061008b717a10 */ /* 0x000fe400017fe4ff */
[----:B------:R-:W-:Y:S02]  /*0ba0*/  IADD3.X R115, R136, c[0x0][0x184], RZ, P4, !PT ;  /* 0x0000610088737a10 */ /* 0x000fe400027fe4ff */
[----:B------:R-:W-:Y:S01]  /*0bb0*/  IADD3.X R119, R133, c[0x0][0x184], RZ, P5, !PT ;  /* 0x0000610085777a10 */ /* 0x000fe20002ffe4ff */
[----:B--2---:R-:W0:-:S04]  /*0bc0*/  DMUL R122, R100, R100 ;  /* 0x00000064647a7228 */ /* 0x004e080000000000 */
[----:B------:R-:W1:-:S04]  /*0bd0*/  DMUL R124, R40, R100 ;  /* 0x00000064287c7228 */ /* 0x000e480000000000 */
[----:B0-----:R-:W-:-:S04]  /*0be0*/  DMUL R104, R122, c[0x0][0x1f0] ;  /* 0x00007c007a687a28 */ /* 0x001fc80000000000 */
[----:B-1----:R-:W0:-:S06]  /*0bf0*/  DFMA R102, R26, R124, 1 ;  /* 0x3ff000001a66742b */ /* 0x002e0c000000007c */
[----:B0-----:R-:W-:-:S04]  /*0c00*/  DFMA R106, R12, R30, R102 ;  /* 0x0000001e0c6a722b */ /* 0x001fc80000000066 */
[----:B-----5:R-:W0:-:S06]  /*0c10*/  DMUL R94, R104, R94 ;  /* 0x0000005e685e7228 */ /* 0x020e0c0000000000 */
[----:B0-----:R-:W0:-:S07]  /*0c20*/  DMUL R94, R70, R94 ;  /* 0x0000005e465e7228 */ /* 0x001e0e0000000000 */
[----:B0-----:R-:W-:Y:S04]  /*0c30*/  STG.E.64 [R108.64], R94 ;  /* 0x0000005e6c007986 */ /* 0x001fe8000c101b06 */
[----:B------:R0:W-:Y:S04]  /*0c40*/  STG.E.64 [R110.64], R106 ;  /* 0x0000006a6e007986 */ /* 0x0001e8000c101b06 */
[----:B------:R-:W-:Y:S04]  /*0c50*/  STG.E.64 [R112.64], RZ ;  /* 0x000000ff70007986 */ /* 0x000fe8000c101b06 */
[----:B------:R-:W-:Y:S04]  /*0c60*/  STG.E.64 [R114.64], RZ ;  /* 0x000000ff72007986 */ /* 0x000fe8000c101b06 */
[----:B------:R1:W-:Y:S04]  /*0c70*/  STG.E.64 [R118.64], RZ ;  /* 0x000000ff76007986 */ /* 0x0003e8000c101b06 */
[----:B------:R-:W2:Y:S01]  /*0c80*/  LDG.E.64 R102, [R96.64+0x83060] ;  /* 0x0830600660667981 */ /* 0x000ea2000c1e1b00 */
[----:B------:R-:W-:-:S02]  /*0c90*/  IADD3.X R117, R0, 0x5149, RZ, P1, !PT ;  /* 0x0000514900757810 */ /* 0x000fc40000ffe4ff */
[----:B0-----:R-:W-:Y:S02]  /*0ca0*/  IADD3.X R111, R0, 0x11c7d, RZ, P1, !PT ;  /* 0x00011c7d006f7810 */ /* 0x001fe40000ffe4ff */
[----:B------:R-:W-:Y:S02]  /*0cb0*/  SHF.R.S64 R116, R130, 0x1d, R117 ;  /* 0x0000001d82747819 */ /* 0x000fe40000001075 */
[----:B------:R-:W-:Y:S02]  /*0cc0*/  IADD3.X R109, R0, 0x1e7b1, RZ, P1, !PT ;  /* 0x0001e7b1006d7810 */ /* 0x000fe40000ffe4ff */
[----:B------:R-:W-:Y:S02]  /*0cd0*/  IADD3 R126, P2, R116, c[0x0][0x180], RZ ;  /* 0x00006000747e7a10 */ /* 0x000fe40007f5e0ff */
[----:B------:R-:W-:Y:S02]  /*0ce0*/  IADD3.X R107, R0, 0x2b2e5, RZ, P1, !PT ;  /* 0x0002b2e5006b7810 */ /* 0x000fe40000ffe4ff */
[----:B------:R-:W-:-:S02]  /*0cf0*/  SHF.R.S64 R121, R130, 0x1d, R109 ;  /* 0x0000001d82797819 */ /* 0x000fc4000000106d */
[----:B-1----:R-:W-:Y:S02]  /*0d00*/  IADD3.X R119, R0, 0x37e19, RZ, P1, !PT ;  /* 0x00037e1900777810 */ /* 0x002fe40000ffe4ff */
[----:B------:R-:W-:Y:S02]  /*0d10*/  SHF.R.S32.HI R115, RZ, 0x1d, R111 ;  /* 0x0000001dff737819 */ /* 0x000fe4000001146f */
[----:B------:R-:W-:Y:S02]  /*0d20*/  SHF.R.S32.HI R118, RZ, 0x1d, R109 ;  /* 0x0000001dff767819 */ /* 0x000fe4000001146d */
[--C-:B------:R-:W-:Y:S02]  /*0d30*/  SHF.R.S64 R108, R130, 0x1d, R107.reuse ;  /* 0x0000001d826c7819 */ /* 0x100fe4000000106b */
[----:B------:R-:W-:Y:S02]  /*0d40*/  IADD3 R146, P3, R121, c[0x0][0x180], RZ ;  /* 0x0000600079927a10 */ /* 0x000fe40007f7e0ff */
[----:B------:R-:W-:-:S02]  /*0d50*/  SHF.R.S32.HI R120, RZ, 0x1d, R107 ;  /* 0x0000001dff787819 */ /* 0x000fc4000001146b */
[----:B------:R-:W-:Y:S01]  /*0d60*/  IADD3.X R147, R118, c[0x0][0x184], RZ, P3, !PT ;  /* 0x0000610076937a10 */ /* 0x000fe20001ffe4ff */
[----:B--2---:R0:W1:Y:S02]  /*0d70*/  DMUL R94, R104, R102 ;  /* 0x00000066685e7228 */ /* 0x0040640000000000 */
[----:B0-----:R-:W-:Y:S02]  /*0d80*/  SHF.R.S32.HI R102, RZ, 0x1d, R117 ;  /* 0x0000001dff667819 */ /* 0x001fe40000011475 */
[----:B------:R-:W-:Y:S02]  /*0d90*/  SHF.R.S64 R103, R130, 0x1d, R111 ;  /* 0x0000001d82677819 */ /* 0x000fe4000000106f */
[----:B-1----:R-:W0:Y:S01]  /*0da0*/  DMUL R94, R72, R94 ;  /* 0x0000005e485e7228 */ /* 0x002e220000000000 */
[----:B------:R-:W-:Y:S02]  /*0db0*/  IADD3.X R127, R102, c[0x0][0x184], RZ, P2, !PT ;  /* 0x00006100667f7a10 */ /* 0x000fe400017fe4ff */
[----:B------:R-:W-:-:S02]  /*0dc0*/  IADD3 R128, P2, R103, c[0x0][0x180], RZ ;  /* 0x0000600067807a10 */ /* 0x000fc40007f5e0ff */
[--C-:B------:R-:W-:Y:S02]  /*0dd0*/  SHF.R.S64 R117, R130, 0x1d, R119.reuse ;  /* 0x0000001d82757819 */ /* 0x100fe40000001077 */
[----:B0-----:R0:W-:Y:S01]  /*0de0*/  STG.E.64 [R126.64], R94 ;  /* 0x0000005e7e007986 */ /* 0x0011e2000c101b06 */
[----:B------:R-:W-:Y:S02]  /*0df0*/  IADD3.X R129, R115, c[0x0][0x184], RZ, P2, !PT ;  /* 0x0000610073817a10 */ /* 0x000fe400017fe4ff */
[----:B------:R-:W-:Y:S02]  /*0e00*/  IADD3 R148, P2, R108, c[0x0][0x180], RZ ;  /* 0x000060006c947a10 */ /* 0x000fe40007f5e0ff */
[----:B------:R-:W-:Y:S01]  /*0e10*/  SHF.R.S32.HI R119, RZ, 0x1d, R119 ;  /* 0x0000001dff777819 */ /* 0x000fe20000011477 */
[----:B------:R-:W-:Y:S01]  /*0e20*/  STG.E.64 [R128.64], RZ ;  /* 0x000000ff80007986 */ /* 0x000fe2000c101b06 */
[----:B------:R-:W-:Y:S02]  /*0e30*/  IADD3 R160, P4, R117, c[0x0][0x180], RZ ;  /* 0x0000600075a07a10 */ /* 0x000fe40007f9e0ff */
[----:B------:R-:W-:-:S02]  /*0e40*/  IADD3.X R149, R120, c[0x0][0x184], RZ, P2, !PT ;  /* 0x0000610078957a10 */ /* 0x000fc400017fe4ff */
[----:B------:R-:W-:Y:S01]  /*0e50*/  IADD3.X R161, R119, c[0x0][0x184], RZ, P4, !PT ;  /* 0x0000610077a17a10 */ /* 0x000fe200027fe4ff */
[----:B0-----:R-:W0:-:S06]  /*0e60*/  DFMA R94, R28, R124, 1 ;  /* 0x3ff000001c5e742b */ /* 0x001e0c000000007c */
[----:B0-----:R0:W1:Y:S02]  /*0e70*/  DFMA R106, R12, R32, R94 ;  /* 0x000000200c6a722b */ /* 0x001064000000005e */
[----:B0-----:R-:W-:-:S05]  /*0e80*/  IADD3 R94, P3, R131, 0x2000000, RZ ;  /* 0x02000000835e7810 */ /* 0x001fca0007f7e0ff */
[----:B------:R-:W-:Y:S01]  /*0e90*/  IMAD.X R95, RZ, RZ, R132, P3 ;  /* 0x000000ffff5f7224 */ /* 0x000fe200018e0684 */
[----:B-1----:R0:W-:Y:S04]  /*0ea0*/  STG.E.64 [R146.64], R106 ;  /* 0x0000006a92007986 */ /* 0x0021e8000c101b06 */
[----:B------:R-:W-:Y:S04]  /*0eb0*/  STG.E.64 [R148.64], RZ ;  /* 0x000000ff94007986 */ /* 0x000fe8000c101b06 */
[----:B------:R1:W-:Y:S04]  /*0ec0*/  STG.E.64 [R160.64], RZ ;  /* 0x000000ffa0007986 */ /* 0x0003e8000c101b06 */
[----:B------:R-:W2:Y:S01]  /*0ed0*/  LDG.E.64 R110, [R94.64+-0x73b770] ;  /* 0x8c4890065e6e7981 */ /* 0x000ea2000c1e1b00 */
[C---:B------:R-:W-:Y:S01]  /*0ee0*/  IADD3.X R109, R0.reuse, 0x79ed, RZ, P1, !PT ;  /* 0x000079ed006d7810 */ /* 0x040fe20000ffe4ff */
[----:B------:R-:W4:Y:S01]  /*0ef0*/  DFMA R124, R38, R124, 1 ;  /* 0x3ff00000267c742b */ /* 0x000f22000000007c */
[----:B0-----:R-:W-:-:S02]  /*0f00*/  IADD3.X R107, R0, 0x21055, RZ, P1, !PT ;  /* 0x00021055006b7810 */ /* 0x001fc40000ffe4ff */
[----:B------:R-:W-:Y:S02]  /*0f10*/  SHF.R.S64 R113, R130, 0x1d, R109 ;  /* 0x0000001d82717819 */ /* 0x000fe4000000106d */
[C---:B------:R-:W-:Y:S01]  /*0f20*/  IADD3.X R131, R0.reuse, 0x2db89, RZ, P1, !PT ;  /* 0x0002db8900837810 */ /* 0x040fe20000ffe4ff */
[----:B----4-:R-:W-:Y:S01]  /*0f30*/  DFMA R124, R12, R34, R124 ;  /* 0x000000220c7c722b */ /* 0x010fe2000000007c */
[----:B------:R-:W-:Y:S02]  /*0f40*/  IADD3 R128, P2, R113, c[0x0][0x180], RZ ;  /* 0x0000600071807a10 */ /* 0x000fe40007f5e0ff */
[----:B------:R-:W-:Y:S01]  /*0f50*/  SHF.R.S32.HI R112, RZ, 0x1d, R131 ;  /* 0x0000001dff707819 */ /* 0x000fe20000011483 */
[----:B--2---:R0:W2:Y:S02]  /*0f60*/  DMUL R104, R104, R110 ;  /* 0x0000006e68687228 */ /* 0x0040a40000000000 */
[----:B0-----:R-:W-:Y:S02]  /*0f70*/  SHF.R.S32.HI R110, RZ, 0x1d, R109 ;  /* 0x0000001dff6e7819 */ /* 0x001fe4000001146d */
[----:B------:R-:W-:-:S02]  /*0f80*/  IADD3.X R111, R0, 0x3a6bd, RZ, P1, !PT ;  /* 0x0003a6bd006f7810 */ /* 0x000fc40000ffe4ff */
[----:B--2---:R0:W2:Y:S01]  /*0f90*/  DMUL R126, R74, R104 ;  /* 0x000000684a7e7228 */ /* 0x0040a20000000000 */
[----:B------:R-:W-:Y:S02]  /*0fa0*/  SHF.R.S64 R109, R130, 0x1d, R131 ;  /* 0x0000001d826d7819 */ /* 0x000fe40000001083 */
[----:B0-----:R-:W-:Y:S02]  /*0fb0*/  IADD3.X R105, R0, 0x14521, RZ, P1, !PT ;  /* 0x0001452100697810 */ /* 0x001fe40000ffe4ff */
[----:B------:R-:W-:Y:S02]  /*0fc0*/  IADD3.X R129, R110, c[0x0][0x184], RZ, P2, !PT ;  /* 0x000061006e817a10 */ /* 0x000fe400017fe4ff */
[C-C-:B------:R-:W-:Y:S02]  /*0fd0*/  SHF.R.S64 R114, R130.reuse, 0x1d, R105.reuse ;  /* 0x0000001d82727819 */ /* 0x140fe40000001069 */
[----:B------:R-:W-:Y:S01]  /*0fe0*/  SHF.R.S32.HI R104, RZ, 0x1d, R105 ;  /* 0x0000001dff687819 */ /* 0x000fe20000011469 */
[----:B--2---:R0:W-:Y:S01]  /*0ff0*/  STG.E.64 [R128.64], R126 ;  /* 0x0000007e80007986 */ /* 0x0041e2000c101b06 */
[----:B------:R-:W-:-:S02]  /*1000*/  SHF.R.S64 R105, R130, 0x1d, R107 ;  /* 0x0000001d82697819 */ /* 0x000fc4000000106b */
[----:B------:R-:W-:Y:S02]  /*1010*/  SHF.R.S64 R106, R130, 0x1d, R111 ;  /* 0x0000001d826a7819 */ /* 0x000fe4000000106f */
[----:B-1----:R-:W-:Y:S02]  /*1020*/  IADD3 R160, P2, R114, c[0x0][0x180], RZ ;  /* 0x0000600072a07a10 */ /* 0x002fe40007f5e0ff */
[----:B------:R-:W-:Y:S02]  /*1030*/  SHF.R.S32.HI R107, RZ, 0x1d, R107 ;  /* 0x0000001dff6b7819 */ /* 0x000fe4000001146b */
[----:B------:R-:W-:Y:S02]  /*1040*/  IADD3 R162, P3, R105, c[0x0][0x180], RZ ;  /* 0x0000600069a27a10 */ /* 0x000fe40007f7e0ff */
[----:B------:R-:W-:Y:S02]  /*1050*/  IADD3 R164, P4, R109, c[0x0][0x180], RZ ;  /* 0x000060006da47a10 */ /* 0x000fe40007f9e0ff */
[----:B------:R-:W-:-:S02]  /*1060*/  SHF.R.S32.HI R111, RZ, 0x1d, R111 ;  /* 0x0000001dff6f7819 */ /* 0x000fc4000001146f */
[----:B------:R-:W-:Y:S02]  /*1070*/  IADD3 R166, P5, R106, c[0x0][0x180], RZ ;  /* 0x000060006aa67a10 */ /* 0x000fe40007fbe0ff */
[----:B------:R-:W-:Y:S02]  /*1080*/  IADD3.X R161, R104, c[0x0][0x184], RZ, P2, !PT ;  /* 0x0000610068a17a10 */ /* 0x000fe400017fe4ff */
[----:B------:R-:W-:Y:S02]  /*1090*/  IADD3.X R163, R107, c[0x0][0x184], RZ, P3, !PT ;  /* 0x000061006ba37a10 */ /* 0x000fe40001ffe4ff */
[----:B------:R-:W-:Y:S01]  /*10a0*/  IADD3.X R165, R112, c[0x0][0x184], RZ, P4, !PT ;  /* 0x0000610070a57a10 */ /* 0x000fe200027fe4ff */
[----:B------:R-:W-:Y:S01]  /*10b0*/  STG.E.64 [R160.64], RZ ;  /* 0x000000ffa0007986 */ /* 0x000fe2000c101b06 */
[----:B------:R-:W-:-:S03]  /*10c0*/  IADD3.X R167, R111, c[0x0][0x184], RZ, P5, !PT ;  /* 0x000061006fa77a10 */ /* 0x000fc60002ffe4ff */
[----:B------:R-:W-:Y:S04]  /*10d0*/  STG.E.64 [R162.64], RZ ;  /* 0x000000ffa2007986 */ /* 0x000fe8000c101b06 */
[----:B------:R1:W-:Y:S04]  /*10e0*/  STG.E.64 [R164.64], R124 ;  /* 0x0000007ca4007986 */ /* 0x0003e8000c101b06 */
[----:B------:R-:W-:Y:S04]  /*10f0*/  STG.E.64 [R166.64], RZ ;  /* 0x000000ffa6007986 */ /* 0x000fe8000c101b06 */
[----:B------:R-:W2:Y:S04]  /*1100*/  LDG.E.64 R146, [R96.64+-0x7be7d0] ;  /* 0x8418300660927981 */ /* 0x000ea8000c1e1b00 */
[----:B0-----:R-:W4:Y:S04]  /*1110*/  LDG.E.64 R128, [R96.64+0x83060] ;  /* 0x0830600660807981 */ /* 0x001f28000c1e1b00 */
[----:B------:R-:W5:Y:S04]  /*1120*/  LDG.E.64 R126, [R94.64+-0x73b770] ;  /* 0x8c4890065e7e7981 */ /* 0x000f68000c1e1b00 */
[----:B---3--:R-:W3:Y:S01]  /*1130*/  LDG.E.64 R148, [R94.64+0x1060c0] ;  /* 0x1060c0065e947981 */ /* 0x008ee2000c1e1b00 */
[----:B-1----:R-:W-:Y:S01]  /*1140*/  DMUL R124, R100, R122 ;  /* 0x0000007a647c7228 */ /* 0x002fe20000000000 */
[----:B------:R-:W-:-:S03]  /*1150*/  IADD3.X R131, R0, 0xa291, RZ, P1, !PT ;  /* 0x0000a29100837810 */ /* 0x000fc60000ffe4ff */
[----:B--2---:R-:W0:-:S04]  /*1160*/  DMUL R146, R146, R146 ;  /* 0x0000009292927228 */ /* 0x004e080000000000 */
[----:B----4-:R-:W-:-:S04]  /*1170*/  DMUL R128, R128, R128 ;  /* 0x0000008080807228 */ /* 0x010fc80000000000 */
[----:B0-----:R-:W0:-:S04]  /*1180*/  DMUL R146, R82, R146 ;  /* 0x0000009252927228 */ /* 0x001e080000000000 */
[----:B-----5:R-:W-:-:S04]  /*1190*/  DMUL R126, R126, R126 ;  /* 0x0000007e7e7e7228 */ /* 0x020fc80000000000 */
[----:B0-----:R-:W0:-:S06]  /*11a0*/  DFMA R128, R84, R128, R146 ;  /* 0x000000805480722b */ /* 0x001e0c0000000092 */
[----:B0-----:R-:W0:-:S04]  /*11b0*/  DFMA R128, R86, R126, R128 ;  /* 0x0000007e5680722b */ /* 0x001e080000000080 */
[----:B------:R-:W-:-:S04]  /*11c0*/  DMUL R126, R76, R122 ;  /* 0x0000007a4c7e7228 */ /* 0x000fc80000000000 */
[----:B0-----:R0:W3:Y:S02]  /*11d0*/  DMUL R124, R124, R128 ;  /* 0x000000807c7c7228 */ /* 0x0010e40000000000 */
[----:B0-----:R-:W-:-:S04]  /*11e0*/  SHF.R.S64 R129, R130, 0x1d, R131 ;  /* 0x0000001d82817819 */ /* 0x001fc80000001083 */
[----:B---3--:R0:W1:Y:S01]  /*11f0*/  DFMA R126, R126, R148, R124 ;  /* 0x000000947e7e722b */ /* 0x008062000000007c */
[----:B------:R-:W-:Y:S02]  /*1200*/  IADD3 R162, P2, R129, c[0x0][0x180], RZ ;  /* 0x0000600081a27a10 */ /* 0x000fe40007f5e0ff */
[----:B0-----:R-:W-:-:S03]  /*1210*/  SHF.R.S32.HI R125, RZ, 0x1d, R131 ;  /* 0x0000001dff7d7819 */ /* 0x001fc60000011483 */
[----:B-1----:R-:W0:Y:S01]  /*1220*/  DMUL R146, R14, R126 ;  /* 0x0000007e0e927228 */ /* 0x002e220000000000 */
[----:B------:R-:W-:-:S06]  /*1230*/  IADD3.X R163, R125, c[0x0][0x184], RZ, P2, !PT ;  /* 0x000061007da37a10 */ /* 0x000fcc00017fe4ff */
[----:B0-----:R0:W-:Y:S04]  /*1240*/  STG.E.64 [R162.64], R146 ;  /* 0x00000092a2007986 */ /* 0x0011e8000c101b06 */
[----:B------:R-:W2:Y:S01]  /*1250*/  LDG.E.64 R160, [R96.64+-0x7be7d0] ;  /* 0x8418300660a07981 */ /* 0x000ea2000c1e1b00 */
[----:B------:R-:W-:Y:S01]  /*1260*/  IADD3.X R131, R0, 0x16dc5, RZ, P1, !PT ;  /* 0x00016dc500837810 */ /* 0x000fe20000ffe4ff */
[----:B------:R-:W2:-:S03]  /*1270*/  DMUL R148, R88, R122 ;  /* 0x0000007a58947228 */ /* 0x000e860000000000 */
[--C-:B------:R-:W-:Y:S02]  /*1280*/  SHF.R.S64 R127, R130, 0x1d, R131.reuse ;  /* 0x0000001d827f7819 */ /* 0x100fe40000001083 */
[----:B------:R-:W-:Y:S02]  /*1290*/  SHF.R.S32.HI R124, RZ, 0x1d, R131 ;  /* 0x0000001dff7c7819 */ /* 0x000fe40000011483 */
[----:B------:R-:W-:-:S04]  /*12a0*/  IADD3 R164, P2, R127, c[0x0][0x180], RZ ;  /* 0x000060007fa47a10 */ /* 0x000fc80007f5e0ff */
[----:B------:R-:W-:Y:S01]  /*12b0*/  IADD3.X R165, R124, c[0x0][0x184], RZ, P2, !PT ;  /* 0x000061007ca57a10 */ /* 0x000fe200017fe4ff */
[----:B--2---:R-:W1:-:S07]  /*12c0*/  DMUL R148, R148, R160 ;  /* 0x000000a094947228 */ /* 0x004e4e0000000000 */
[----:B-1----:R1:W-:Y:S04]  /*12d0*/  STG.E.64 [R164.64], R148 ;  /* 0x00000094a4007986 */ /* 0x0023e8000c101b06 */
[----:B------:R-:W2:Y:S01]  /*12e0*/  LDG.E.64 R160, [R96.64+0x83060] ;  /* 0x0830600660a07981 */ /* 0x000ea2000c1e1b00 */
[----:B------:R-:W-:Y:S01]  /*12f0*/  IADD3.X R131, R0, 0x238f9, RZ, P1, !PT ;  /* 0x000238f900837810 */ /* 0x000fe20000ffe4ff */
[----:B0-----:R-:W2:-:S03]  /*1300*/  DMUL R146, R90, R122 ;  /* 0x0000007a5a927228 */ /* 0x001e860000000000 */
[--C-:B------:R-:W-:Y:S02]  /*1310*/  SHF.R.S64 R126, R130, 0x1d, R131.reuse ;  /* 0x0000001d827e7819 */ /* 0x100fe40000001083 */
[----:B------:R-:W-:Y:S02]  /*1320*/  SHF.R.S32.HI R128, RZ, 0x1d, R131 ;  /* 0x0000001dff807819 */ /* 0x000fe40000011483 */
[----:B------:R-:W-:-:S04]  /*1330*/  IADD3 R162, P2, R126, c[0x0][0x180], RZ ;  /* 0x000060007ea27a10 */ /* 0x000fc80007f5e0ff */
[----:B------:R-:W-:Y:S01]  /*1340*/  IADD3.X R163, R128, c[0x0][0x184], RZ, P2, !PT ;  /* 0x0000610080a37a10 */ /* 0x000fe200017fe4ff */
[----:B--2---:R-:W0:-:S07]  /*1350*/  DMUL R146, R146, R160 ;  /* 0x000000a092927228 */ /* 0x004e0e0000000000 */
[----:B0-----:R0:W-:Y:S04]  /*1360*/  STG.E.64 [R162.64], R146 ;  /* 0x00000092a2007986 */ /* 0x0011e8000c101b06 */
[----:B------:R-:W2:Y:S01]  /*1370*/  LDG.E.64 R160, [R94.64+-0x73b770] ;  /* 0x8c4890065ea07981 */ /* 0x000ea2000c1e1b00 */
[C---:B------:R-:W-:Y:S01]  /*1380*/  IADD3.X R131, R0.reuse, 0x3042d, RZ, P1, !PT ;  /* 0x0003042d00837810 */ /* 0x040fe20000ffe4ff */
[----:B------:R-:W-:Y:S01]  /*1390*/  DMUL R122, R92, R122 ;  /* 0x0000007a5c7a7228 */ /* 0x000fe20000000000 */
[----:B------:R-:W-:Y:S02]  /*13a0*/  IADD3.X R143, R0, 0x3cf61, RZ, P1, !PT ;  /* 0x0003cf61008f7810 */ /* 0x000fe40000ffe4ff */
[C---:B------:R-:W-:Y:S01]  /*13b0*/  SHF.R.S64 R132, R130.reuse, 0x1d, R131 ;  /* 0x0000001d82847819 */ /* 0x040fe20000001083 */
[----:B------:R-:W3:Y:S01]  /*13c0*/  DFMA R100, R80, R100, 1 ;  /* 0x3ff000005064742b */ /* 0x000ee20000000064 */
[----:B------:R-:W-:-:S02]  /*13d0*/  SHF.R.S64 R130, R130, 0x1d, R143 ;  /* 0x0000001d82827819 */ /* 0x000fc4000000108f */
[----:B------:R-:W-:Y:S01]  /*13e0*/  SHF.R.S32.HI R131, RZ, 0x1d, R131 ;  /* 0x0000001dff837819 */ /* 0x000fe20000011483 */
[----:B------:R-:W-:Y:S01]  /*13f0*/  DADD R166, -RZ, -R174 ;  /* 0x00000000ffa67229 */ /* 0x000fe200000009ae */
[----:B-1----:R-:W-:Y:S02]  /*1400*/  IADD3 R148, P1, R132, c[0x0][0x180], RZ ;  /* 0x0000600084947a10 */ /* 0x002fe40007f3e0ff */
[----:B------:R-:W-:Y:S01]  /*1410*/  SHF.R.S32.HI R143, RZ, 0x1d, R143 ;  /* 0x0000001dff8f7819 */ /* 0x000fe2000001148f */
[----:B---3--:R-:W-:Y:S01]  /*1420*/  DFMA R100, R12, R36, R100 ;  /* 0x000000240c64722b */ /* 0x008fe20000000064 */
[----:B0-----:R-:W-:Y:S02]  /*1430*/  IADD3 R146, P2, R130, c[0x0][0x180], RZ ;  /* 0x0000600082927a10 */ /* 0x001fe40007f5e0ff */
[----:B------:R-:W-:Y:S02]  /*1440*/  IADD3.X R149, R131, c[0x0][0x184], RZ, P1, !PT ;  /* 0x0000610083957a10 */ /* 0x000fe40000ffe4ff */
[----:B------:R-:W-:-:S02]  /*1450*/  IADD3 R162, P1, R156, c[0x0][0x190], RZ ;  /* 0x000064009ca27a10 */ /* 0x000fc40007f3e0ff */
[----:B------:R-:W-:Y:S02]  /*1460*/  IADD3.X R147, R143, c[0x0][0x184], RZ, P2, !PT ;  /* 0x000061008f937a10 */ /* 0x000fe400017fe4ff */
[----:B------:R-:W-:Y:S02]  /*1470*/  IADD3 R164, P2, R153, c[0x0][0x190], RZ ;  /* 0x0000640099a47a10 */ /* 0x000fe40007f5e0ff */
[----:B------:R-:W-:Y:S02]  /*1480*/  IADD3.X R163, R154, c[0x0][0x194], RZ, P1, !PT ;  /* 0x000065009aa37a10 */ /* 0x000fe40000ffe4ff */
[----:B------:R-:W-:Y:S02]  /*1490*/  IADD3 R168, P1, R155, c[0x0][0x190], RZ ;  /* 0x000064009ba87a10 */ /* 0x000fe40007f3e0ff */
[----:B------:R-:W-:Y:S02]  /*14a0*/  IADD3.X R165, R157, c[0x0][0x194], RZ, P2, !PT ;  /* 0x000065009da57a10 */ /* 0x000fe400017fe4ff */
[----:B------:R-:W-:-:S02]  /*14b0*/  IADD3 R170, P2, R159, c[0x0][0x190], RZ ;  /* 0x000064009faa7a10 */ /* 0x000fc40007f5e0ff */
[----:B------:R-:W-:Y:S02]  /*14c0*/  IADD3 R172, P3, R158, c[0x0][0x190], RZ ;  /* 0x000064009eac7a10 */ /* 0x000fe40007f7e0ff */
[----:B------:R-:W-:Y:S02]  /*14d0*/  IADD3.X R169, R150, c[0x0][0x194], RZ, P1, !PT ;  /* 0x0000650096a97a10 */ /* 0x000fe40000ffe4ff */
[----:B------:R-:W-:Y:S02]  /*14e0*/  IADD3.X R171, R151, c[0x0][0x194], RZ, P2, !PT ;  /* 0x0000650097ab7a10 */ /* 0x000fe400017fe4ff */
[----:B------:R-:W-:Y:S01]  /*14f0*/  IADD3.X R173, R152, c[0x0][0x194], RZ, P3, !PT ;  /* 0x0000650098ad7a10 */ /* 0x000fe20001ffe4ff */
[----:B--2---:R-:W0:-:S07]  /*1500*/  DMUL R160, R122, R160 ;  /* 0x000000a07aa07228 */ /* 0x004e0e0000000000 */
[----:B0-----:R-:W-:Y:S04]  /*1510*/  STG.E.64 [R148.64], R160 ;  /* 0x000000a094007986 */ /* 0x001fe8000c101b06 */
[----:B------:R0:W-:Y:S04]  /*1520*/  STG.E.64 [R146.64], R100 ;  /* 0x0000006492007986 */ /* 0x0001e8000c101b06 */
[----:B------:R-:W2:Y:S04]  /*1530*/  LDG.E.64 R122, [R98.64+0x8] ;  /* 0x00000806627a7981 */ /* 0x000ea8000c1e1b00 */
[----:B------:R1:W-:Y:S04]  /*1540*/  STG.E.64 [R162.64], R166 ;  /* 0x000000a6a2007986 */ /* 0x0003e8000c101b06 */
[----:B------:R-:W-:Y:S01]  /*1550*/  STG.E.64 [R164.64], R16 ;  /* 0x00000010a4007986 */ /* 0x000fe2000c101b06 */
[----:B0-----:R-:W-:-:S03]  /*1560*/  IADD3 R100, P1, R145, c[0x0][0x198], RZ ;  /* 0x0000660091647a10 */ /* 0x001fc60007f3e0ff */
[----:B------:R-:W-:Y:S01]  /*1570*/  STG.E.64 [R168.64], RZ ;  /* 0x000000ffa8007986 */ /* 0x000fe2000c101b06 */
[----:B------:R-:W-:-:S03]  /*1580*/  IADD3.X R101, R144, c[0x0][0x19c], RZ, P1, !PT ;  /* 0x0000670090657a10 */ /* 0x000fc60000ffe4ff */
[----:B------:R-:W-:Y:S04]  /*1590*/  STG.E.64 [R170.64], RZ ;  /* 0x000000ffaa007986 */ /* 0x000fe8000c101b06 */
[----:B------:R0:W-:Y:S04]  /*15a0*/  STG.E.64 [R172.64], RZ ;  /* 0x000000ffac007986 */ /* 0x0001e8000c101b06 */
[----:B-1----:R-:W3:Y:S04]  /*15b0*/  LDG.E.64 R162, [R96.64+-0x7be7c8] ;  /* 0x8418380660a27981 */ /* 0x002ee8000c1e1b00 */
[----:B------:R-:W4:Y:S01]  /*15c0*/  LDG.E.64 R144, [R100.64+0x8] ;  /* 0x0000080664907981 */ /* 0x000f22000c1e1b00 */
[----:B------:R-:W-:-:S02]  /*15d0*/  IADD3 R180, P2, R140, c[0x0][0x190], RZ ;  /* 0x000064008cb47a10 */ /* 0x000fc40007f5e0ff */
[----:B0-----:R-:W-:Y:S02]  /*15e0*/  IADD3 R172, P1, R134, c[0x0][0x190], RZ ;  /* 0x0000640086ac7a10 */ /* 0x001fe40007f3e0ff */
[----:B------:R-:W-:Y:S02]  /*15f0*/  IADD3.X R181, R137, c[0x0][0x194], RZ, P2, !PT ;  /* 0x0000650089b57a10 */ /* 0x000fe400017fe4ff */
[----:B------:R-:W-:Y:S01]  /*1600*/  IADD3.X R173, R141, c[0x0][0x194], RZ, P1, !PT ;  /* 0x000065008dad7a10 */ /* 0x000fe20000ffe4ff */
[----:B--2---:R-:W0:-:S04]  /*1610*/  DMUL R146, R122, R122 ;  /* 0x0000007a7a927228 */ /* 0x004e080000000000 */
[----:B------:R-:W1:-:S04]  /*1620*/  DMUL R166, R10, R122 ;  /* 0x0000007a0aa67228 */ /* 0x000e480000000000 */
[----:B0-----:R-:W-:-:S04]  /*1630*/  DMUL R164, R10, R146 ;  /* 0x000000920aa47228 */ /* 0x001fc80000000000 */
[----:B-1----:R-:W-:-:S04]  /*1640*/  DMUL R166, R2, R166 ;  /* 0x000000a602a67228 */ /* 0x002fc80000000000 */
[----:B---3--:R-:W0:-:S04]  /*1650*/  DMUL R160, R122, R162 ;  /* 0x000000a27aa07228 */ /* 0x008e080000000000 */
[----:B----4-:R-:W-:-:S04]  /*1660*/  DMUL R144, R144, c[`(nvkernel__Z4jacui_F1L1214_12.const_opt.0.8)] ;  /* 0x0000000090907a28 */ /* 0x010fc80000000000 */
[----:B0-----:R-:W0:-:S04]  /*1670*/  DMUL R148, R160, R160 ;  /* 0x000000a0a0947228 */ /* 0x001e080000000000 */
[----:B------:R-:W1:-:S04]  /*1680*/  DMUL R164, R162, R164 ;  /* 0x000000a4a2a47228 */ /* 0x000e480000000000 */
[----:B0-----:R-:W-:-:S04]  /*1690*/  DFMA R144, R122, R144, -R148 ;  /* 0x000000907a90722b */ /* 0x001fc80000000894 */
[----:B------:R-:W0:-:S04]  /*16a0*/  DMUL R148, R160, c[`(nvkernel__Z4jacui_F1L1214_12.const_opt.8.16)] ;  /* 0x00000000a0947a28 */ /* 0x000e080000000000 */
[----:B-1----:R-:W1:-:S04]  /*16b0*/  DMUL R164, R2, R164 ;  /* 0x000000a402a47228 */ /* 0x002e480000000000 */
[----:B0-----:R-:W0:-:S04]  /*16c0*/  DFMA R148, R16, R148, -R166 ;  /* 0x000000941094722b */ /* 0x001e0800000008a6 */
[----:B-1----:R-:W1:-:S04]  /*16d0*/  DFMA R144, R16, R144, R164 ;  /* 0x000000901090722b */ /* 0x002e4800000000a4 */
[----:B0-----:R-:W0:-:S03]  /*16e0*/  DFMA R170, -R2, c[0x0][0x210], R148 ;  /* 0x0000840002aa7a2b */ /* 0x001e060000000194 */
[----:B-1----:R1:W-:Y:S04]  /*16f0*/  STG.E.64 [R172.64], R144 ;  /* 0x00000090ac007986 */ /* 0x0023e8000c101b06 */
[----:B0-----:R0:W-:Y:S04]  /*1700*/  STG.E.64 [R180.64], R170 ;  /* 0x000000aab4007986 */ /* 0x0011e8000c101b06 */
[----:B------:R-:W2:Y:S01]  /*1710*/  LDG.E.64 R164, [R96.64+0x83068] ;  /* 0x0830680660a47981 */ /* 0x000ea2000c1e1b00 */
[----:B------:R-:W-:-:S04]  /*1720*/  IADD3 R186, P1, R138, c[0x0][0x190], RZ ;  /* 0x000064008aba7a10 */ /* 0x000fc80007f3e0ff */
[----:B------:R-:W-:Y:S01]  /*1730*/  IADD3.X R187, R139, c[0x0][0x194], RZ, P1, !PT ;  /* 0x000065008bbb7a10 */ /* 0x000fe20000ffe4ff */
[----:B--2---:R-:W2:-:S06]  /*1740*/  DMUL R168, R122, R164 ;  /* 0x000000a47aa87228 */ /* 0x004e8c0000000000 */
[----:B--2---:R-:W2:-:S06]  /*1750*/  DMUL R148, R168, c[`(nvkernel__Z4jacui_F1L1214_12.const_opt.16.24)] ;  /* 0x00000000a8947a28 */ /* 0x004e8c0000000000 */
[----:B--2---:R-:W2:-:S07]  /*1760*/  DMUL R182, R16, R148 ;  /* 0x0000009410b67228 */ /* 0x004e8e0000000000 */
[----:B--2---:R2:W-:Y:S04]  /*1770*/  STG.E.64 [R186.64], R182 ;  /* 0x000000b6ba007986 */ /* 0x0045e8000c101b06 */
[----:B------:R-:W3:Y:S01]  /*1780*/  LDG.E.64 R148, [R94.64+-0x73b768] ;  /* 0x8c4898065e947981 */ /* 0x000ee2000c1e1b00 */
[----:B------:R-:W1:Y:S01]  /*1790*/  DMUL R166, R162, R164 ;  /* 0x000000a4a2a67228 */ /* 0x000e620000000000 */
[----:B------:R-:W-:Y:S02]  /*17a0*/  IADD3 R192, P1, R135, c[0x0][0x190], RZ ;  /* 0x0000640087c07a10 */ /* 0x000fe40007f3e0ff */
[----:B------:R-:W-:Y:S01]  /*17b0*/  IADD3 R194, P2, R142, c[0x0][0x190], RZ ;  /* 0x000064008ec27a10 */ /* 0x000fe20007f5e0ff */
[----:B------:R-:W4:Y:S01]  /*17c0*/  DMUL R184, R146, c[0x0][0x1f0] ;  /* 0x00007c0092b87a28 */ /* 0x000f220000000000 */
[----:B------:R-:W-:-:S02]  /*17d0*/  IADD3.X R193, R136, c[0x0][0x194], RZ, P1, !PT ;  /* 0x0000650088c17a10 */ /* 0x000fc40000ffe4ff */
[----:B------:R-:W-:Y:S01]  /*17e0*/  IADD3.X R195, R133, c[0x0][0x194], RZ, P2, !PT ;  /* 0x0000650085c37a10 */ /* 0x000fe200017fe4ff */
[----:B-1----:R-:W1:Y:S01]  /*17f0*/  DMUL R144, R146, R166 ;  /* 0x000000a692907228 */ /* 0x002e620000000000 */
[----:B------:R-:W-:-:S03]  /*1800*/  IADD3 R204, P4, R106, c[0x0][0x190], RZ ;  /* 0x000064006acc7a10 */ /* 0x000fc60007f9e0ff */
[----:B----4-:R-:W-:Y:S01]  /*1810*/  DMUL R172, R164, R184 ;  /* 0x000000b8a4ac7228 */ /* 0x010fe20000000000 */
[----:B------:R-:W-:-:S03]  /*1820*/  IADD3.X R205, R111, c[0x0][0x194], RZ, P4, !PT ;  /* 0x000065006fcd7a10 */ /* 0x000fc600027fe4ff */
[----:B-1----:R-:W1:-:S04]  /*1830*/  DMUL R144, R16, R144 ;  /* 0x0000009010907228 */ /* 0x002e480000000000 */
[----:B0-----:R-:W-:-:S04]  /*1840*/  DMUL R180, R122, c[0x0][0x1f0] ;  /* 0x00007c007ab47a28 */ /* 0x001fc80000000000 */
[----:B-1----:R-:W-:-:S04]  /*1850*/  DFMA R172, R2, R172, -R144 ;  /* 0x000000ac02ac722b */ /* 0x002fc80000000890 */
[----:B------:R-:W-:-:S04]  /*1860*/  DMUL R168, R16, R168 ;  /* 0x000000a810a87228 */ /* 0x000fc80000000000 */
[----:B---3--:R-:W0:-:S04]  /*1870*/  DMUL R144, R162, R148 ;  /* 0x00000094a2907228 */ /* 0x008e080000000000 */
[----:B------:R-:W2:-:S04]  /*1880*/  DMUL R170, R122, R148 ;  /* 0x000000947aaa7228 */ /* 0x000e880000000000 */
[----:B------:R-:W-:-:S04]  /*1890*/  DMUL R190, R148, R184 ;  /* 0x000000b894be7228 */ /* 0x000fc80000000000 */
[----:B0-----:R-:W0:-:S04]  /*18a0*/  DMUL R184, R146, R144 ;  /* 0x0000009092b87228 */ /* 0x001e080000000000 */
[----:B--2---:R-:W1:-:S04]  /*18b0*/  DMUL R182, R170, c[`(nvkernel__Z4jacui_F1L1214_12.const_opt.16.24)] ;  /* 0x00000000aab67a28 */ /* 0x004e480000000000 */
[----:B0-----:R-:W-:-:S04]  /*18c0*/  DMUL R188, R16, R184 ;  /* 0x000000b810bc7228 */ /* 0x001fc80000000000 */
[----:B-1----:R0:W1:Y:S02]  /*18d0*/  DMUL R186, R16, R182 ;  /* 0x000000b610ba7228 */ /* 0x0020640000000000 */
[----:B0-----:R-:W-:Y:S02]  /*18e0*/  IADD3 R182, P1, R116, c[0x0][0x190], RZ ;  /* 0x0000640074b67a10 */ /* 0x001fe40007f3e0ff */
[C---:B------:R-:W0:Y:S02]  /*18f0*/  DMUL R184, R2.reuse, R180 ;  /* 0x000000b402b87228 */ /* 0x040e240000000000 */
[----:B------:R-:W-:Y:S01]  /*1900*/  IADD3.X R183, R102, c[0x0][0x194], RZ, P1, !PT ;  /* 0x0000650066b77a10 */ /* 0x000fe20000ffe4ff */
[----:B-1----:R1:W-:Y:S01]  /*1910*/  STG.E.64 [R192.64], R186 ;  /* 0x000000bac0007986 */ /* 0x0023e2000c101b06 */
[----:B------:R2:W-:Y:S02]  /*1920*/  DFMA R180, R2, R190, -R188 ;  /* 0x000000be02b4722b */ /* 0x0005e400000008bc */
[----:B--2---:R-:W-:Y:S01]  /*1930*/  IADD3 R188, P1, R103, c[0x0][0x190], RZ ;  /* 0x0000640067bc7a10 */ /* 0x004fe20007f3e0ff */
[----:B------:R2:W-:Y:S01]  /*1940*/  STG.E.64 [R194.64], R42 ;  /* 0x0000002ac2007986 */ /* 0x0005e2000c101b06 */
[----:B0-----:R-:W1:Y:S01]  /*1950*/  DFMA R184, R16, R160, -R184 ;  /* 0x000000a010b8722b */ /* 0x001e6200000008b8 */
[----:B------:R-:W-:-:S02]  /*1960*/  IADD3 R190, P2, R121, c[0x0][0x190], RZ ;  /* 0x0000640079be7a10 */ /* 0x000fc40007f5e0ff */
[----:B------:R-:W-:Y:S01]  /*1970*/  IADD3.X R189, R115, c[0x0][0x194], RZ, P1, !PT ;  /* 0x0000650073bd7a10 */ /* 0x000fe20000ffe4ff */
[----:B------:R0:W-:Y:S01]  /*1980*/  STG.E.64 [R182.64], R172 ;  /* 0x000000acb6007986 */ /* 0x0001e2000c101b06 */
[----:B------:R-:W-:Y:S02]  /*1990*/  IADD3 R196, P1, R108, c[0x0][0x190], RZ ;  /* 0x000064006cc47a10 */ /* 0x000fe40007f3e0ff */
[----:B------:R-:W-:Y:S01]  /*19a0*/  IADD3.X R191, R118, c[0x0][0x194], RZ, P2, !PT ;  /* 0x0000650076bf7a10 */ /* 0x000fe200017fe4ff */
[----:B------:R-:W-:Y:S01]  /*19b0*/  STG.E.64 [R188.64], R168 ;  /* 0x000000a8bc007986 */ /* 0x000fe2000c101b06 */
[----:B------:R-:W-:Y:S01]  /*19c0*/  IADD3.X R197, R120, c[0x0][0x194], RZ, P1, !PT ;  /* 0x0000650078c57a10 */ /* 0x000fe20000ffe4ff */
[C-C-:B-1----:R-:W1:Y:S01]  /*19d0*/  DFMA R186, -R2.reuse, c[0x0][0x228], R184.reuse ;  /* 0x00008a0002ba7a2b */ /* 0x142e6200000001b8 */
[----:B------:R-:W-:Y:S02]  /*19e0*/  IADD3 R192, P3, R117, c[0x0][0x190], RZ ;  /* 0x0000640075c07a10 */ /* 0x000fe40007f7e0ff */
[----:B--2---:R-:W-:Y:S01]  /*19f0*/  IADD3 R194, P1, R113, c[0x0][0x190], RZ ;  /* 0x0000640071c27a10 */ /* 0x004fe20007f3e0ff */
[----:B------:R-:W-:Y:S01]  /*1a00*/  DFMA R184, -R2, c[0x0][0x240], R184 ;  /* 0x0000900002b87a2b */ /* 0x000fe200000001b8 */
[----:B------:R-:W-:-:S02]  /*1a10*/  IADD3.X R193, R119, c[0x0][0x194], RZ, P3, !PT ;  /* 0x0000650077c17a10 */ /* 0x000fc40001ffe4ff */
[----:B------:R-:W-:Y:S01]  /*1a20*/  IADD3.X R195, R110, c[0x0][0x194], RZ, P1, !PT ;  /* 0x000065006ec37a10 */ /* 0x000fe20000ffe4ff */
[----:B0-----:R-:W0:Y:S01]  /*1a30*/  DMUL R172, R16, R170 ;  /* 0x000000aa10ac7228 */ /* 0x001e220000000000 */
[----:B------:R-:W-:Y:S01]  /*1a40*/  IADD3 R198, P1, R114, c[0x0][0x190], RZ ;  /* 0x0000640072c67a10 */ /* 0x000fe20007f3e0ff */
[----:B-1----:R-:W-:Y:S01]  /*1a50*/  STG.E.64 [R190.64], R186 ;  /* 0x000000babe007986 */ /* 0x002fe2000c101b06 */
[----:B------:R-:W-:Y:S02]  /*1a60*/  IADD3 R200, P2, R105, c[0x0][0x190], RZ ;  /* 0x0000640069c87a10 */ /* 0x000fe40007f5e0ff */
[----:B------:R-:W-:Y:S01]  /*1a70*/  IADD3 R202, P3, R109, c[0x0][0x190], RZ ;  /* 0x000064006dca7a10 */ /* 0x000fe20007f7e0ff */
[----:B------:R-:W-:Y:S01]  /*1a80*/  STG.E.64 [R196.64], RZ ;  /* 0x000000ffc4007986 */ /* 0x000fe2000c101b06 */
[----:B------:R-:W-:Y:S02]  /*1a90*/  IADD3.X R199, R104, c[0x0][0x194], RZ, P1, !PT ;  /* 0x0000650068c77a10 */ /* 0x000fe40000ffe4ff */
[----:B------:R-:W-:Y:S01]  /*1aa0*/  IADD3.X R201, R107, c[0x0][0x194], RZ, P2, !PT ;  /* 0x000065006bc97a10 */ /* 0x000fe200017fe4ff */
[----:B------:R-:W-:Y:S01]  /*1ab0*/  STG.E.64 [R192.64], RZ ;  /* 0x000000ffc0007986 */ /* 0x000fe2000c101b06 */
[----:B------:R-:W-:-:S03]  /*1ac0*/  IADD3.X R203, R112, c[0x0][0x194], RZ, P3, !PT ;  /* 0x0000650070cb7a10 */ /* 0x000fc60001ffe4ff */
[----:B------:R1:W-:Y:S04]  /*1ad0*/  STG.E.64 [R194.64], R180 ;  /* 0x000000b4c2007986 */ /* 0x0003e8000c101b06 */
[----:B0-----:R0:W-:Y:S04]  /*1ae0*/  STG.E.64 [R198.64], R172 ;  /* 0x000000acc6007986 */ /* 0x0011e8000c101b06 */
[----:B------:R-:W-:Y:S04]  /*1af0*/  STG.E.64 [R200.64], RZ ;  /* 0x000000ffc8007986 */ /* 0x000fe8000c101b06 */
[----:B------:R2:W-:Y:S04]  /*1b00*/  STG.E.64 [R202.64], R184 ;  /* 0x000000b8ca007986 */ /* 0x0005e8000c101b06 */
[----:B------:R-:W-:Y:S04]  /*1b10*/  STG.E.64 [R204.64], RZ ;  /* 0x000000ffcc007986 */ /* 0x000fe8000c101b06 */
[----:B-1----:R-:W3:Y:S04]  /*1b20*/  LDG.E.64 R180, [R94.64+0x1060c8] ;  /* 0x1060c8065eb47981 */ /* 0x002ee8000c1e1b00 */
[----:B------:R-:W4:Y:S01]  /*1b30*/  LDG.E.64 R170, [R100.64+0x8] ;  /* 0x0000080664aa7981 */ /* 0x000f22000c1e1b00 */
[----:B------:R-:W1:-:S04]  /*1b40*/  DMUL R168, R122, R146 ;  /* 0x000000927aa87228 */ /* 0x000e480000000000 */
[----:B------:R-:W-:-:S04]  /*1b50*/  DMUL R188, R164, R164 ;  /* 0x000000a4a4bc7228 */ /* 0x000fc80000000000 */
[----:B-1----:R-:W1:-:S04]  /*1b60*/  DMUL R186, R8, R168 ;  /* 0x000000a808ba7228 */ /* 0x002e480000000000 */
[----:B------:R-:W-:-:S04]  /*1b70*/  DMUL R182, R6, R168 ;  /* 0x000000a806b67228 */ /* 0x000fc80000000000 */
[----:B------:R-:W-:-:S04]  /*1b80*/  DMUL R168, R162, R162 ;  /* 0x000000a2a2a87228 */ /* 0x000fc80000000000 */
[----:B-1----:R-:W1:-:S04]  /*1b90*/  DMUL R188, R186, R188 ;  /* 0x000000bcbabc7228 */ /* 0x002e480000000000 */
[----:B0-----:R-:W-:-:S04]  /*1ba0*/  DMUL R172, R148, R148 ;  /* 0x0000009494ac7228 */ /* 0x001fc80000000000 */
[----:B-1----:R0:W1:Y:S02]  /*1bb0*/  DFMA R182, R168, R182, -R188 ;  /* 0x000000b6a8b6722b */ /* 0x00206400000008bc */
[----:B0-----:R-:W-:Y:S02]  /*1bc0*/  IADD3 R188, P1, R129, c[0x0][0x190], RZ ;  /* 0x0000640081bc7a10 */ /* 0x001fe40007f3e0ff */
[----:B--2---:R-:W-:Y:S02]  /*1bd0*/  DMUL R184, R146, c[0x0][0x248] ;  /* 0x0000920092b87a28 */ /* 0x004fe40000000000 */
[----:B------:R-:W-:Y:S02]  /*1be0*/  IADD3.X R189, R125, c[0x0][0x194], RZ, P1, !PT ;  /* 0x000065007dbd7a10 */ /* 0x000fe40000ffe4ff */
[----:B-1----:R-:W0:-:S04]  /*1bf0*/  DFMA R172, -R186, R172, R182 ;  /* 0x000000acbaac722b */ /* 0x002e0800000001b6 */
[----:B---3--:R-:W4:-:S04]  /*1c00*/  DMUL R182, R180, c[`(nvkernel__Z4jacui_F1L1214_12.const_opt.24.32)] ;  /* 0x00000000b4b67a28 */ /* 0x008f080000000000 */
[----:B0-----:R-:W0:-:S04]  /*1c10*/  DFMA R184, R180, -R184, R172 ;  /* 0x800000b8b4b8722b */ /* 0x001e0800000000ac */
[----:B------:R-:W-:-:S04]  /*1c20*/  DMUL R172, R146, R162 ;  /* 0x000000a292ac7228 */ /* 0x000fc80000000000 */
[----:B----4-:R-:W1:-:S04]  /*1c30*/  DFMA R170, R170, c[`(nvkernel__Z4jacui_F1L1214_12.const_opt.32.40)], R182 ;  /* 0x00000000aaaa7a2b */ /* 0x010e4800000000b6 */
[----:B0-----:R-:W-:-:S04]  /*1c40*/  DMUL R184, R2, R184 ;  /* 0x000000b802b87228 */ /* 0x001fc80000000000 */
[----:B-1----:R-:W0:-:S06]  /*1c50*/  DMUL R170, R172, R170 ;  /* 0x000000aaacaa7228 */ /* 0x002e0c0000000000 */
[----:B0-----:R-:W0:-:S07]  /*1c60*/  DFMA R184, R16, R170, -R184 ;  /* 0x000000aa10b8722b */ /* 0x001e0e00000008b8 */
[----:B0-----:R0:W-:Y:S04]  /*1c70*/  STG.E.64 [R188.64], R184 ;  /* 0x000000b8bc007986 */ /* 0x0011e8000c101b06 */
[----:B------:R-:W2:Y:S04]  /*1c80*/  LDG.E.64 R172, [R100.64+0x8] ;  /* 0x0000080664ac7981 */ /* 0x000ea8000c1e1b00 */
[----:B------:R-:W3:Y:S01]  /*1c90*/  LDG.E.64 R170, [R94.64+0x1060c8] ;  /* 0x1060c8065eaa7981 */ /* 0x000ee2000c1e1b00 */
[----:B------:R-:W1:-:S04]  /*1ca0*/  DMUL R180, R44, R146 ;  /* 0x000000922cb47228 */ /* 0x000e480000000000 */
[----:B------:R-:W-:Y:S01]  /*1cb0*/  DMUL R168, R146, R168 ;  /* 0x000000a892a87228 */ /* 0x000fe20000000000 */
[----:B0-----:R-:W-:-:S03]  /*1cc0*/  IADD3 R184, P4, R158, c[0x0][0x1a0], RZ ;  /* 0x000068009eb87a10 */ /* 0x001fc60007f9e0ff */
[----:B-1----:R-:W-:-:S04]  /*1cd0*/  DMUL R162, R162, R180 ;  /* 0x000000b4a2a27228 */ /* 0x002fc80000000000 */
[----:B------:R-:W0:-:S04]  /*1ce0*/  DMUL R180, R46, R146 ;  /* 0x000000922eb47228 */ /* 0x000e080000000000 */
[----:B------:R-:W1:-:S04]  /*1cf0*/  DMUL R144, R144, c[`(nvkernel__Z4jacui_F1L1214_12.const_opt.16.24)] ;  /* 0x0000000090907a28 */ /* 0x000e480000000000 */
[----:B------:R-:W4:-:S04]  /*1d00*/  DMUL R166, R166, c[`(nvkernel__Z4jacui_F1L1214_12.const_opt.16.24)] ;  /* 0x00000000a6a67a28 */ /* 0x000f080000000000 */
[----:B0-----:R-:W-:-:S04]  /*1d10*/  DMUL R148, R148, R180 ;  /* 0x000000b494947228 */ /* 0x001fc80000000000 */
[----:B-1----:R-:W0:-:S04]  /*1d20*/  DMUL R144, R146, R144 ;  /* 0x0000009092907228 */ /* 0x002e080000000000 */
[----:B------:R-:W-:-:S04]  /*1d30*/  DMUL R186, R48, R122 ;  /* 0x0000007a30ba7228 */ /* 0x000fc80000000000 */
[----:B------:R-:W1:-:S04]  /*1d40*/  DMUL R160, R160, c[`(nvkernel__Z4jacui_F1L1214_12.const_opt.40.48)] ;  /* 0x00000000a0a07a28 */ /* 0x000e480000000000 */
[----:B------:R-:W-:-:S04]  /*1d50*/  DMUL R182, R164, R180 ;  /* 0x000000b4a4b67228 */ /* 0x000fc80000000000 */
[----:B----4-:R4:W5:Y:S02]  /*1d60*/  DMUL R164, R146, R166 ;  /* 0x000000a692a47228 */ /* 0x0109640000000000 */
[----:B----4-:R-:W-:Y:S02]  /*1d70*/  IADD3 R146, P2, R126, c[0x0][0x190], RZ ;  /* 0x000064007e927a10 */ /* 0x010fe40007f5e0ff */
[C---:B0-----:R-:W-:Y:S02]  /*1d80*/  DFMA R144, R16.reuse, R144, -R148 ;  /* 0x000000901090722b */ /* 0x041fe40000000894 */
[----:B------:R-:W-:Y:S02]  /*1d90*/  IADD3.X R147, R128, c[0x0][0x194], RZ, P2, !PT ;  /* 0x0000650080937a10 */ /* 0x000fe400017fe4ff */
[----:B-1----:R-:W0:Y:S01]  /*1da0*/  DFMA R160, R16, R160, -R186 ;  /* 0x000000a010a0722b */ /* 0x002e2200000008ba */
[----:B------:R-:W-:-:S03]  /*1db0*/  IADD3 R166, P2, R130, c[0x0][0x190], RZ ;  /* 0x0000640082a67a10 */ /* 0x000fc60007f5e0ff */
[----:B-----5:R1:W-:Y:S01]  /*1dc0*/  DFMA R164, R16, R164, -R182 ;  /* 0x000000a410a4722b */ /* 0x0203e200000008b6 */
[----:B------:R-:W-:Y:S02]  /*1dd0*/  IADD3.X R167, R143, c[0x0][0x194], RZ, P2, !PT ;  /* 0x000065008fa77a10 */ /* 0x000fe400017fe4ff */
[----:B-1----:R-:W-:Y:S01]  /*1de0*/  IADD3 R182, P3, R159, c[0x0][0x1a0], RZ ;  /* 0x000068009fb67a10 */ /* 0x002fe20007f7e0ff */
[----:B0-----:R-:W-:Y:S01]  /*1df0*/  DFMA R160, -R2, c[0x0][0x260], R160 ;  /* 0x0000980002a07a2b */ /* 0x001fe200000001a0 */
[----:B------:R-:W-:Y:S02]  /*1e00*/  IADD3.X R185, R152, c[0x0][0x1a4], RZ, P4, !PT ;  /* 0x0000690098b97a10 */ /* 0x000fe400027fe4ff */
[----:B------:R-:W-:Y:S01]  /*1e10*/  IADD3.X R183, R151, c[0x0][0x1a4], RZ, P3, !PT ;  /* 0x0000690097b77a10 */ /* 0x000fe20001ffe4ff */
[----:B--2---:R-:W0:-:S04]  /*1e20*/  DFMA R168, R122, R172, R168 ;  /* 0x000000ac7aa8722b */ /* 0x004e0800000000a8 */
[----:B---3--:R1:W-:Y:S02]  /*1e30*/  DMUL R170, R122, R170 ;  /* 0x000000aa7aaa7228 */ /* 0x0083e40000000000 */
[----:B-1----:R-:W-:Y:S02]  /*1e40*/  IADD3 R122, P1, R127, c[0x0][0x190], RZ ;  /* 0x000064007f7a7a10 */ /* 0x002fe40007f3e0ff */
[----:B0-----:R-:W0:Y:S02]  /*1e50*/  DMUL R168, R168, c[`(nvkernel__Z4jacui_F1L1214_12.const_opt.16.24)] ;  /* 0x00000000a8a87a28 */ /* 0x001e240000000000 */
[----:B------:R-:W-:Y:S02]  /*1e60*/  IADD3.X R123, R124, c[0x0][0x194], RZ, P1, !PT ;  /* 0x000065007c7b7a10 */ /* 0x000fe40000ffe4ff */
[----:B------:R-:W-:Y:S01]  /*1e70*/  IADD3 R148, P1, R132, c[0x0][0x190], RZ ;  /* 0x0000640084947a10 */ /* 0x000fe20007f3e0ff */
[----:B------:R-:W-:-:S03]  /*1e80*/  DADD R172, -RZ, -R176 ;  /* 0x00000000ffac7229 */ /* 0x000fc600000009b0 */
[----:B------:R-:W-:Y:S01]  /*1e90*/  IADD3.X R149, R131, c[0x0][0x194], RZ, P1, !PT ;  /* 0x0000650083957a10 */ /* 0x000fe20000ffe4ff */
[----:B0-----:R0:W1:Y:S02]  /*1ea0*/  DFMA R168, R170, c[`(nvkernel__Z4jacui_F1L1214_12.const_opt.40.48)], R168 ;  /* 0x00000000aaa87a2b */ /* 0x00106400000000a8 */
[----:B0-----:R-:W-:-:S04]  /*1eb0*/  IADD3 R170, P2, R153, c[0x0][0x1a0], RZ ;  /* 0x0000680099aa7a10 */ /* 0x001fc80007f5e0ff */
[----:B-1----:R0:W1:Y:S01]  /*1ec0*/  DFMA R162, R16, R168, -R162 ;  /* 0x000000a810a2722b */ /* 0x00206200000008a2 */
[----:B------:R-:W-:Y:S02]  /*1ed0*/  IADD3.X R171, R157, c[0x0][0x1a4], RZ, P2, !PT ;  /* 0x000069009dab7a10 */ /* 0x000fe400017fe4ff */
[----:B0-----:R-:W-:-:S04]  /*1ee0*/  IADD3 R168, P1, R156, c[0x0][0x1a0], RZ ;  /* 0x000068009ca87a10 */ /* 0x001fc80007f3e0ff */
[----:B------:R-:W-:Y:S01]  /*1ef0*/  IADD3.X R169, R154, c[0x0][0x1a4], RZ, P1, !PT ;  /* 0x000069009aa97a10 */ /* 0x000fe20000ffe4ff */
[----:B-1----:R-:W-:Y:S01]  /*1f00*/  STG.E.64 [R122.64], R162 ;  /* 0x000000a27a007986 */ /* 0x002fe2000c101b06 */
[----:B------:R-:W-:-:S03]  /*1f10*/  IADD3 R180, P1, R155, c[0x0][0x1a0], RZ ;  /* 0x000068009bb47a10 */ /* 0x000fc60007f3e0ff */
[----:B------:R0:W-:Y:S01]  /*1f20*/  STG.E.64 [R146.64], R164 ;  /* 0x000000a492007986 */ /* 0x0001e2000c101b06 */
[----:B------:R-:W-:-:S03]  /*1f30*/  IADD3.X R181, R150, c[0x0][0x1a4], RZ, P1, !PT ;  /* 0x0000690096b57a10 */ /* 0x000fc60000ffe4ff */
[----:B------:R1:W-:Y:S04]  /*1f40*/  STG.E.64 [R148.64], R144 ;  /* 0x0000009094007986 */ /* 0x0003e8000c101b06 */
[----:B------:R2:W-:Y:S04]  /*1f50*/  STG.E.64 [R166.64], R160 ;  /* 0x000000a0a6007986 */ /* 0x0005e8000c101b06 */
[----:B0-----:R-:W3:Y:S04]  /*1f60*/  LDG.E.64 R146, [R98.64+0x338] ;  /* 0x0003380662927981 */ /* 0x001ee8000c1e1b00 */
[----:B------:R-:W-:Y:S04]  /*1f70*/  STG.E.64 [R168.64], R172 ;  /* 0x000000aca8007986 */ /* 0x000fe8000c101b06 */
[----:B------:R-:W-:Y:S04]  /*1f80*/  STG.E.64 [R170.64], RZ ;  /* 0x000000ffaa007986 */ /* 0x000fe8000c101b06 */
[----:B------:R-:W-:Y:S04]  /*1f90*/  STG.E.64 [R180.64], R20 ;  /* 0x00000014b4007986 */ /* 0x000fe8000c101b06 */
[----:B------:R0:W-:Y:S04]  /*1fa0*/  STG.E.64 [R182.64], RZ ;  /* 0x000000ffb6007986 */ /* 0x0001e8000c101b06 */
[----:B------:R-:W-:Y:S04]  /*1fb0*/  STG.E.64 [R184.64], RZ ;  /* 0x000000ffb8007986 */ /* 0x000fe8000c101b06 */
[----:B-1----:R-:W4:Y:S04]  /*1fc0*/  LDG.E.64 R148, [R96.64+0x83398] ;  /* 0x0833980660947981 */ /* 0x002f28000c1e1b00 */
[----:B--2---:R-:W4:Y:S01]  /*1fd0*/  LDG.E.64 R160, [R96.64+-0x7be498] ;  /* 0x841b680660a07981 */ /* 0x004f22000c1e1b00 */
[----:B0-----:R-:W-:-:S02]  /*1fe0*/  IADD3 R182, P1, R134, c[0x0][0x1a0], RZ ;  /* 0x0000680086b67a10 */ /* 0x001fc40007f3e0ff */
[----:B------:R-:W-:Y:S02]  /*1ff0*/  IADD3 R192, P2, R138, c[0x0][0x1a0], RZ ;  /* 0x000068008ac07a10 */ /* 0x000fe40007f5e0ff */
[----:B------:R-:W-:Y:S02]  /*2000*/  IADD3.X R183, R141, c[0x0][0x1a4], RZ, P1, !PT ;  /* 0x000069008db77a10 */ /* 0x000fe40000ffe4ff */
[----:B------:R-:W-:Y:S02]  /*2010*/  IADD3 R190, P1, R140, c[0x0][0x1a0], RZ ;  /* 0x000068008cbe7a10 */ /* 0x000fe40007f3e0ff */
[----:B------:R-:W-:Y:S02]  /*2020*/  IADD3 R194, P3, R135, c[0x0][0x1a0], RZ ;  /* 0x0000680087c27a10 */ /* 0x000fe40007f7e0ff */
[----:B------:R-:W-:Y:S02]  /*2030*/  IADD3 R196, P4, R142, c[0x0][0x1a0], RZ ;  /* 0x000068008ec47a10 */ /* 0x000fe40007f9e0ff */
[----:B------:R-:W-:-:S02]  /*2040*/  IADD3.X R191, R137, c[0x0][0x1a4], RZ, P1, !PT ;  /* 0x0000690089bf7a10 */ /* 0x000fc40000ffe4ff */
[----:B------:R-:W-:Y:S02]  /*2050*/  IADD3.X R193, R139, c[0x0][0x1a4], RZ, P2, !PT ;  /* 0x000069008bc17a10 */ /* 0x000fe400017fe4ff */
[----:B------:R-:W-:Y:S02]  /*2060*/  IADD3.X R195, R136, c[0x0][0x1a4], RZ, P3, !PT ;  /* 0x0000690088c37a10 */ /* 0x000fe40001ffe4ff */
[----:B------:R-:W-:Y:S01]  /*2070*/  IADD3.X R197, R133, c[0x0][0x1a4], RZ, P4, !PT ;  /* 0x0000690085c57a10 */ /* 0x000fe200027fe4ff */
[----:B---3--:R-:W0:-:S04]  /*2080*/  DMUL R144, R146, R146 ;  /* 0x0000009292907228 */ /* 0x008e080000000000 */
[----:B------:R-:W1:-:S04]  /*2090*/  DMUL R166, R146, c[0x0][0x1f0] ;  /* 0x00007c0092a67a28 */ /* 0x000e480000000000 */
[----:B0-----:R-:W0:-:S04]  /*20a0*/  DMUL R122, R144, c[0x0][0x1f0] ;  /* 0x00007c00907a7a28 */ /* 0x001e080000000000 */
[----:B-1----:R-:W-:-:S04]  /*20b0*/  DMUL R172, R18, R166 ;  /* 0x000000a612ac7228 */ /* 0x002fc80000000000 */
[----:B----4-:R-:W1:-:S04]  /*20c0*/  DMUL R162, R148, R160 ;  /* 0x000000a094a27228 */ /* 0x010e480000000000 */
[----:B0-----:R-:W-:-:S04]  /*20d0*/  DMUL R168, R160, R122 ;  /* 0x0000007aa0a87228 */ /* 0x001fc80000000000 */
[----:B-1----:R-:W0:-:S06]  /*20e0*/  DMUL R164, R144, R162 ;  /* 0x000000a290a47228 */ /* 0x002e0c0000000000 */
[----:B0-----:R-:W0:-:S04]  /*20f0*/  DMUL R166, R20, R164 ;  /* 0x000000a414a67228 */ /* 0x001e080000000000 */
[----:B------:R-:W1:-:S04]  /*2100*/  DMUL R164, R146, R148 ;  /* 0x0000009492a47228 */ /* 0x000e480000000000 */
[----:B0-----:R-:W0:-:S04]  /*2110*/  DFMA R170, R18, R168, -R166 ;  /* 0x000000a812aa722b */ /* 0x001e0800000008a6 */
[----:B-1----:R-:W1:-:S03]  /*2120*/  DFMA R166, R20, R164, -R172 ;  /* 0x000000a414a6722b */ /* 0x002e4600000008ac */
[----:B0-----:R0:W-:Y:S01]  /*2130*/  STG.E.64 [R182.64], R170 ;  /* 0x000000aab6007986 */ /* 0x0011e2000c101b06 */
[----:B------:R-:W2:-:S04]  /*2140*/  DMUL R168, R146, R160 ;  /* 0x000000a092a87228 */ /* 0x000e880000000000 */
[----:B-1----:R-:W1:-:S04]  /*2150*/  DFMA R172, -R18, c[0x0][0x208], R166 ;  /* 0x0000820012ac7a2b */ /* 0x002e4800000001a6 */
[----:B--2---:R-:W2:-:S03]  /*2160*/  DMUL R180, R20, R168 ;  /* 0x000000a814b47228 */ /* 0x004e860000000000 */
[----:B-1----:R1:W-:Y:S04]  /*2170*/  STG.E.64 [R190.64], R172 ;  /* 0x000000acbe007986 */ /* 0x0023e8000c101b06 */
[----:B--2---:R2:W-:Y:S04]  /*2180*/  STG.E.64 [R192.64], R180 ;  /* 0x000000b4c0007986 */ /* 0x0045e8000c101b06 */
[----:B------:R3:W-:Y:S04]  /*2190*/  STG.E.64 [R194.64], RZ ;  /* 0x000000ffc2007986 */ /* 0x0007e8000c101b06 */
[----:B------:R4:W-:Y:S04]  /*21a0*/  STG.E.64 [R196.64], RZ ;  /* 0x000000ffc4007986 */ /* 0x0009e8000c101b06 */
[----:B0-----:R-:W5:Y:S01]  /*21b0*/  LDG.E.64 R170, [R100.64+0x338] ;  /* 0x0003380664aa7981 */ /* 0x001f62000c1e1b00 */
[----:B------:R-:W0:Y:S01]  /*21c0*/  DMUL R184, R10, R146 ;  /* 0x000000920ab87228 */ /* 0x000e220000000000 */
[----:B-1----:R-:W-:-:S02]  /*21d0*/  IADD3 R190, P1, R116, c[0x0][0x1a0], RZ ;  /* 0x0000680074be7a10 */ /* 0x002fc40007f3e0ff */
[----:B--2---:R-:W-:Y:S01]  /*21e0*/  IADD3 R192, P2, R103, c[0x0][0x1a0], RZ ;  /* 0x0000680067c07a10 */ /* 0x004fe20007f5e0ff */
[----:B------:R-:W1:Y:S01]  /*21f0*/  DMUL R182, R10, R144 ;  /* 0x000000900ab67228 */ /* 0x000e620000000000 */
[----:B---3--:R-:W-:Y:S02]  /*2200*/  IADD3 R194, P3, R121, c[0x0][0x1a0], RZ ;  /* 0x0000680079c27a10 */ /* 0x008fe40007f7e0ff */
[----:B------:R-:W-:Y:S01]  /*2210*/  IADD3.X R191, R102, c[0x0][0x1a4], RZ, P1, !PT ;  /* 0x0000690066bf7a10 */ /* 0x000fe20000ffe4ff */
[----:B0-----:R-:W-:Y:S01]  /*2220*/  DMUL R188, R18, R184 ;  /* 0x000000b812bc7228 */ /* 0x001fe20000000000 */
[----:B------:R-:W-:Y:S02]  /*2230*/  IADD3.X R193, R115, c[0x0][0x1a4], RZ, P2, !PT ;  /* 0x0000690073c17a10 */ /* 0x000fe400017fe4ff */
[----:B------:R-:W-:Y:S01]  /*2240*/  IADD3.X R195, R118, c[0x0][0x1a4], RZ, P3, !PT ;  /* 0x0000690076c37a10 */ /* 0x000fe20001ffe4ff */
[----:B-1----:R-:W0:-:S04]  /*2250*/  DMUL R184, R148, R182 ;  /* 0x000000b694b87228 */ /* 0x002e080000000000 */
[----:B------:R-:W-:-:S04]  /*2260*/  DMUL R182, R164, R164 ;  /* 0x000000a4a4b67228 */ /* 0x000fc80000000000 */
[----:B------:R-:W1:-:S04]  /*2270*/  DMUL R186, R164, c[`(nvkernel__Z4jacui_F1L1214_12.const_opt.8.16)] ;  /* 0x00000000a4ba7a28 */ /* 0x000e480000000000 */
[----:B0-----:R-:W-:-:S04]  /*2280*/  DMUL R184, R18, R184 ;  /* 0x000000b812b87228 */ /* 0x001fc80000000000 */
[----:B------:R-:W0:-:S04]  /*2290*/  DMUL R168, R168, c[`(nvkernel__Z4jacui_F1L1214_12.const_opt.16.24)] ;  /* 0x00000000a8a87a28 */ /* 0x000e080000000000 */
[----:B-1----:R-:W1:-:S04]  /*22a0*/  DFMA R186, R20, R186, -R188 ;  /* 0x000000ba14ba722b */ /* 0x002e4800000008bc */
[----:B0-----:R-:W-:-:S04]  /*22b0*/  DMUL R172, R20, R168 ;  /* 0x000000a814ac7228 */ /* 0x001fc80000000000 */
[----:B-1----:R-:W-:-:S04]  /*22c0*/  DFMA R186, -R18, c[0x0][0x220], R186 ;  /* 0x0000880012ba7a2b */ /* 0x002fc800000001ba */
[----:B-----5:R-:W0:-:S06]  /*22d0*/  DMUL R170, R146, R170 ;  /* 0x000000aa92aa7228 */ /* 0x020e0c0000000000 */
[----:B0-----:R-:W0:-:S06]  /*22e0*/  DFMA R170, R170, c[`(nvkernel__Z4jacui_F1L1214_12.const_opt.0.8)], -R182 ;  /* 0x00000000aaaa7a2b */ /* 0x001e0c00000008b6 */
[----:B0-----:R-:W0:-:S07]  /*22f0*/  DFMA R184, R20, R170, R184 ;  /* 0x000000aa14b8722b */ /* 0x001e0e00000000b8 */
[----:B0-----:R0:W-:Y:S04]  /*2300*/  STG.E.64 [R190.64], R184 ;  /* 0x000000b8be007986 */ /* 0x0011e8000c101b06 */
[----:B------:R1:W-:Y:S04]  /*2310*/  STG.E.64 [R192.64], R172 ;  /* 0x000000acc0007986 */ /* 0x0003e8000c101b06 */
[----:B------:R2:W-:Y:S04]  /*2320*/  STG.E.64 [R194.64], R186 ;  /* 0x000000bac2007986 */ /* 0x0005e8000c101b06 */
[----:B------:R-:W3:Y:S01]  /*2330*/  LDG.E.64 R168, [R94.64+-0x73b438] ;  /* 0x8c4bc8065ea87981 */ /* 0x000ee2000c1e1b00 */
[----:B----4-:R-:W-:-:S02]  /*2340*/  IADD3 R196, P1, R108, c[0x0][0x1a0], RZ ;  /* 0x000068006cc47a10 */ /* 0x010fc40007f3e0ff */
[----:B0-----:R-:W-:Y:S02]  /*2350*/  IADD3 R190, P2, R117, c[0x0][0x1a0], RZ ;  /* 0x0000680075be7a10 */ /* 0x001fe40007f5e0ff */
[----:B------:R-:W-:Y:S02]  /*2360*/  IADD3.X R197, R120, c[0x0][0x1a4], RZ, P1, !PT ;  /* 0x0000690078c57a10 */ /* 0x000fe40000ffe4ff */
[----:B-1----:R-:W-:Y:S02]  /*2370*/  IADD3 R172, P1, R113, c[0x0][0x1a0], RZ ;  /* 0x0000680071ac7a10 */ /* 0x002fe40007f3e0ff */
[----:B------:R-:W-:Y:S01]  /*2380*/  IADD3.X R191, R119, c[0x0][0x1a4], RZ, P2, !PT ;  /* 0x0000690077bf7a10 */ /* 0x000fe200017fe4ff */
[----:B--2---:R-:W-:Y:S01]  /*2390*/  DFMA R186, -R18, c[0x0][0x238], R166 ;  /* 0x00008e0012ba7a2b */ /* 0x004fe200000001a6 */
[----:B------:R-:W-:Y:S02]  /*23a0*/  IADD3.X R173, R110, c[0x0][0x1a4], RZ, P1, !PT ;  /* 0x000069006ead7a10 */ /* 0x000fe40000ffe4ff */
[----:B------:R-:W-:-:S02]  /*23b0*/  IADD3 R192, P2, R105, c[0x0][0x1a0], RZ ;  /* 0x0000680069c07a10 */ /* 0x000fc40007f5e0ff */
[----:B------:R-:W-:Y:S02]  /*23c0*/  IADD3 R194, P3, R109, c[0x0][0x1a0], RZ ;  /* 0x000068006dc27a10 */ /* 0x000fe40007f7e0ff */
[----:B------:R-:W-:Y:S02]  /*23d0*/  IADD3 R198, P4, R106, c[0x0][0x1a0], RZ ;  /* 0x000068006ac67a10 */ /* 0x000fe40007f9e0ff */
[----:B------:R-:W-:Y:S02]  /*23e0*/  IADD3.X R193, R107, c[0x0][0x1a4], RZ, P2, !PT ;  /* 0x000069006bc17a10 */ /* 0x000fe400017fe4ff */
[----:B------:R-:W-:Y:S02]  /*23f0*/  IADD3.X R195, R112, c[0x0][0x1a4], RZ, P3, !PT ;  /* 0x0000690070c37a10 */ /* 0x000fe40001ffe4ff */
[----:B------:R-:W-:Y:S01]  /*2400*/  IADD3.X R199, R111, c[0x0][0x1a4], RZ, P4, !PT ;  /* 0x000069006fc77a10 */ /* 0x000fe200027fe4ff */
[----:B---3--:R-:W0:-:S04]  /*2410*/  DMUL R170, R148, R168 ;  /* 0x000000a894aa7228 */ /* 0x008e080000000000 */
[----:B------:R-:W-:-:S04]  /*2420*/  DMUL R188, R122, R168 ;  /* 0x000000a87abc7228 */ /* 0x000fc80000000000 */
[----:B------:R-:W1:-:S04]  /*2430*/  DMUL R122, R146, R168 ;  /* 0x000000a8927a7228 */ /* 0x000e480000000000 */
[----:B0-----:R-:W0:-:S04]  /*2440*/  DMUL R182, R144, R170 ;  /* 0x000000aa90b67228 */ /* 0x001e080000000000 */
[----:B-1----:R-:W1:-:S04]  /*2450*/  DMUL R180, R122, c[`(nvkernel__Z4jacui_F1L1214_12.const_opt.16.24)] ;  /* 0x000000007ab47a28 */ /* 0x002e480000000000 */
[----:B0-----:R-:W0:-:S04]  /*2460*/  DMUL R182, R20, R182 ;  /* 0x000000b614b67228 */ /* 0x001e080000000000 */
[----:B-1----:R-:W1:-:S04]  /*2470*/  DMUL R180, R20, R180 ;  /* 0x000000b414b47228 */ /* 0x002e480000000000 */
[----:B0-----:R0:W2:Y:S02]  /*2480*/  DFMA R182, R18, R188, -R182 ;  /* 0x000000bc12b6722b */ /* 0x0010a400000008b6 */
[----:B0-----:R-:W-:Y:S01]  /*2490*/  IADD3 R188, P1, R114, c[0x0][0x1a0], RZ ;  /* 0x0000680072bc7a10 */ /* 0x001fe20007f3e0ff */
[----:B-1----:R0:W-:Y:S01]  /*24a0*/  STG.E.64 [R196.64], R180 ;  /* 0x000000b4c4007986 */ /* 0x0021e2000c101b06 */
[----:B------:R-:W1:Y:S02]  /*24b0*/  DMUL R184, R20, R122 ;  /* 0x0000007a14b87228 */ /* 0x000e640000000000 */
[----:B------:R-:W-:Y:S01]  /*24c0*/  IADD3.X R189, R104, c[0x0][0x1a4], RZ, P1, !PT ;  /* 0x0000690068bd7a10 */ /* 0x000fe20000ffe4ff */
[----:B------:R-:W-:Y:S04]  /*24d0*/  STG.E.64 [R190.64], R50 ;  /* 0x00000032be007986 */ /* 0x000fe8000c101b06 */
[----:B--2---:R2:W-:Y:S04]  /*24e0*/  STG.E.64 [R172.64], R182 ;  /* 0x000000b6ac007986 */ /* 0x0045e8000c101b06 */
[----:B------:R3:W-:Y:S04]  /*24f0*/  STG.E.64 [R188.64], RZ ;  /* 0x000000ffbc007986 */ /* 0x0007e8000c101b06 */
[----:B-1----:R1:W-:Y:S04]  /*2500*/  STG.E.64 [R192.64], R184 ;  /* 0x000000b8c0007986 */ /* 0x0023e8000c101b06 */
[----:B------:R4:W-:Y:S04]  /*2510*/  STG.E.64 [R194.64], R186 ;  /* 0x000000bac2007986 */ /* 0x0009e8000c101b06 */
[----:B------:R-:W-:Y:S04]  /*2520*/  STG.E.64 [R198.64], RZ ;  /* 0x000000ffc6007986 */ /* 0x000fe8000c101b06 */
[----:B0-----:R-:W5:Y:S04]  /*2530*/  LDG.E.64 R180, [R94.64+0x1063f8] ;  /* 0x1063f8065eb47981 */ /* 0x001f68000c1e1b00 */
[----:B--2---:R-:W2:Y:S01]  /*2540*/  LDG.E.64 R172, [R100.64+0x338] ;  /* 0x0003380664ac7981 */ /* 0x004ea2000c1e1b00 */
[----:B------:R-:W-:Y:S01]  /*2550*/  IMAD.MOV.U32 R122, RZ, RZ, c[0x0][0x248] ;  /* 0x00009200ff7a7624 */ /* 0x000fe200078e00ff */
[----:B------:R-:W0:Y:S01]  /*2560*/  DMUL R182, R146, R144 ;  /* 0x0000009092b67228 */ /* 0x000e220000000000 */
[----:B------:R-:W-:-:S03]  /*2570*/  IMAD.MOV.U32 R123, RZ, RZ, c[0x0][0x24c] ;  /* 0x00009300ff7b7624 */ /* 0x000fc600078e00ff */
[----:B------:R-:W-:-:S04]  /*2580*/  DMUL R166, R148, R148 ;  /* 0x0000009494a67228 */ /* 0x000fc80000000000 */
[----:B------:R-:W3:-:S04]  /*2590*/  DADD R122, R122, -c[0x0][0x1f0] ;  /* 0x80007c007a7a7629 */ /* 0x000ec80000000000 */
[----:B0-----:R-:W0:-:S04]  /*25a0*/  DMUL R190, R4, R182 ;  /* 0x000000b604be7228 */ /* 0x001e080000000000 */
[----:B---3--:R-:W-:-:S04]  /*25b0*/  DMUL R188, R182, R122 ;  /* 0x0000007ab6bc7228 */ /* 0x008fc80000000000 */
[----:B-1----:R-:W-:-:S04]  /*25c0*/  DMUL R184, R160, R160 ;  /* 0x000000a0a0b87228 */ /* 0x002fc80000000000 */
[----:B0-----:R-:W0:-:S04]  /*25d0*/  DMUL R190, R166, R190 ;  /* 0x000000bea6be7228 */ /* 0x001e080000000000 */
[----:B------:R-:W-:-:S04]  /*25e0*/  DMUL R182, R8, R182 ;  /* 0x000000b608b67228 */ /* 0x000fc80000000000 */
[----:B0-----:R0:W-:Y:S02]  /*25f0*/  DFMA R184, R184, R188, -R190 ;  /* 0x000000bcb8b8722b */ /* 0x0011e400000008be */
[----:B0-----:R-:W-:Y:S02]  /*2600*/  IADD3 R188, P1, R129, c[0x0][0x1a0], RZ ;  /* 0x0000680081bc7a10 */ /* 0x001fe40007f3e0ff */
[----:B----4-:R-:W0:Y:S01]  /*2610*/  DMUL R186, R168, R168 ;  /* 0x000000a8a8ba7228 */ /* 0x010e220000000000 */
[----:B------:R-:W-:Y:S02]  /*2620*/  IADD3 R190, P2, R127, c[0x0][0x1a0], RZ ;  /* 0x000068007fbe7a10 */ /* 0x000fe40007f5e0ff */
[----:B------:R-:W-:Y:S01]  /*2630*/  IADD3.X R189, R125, c[0x0][0x1a4], RZ, P1, !PT ;  /* 0x000069007dbd7a10 */ /* 0x000fe20000ffe4ff */
[----:B------:R-:W1:Y:S01]  /*2640*/  DMUL R162, R162, c[`(nvkernel__Z4jacui_F1L1214_12.const_opt.16.24)] ;  /* 0x00000000a2a27a28 */ /* 0x000e620000000000 */
[----:B------:R-:W-:-:S03]  /*2650*/  IADD3.X R191, R124, c[0x0][0x1a4], RZ, P2, !PT ;  /* 0x000069007cbf7a10 */ /* 0x000fc600017fe4ff */
[----:B0-----:R-:W-:-:S04]  /*2660*/  DFMA R184, R182, -R186, R184 ;  /* 0x800000bab6b8722b */ /* 0x001fc800000000b8 */
[----:B------:R-:W0:-:S04]  /*2670*/  DMUL R186, R144, c[0x0][0x248] ;  /* 0x0000920090ba7a28 */ /* 0x000e080000000000 */
[----:B-1----:R-:W-:-:S04]  /*2680*/  DMUL R162, R144, R162 ;  /* 0x000000a290a27228 */ /* 0x002fc80000000000 */
[----:B-----5:R-:W2:-:S04]  /*2690*/  DMUL R182, R180, c[`(nvkernel__Z4jacui_F1L1214_12.const_opt.24.32)] ;  /* 0x00000000b4b67a28 */ /* 0x020e880000000000 */
[----:B0-----:R-:W-:-:S04]  /*26a0*/  DFMA R184, -R180, R186, R184 ;  /* 0x000000bab4b8722b */ /* 0x001fc800000001b8 */
[----:B--2---:R-:W-:-:S04]  /*26b0*/  DFMA R182, R172, c[`(nvkernel__Z4jacui_F1L1214_12.const_opt.32.40)], R182 ;  /* 0x00000000acb67a2b */ /* 0x004fc800000000b6 */
[----:B------:R-:W0:-:S04]  /*26c0*/  DMUL R172, R144, R148 ;  /* 0x0000009490ac7228 */ /* 0x000e080000000000 */
[----:B------:R-:W1:-:S04]  /*26d0*/  DMUL R180, R52, R144 ;  /* 0x0000009034b47228 */ /* 0x000e480000000000 */
[----:B0-----:R-:W-:-:S04]  /*26e0*/  DMUL R172, R172, R182 ;  /* 0x000000b6acac7228 */ /* 0x001fc80000000000 */
[----:B------:R-:W0:-:S04]  /*26f0*/  DMUL R184, R18, R184 ;  /* 0x000000b812b87228 */ /* 0x000e080000000000 */
[----:B-1----:R-:W1:-:S04]  /*2700*/  DMUL R160, R160, R180 ;  /* 0x000000b4a0a07228 */ /* 0x002e480000000000 */
[----:B0-----:R-:W0:-:S04]  /*2710*/  DFMA R172, R20, R172, -R184 ;  /* 0x000000ac14ac722b */ /* 0x001e0800000008b8 */
[----:B-1----:R-:W1:-:S03]  /*2720*/  DFMA R160, R20, R162, -R160 ;  /* 0x000000a214a0722b */ /* 0x002e4600000008a0 */
[----:B0-----:R-:W-:Y:S04]  /*2730*/  STG.E.64 [R188.64], R172 ;  /* 0x000000acbc007986 */ /* 0x001fe8000c101b06 */
[----:B-1----:R0:W-:Y:S04]  /*2740*/  STG.E.64 [R190.64], R160 ;  /* 0x000000a0be007986 */ /* 0x0021e8000c101b06 */
[----:B------:R-:W2:Y:S04]  /*2750*/  LDG.E.64 R182, [R100.64+0x338] ;  /* 0x0003380664b67981 */ /* 0x000ea8000c1e1b00 */
[----:B------:R-:W3:Y:S01]  /*2760*/  LDG.E.64 R162, [R94.64+0x1063f8] ;  /* 0x1063f8065ea27981 */ /* 0x000ee2000c1e1b00 */
[----:B------:R-:W-:-:S04]  /*2770*/  DMUL R166, R144, R166 ;  /* 0x000000a690a67228 */ /* 0x000fc80000000000 */
[----:B------:R-:W1:-:S04]  /*2780*/  DMUL R170, R170, c[`(nvkernel__Z4jacui_F1L1214_12.const_opt.16.24)] ;  /* 0x00000000aaaa7a28 */ /* 0x000e480000000000 */
[----:B------:R-:W4:-:S04]  /*2790*/  DMUL R184, R54, R144 ;  /* 0x0000009036b87228 */ /* 0x000f080000000000 */
[----:B-1----:R1:W-:Y:S02]  /*27a0*/  DMUL R170, R144, R170 ;  /* 0x000000aa90aa7228 */ /* 0x0023e40000000000 */
[----:B-1----:R-:W-:Y:S02]  /*27b0*/  IADD3 R144, P1, R126, c[0x0][0x1a0], RZ ;  /* 0x000068007e907a10 */ /* 0x002fe40007f3e0ff */
[----:B------:R-:W-:Y:S02]  /*27c0*/  DMUL R186, R56, R146 ;  /* 0x0000009238ba7228 */ /* 0x000fe40000000000 */
[----:B------:R-:W-:Y:S02]  /*27d0*/  IADD3.X R145, R128, c[0x0][0x1a4], RZ, P1, !PT ;  /* 0x0000690080917a10 */ /* 0x000fe40000ffe4ff */
[----:B------:R-:W1:Y:S01]  /*27e0*/  DMUL R164, R164, c[`(nvkernel__Z4jacui_F1L1214_12.const_opt.40.48)] ;  /* 0x00000000a4a47a28 */ /* 0x000e620000000000 */
[----:B0-----:R-:W-:-:S03]  /*27f0*/  IADD3 R160, P1, R130, c[0x0][0x1a0], RZ ;  /* 0x0000680082a07a10 */ /* 0x001fc60007f3e0ff */
[----:B----4-:R-:W-:Y:S01]  /*2800*/  DMUL R184, R148, R184 ;  /* 0x000000b894b87228 */ /* 0x010fe20000000000 */
[----:B------:R-:W-:-:S03]  /*2810*/  IADD3.X R161, R143, c[0x0][0x1a4], RZ, P1, !PT ;  /* 0x000069008fa17a10 */ /* 0x000fc60000ffe4ff */
[----:B------:R-:W0:-:S04]  /*2820*/  DMUL R168, R168, R180 ;  /* 0x000000b4a8a87228 */ /* 0x000e080000000000 */
[C---:B-1----:R1:W4:Y:S02]  /*2830*/  DFMA R148, R20.reuse, R164, -R186 ;  /* 0x000000a41494722b */ /* 0x04232400000008ba */
[----:B-1----:R-:W-:Y:S02]  /*2840*/  IADD3 R164, P1, R156, c[0x0][0x1a8], RZ ;  /* 0x00006a009ca47a10 */ /* 0x002fe40007f3e0ff */
[----:B0-----:R0:W-:Y:S02]  /*2850*/  DFMA R168, R20, R170, -R168 ;  /* 0x000000aa14a8722b */ /* 0x0011e400000008a8 */
[----:B------:R-:W-:Y:S02]  /*2860*/  IADD3.X R165, R154, c[0x0][0x1ac], RZ, P1, !PT ;  /* 0x00006b009aa57a10 */ /* 0x000fe40000ffe4ff */
[----:B----4-:R-:W-:Y:S01]  /*2870*/  DFMA R148, -R18, c[0x0][0x258], R148 ;  /* 0x0000960012947a2b */ /* 0x010fe20000000194 */
[----:B------:R-:W-:Y:S02]  /*2880*/  IADD3 R154, P1, R155, c[0x0][0x1a8], RZ ;  /* 0x00006a009b9a7a10 */ /* 0x000fe40007f3e0ff */
[----:B0-----:R-:W-:Y:S01]  /*2890*/  IADD3 R170, P3, R159, c[0x0][0x1a8], RZ ;  /* 0x00006a009faa7a10 */ /* 0x001fe20007f7e0ff */
[----:B------:R-:W-:Y:S01]  /*28a0*/  DADD R172, -RZ, -R178 ;  /* 0x00000000ffac7229 */ /* 0x000fe200000009b2 */
[----:B------:R-:W-:-:S02]  /*28b0*/  IADD3.X R155, R150, c[0x0][0x1ac], RZ, P1, !PT ;  /* 0x00006b00969b7a10 */ /* 0x000fc40000ffe4ff */
[----:B------:R-:W-:Y:S01]  /*28c0*/  IADD3.X R171, R151, c[0x0][0x1ac], RZ, P3, !PT ;  /* 0x00006b0097ab7a10 */ /* 0x000fe20001ffe4ff */
[----:B--2---:R-:W0:-:S04]  /*28d0*/  DFMA R166, R146, R182, R166 ;  /* 0x000000b692a6722b */ /* 0x004e0800000000a6 */
[----:B---3--:R1:W-:Y:S02]  /*28e0*/  DMUL R162, R146, R162 ;  /* 0x000000a292a27228 */ /* 0x0083e40000000000 */
[----:B-1----:R-:W-:Y:S02]  /*28f0*/  IADD3 R146, P2, R132, c[0x0][0x1a0], RZ ;  /* 0x0000680084927a10 */ /* 0x002fe40007f5e0ff */
[----:B0-----:R-:W0:Y:S02]  /*2900*/  DMUL R166, R166, c[`(nvkernel__Z4jacui_F1L1214_12.const_opt.16.24)] ;  /* 0x00000000a6a67a28 */ /* 0x001e240000000000 */
[----:B------:R-:W-:-:S04]  /*2910*/  IADD3.X R147, R131, c[0x0][0x1a4], RZ, P2, !PT ;  /* 0x0000690083937a10 */ /* 0x000fc800017fe4ff */
[----:B0-----:R0:W1:Y:S02]  /*2920*/  DFMA R162, R162, c[`(nvkernel__Z4jacui_F1L1214_12.const_opt.40.48)], R166 ;  /* 0x00000000a2a27a2b */ /* 0x00106400000000a6 */
[----:B0-----:R-:W-:-:S04]  /*2930*/  IADD3 R166, P2, R153, c[0x0][0x1a8], RZ ;  /* 0x00006a0099a67a10 */ /* 0x001fc80007f5e0ff */
[----:B-1----:R-:W0:Y:S01]  /*2940*/  DFMA R162, R20, R162, -R184 ;  /* 0x000000a214a2722b */ /* 0x002e2200000008b8 */
[----:B------:R-:W-:-:S06]  /*2950*/  IADD3.X R167, R157, c[0x0][0x1ac], RZ, P2, !PT ;  /* 0x00006b009da77a10 */ /* 0x000fcc00017fe4ff */
[----:B0-----:R0:W-:Y:S04]  /*2960*/  STG.E.64 [R144.64], R162 ;  /* 0x000000a290007986 */ /* 0x0011e8000c101b06 */
[----:B------:R1:W-:Y:S04]  /*2970*/  STG.E.64 [R146.64], R168 ;  /* 0x000000a892007986 */ /* 0x0003e8000c101b06 */
[----:B------:R-:W-:Y:S04]  /*2980*/  STG.E.64 [R160.64], R148 ;  /* 0x00000094a0007986 */ /* 0x000fe8000c101b06 */
[----:B------:R-:W2:Y:S01]  /*2990*/  LDG.E.64 R98, [R98.64+0x14b88] ;  /* 0x014b880662627981 */ /* 0x000ea2000c1e1b00 */
[----:B0-----:R-:W-:-:S03]  /*29a0*/  IADD3 R162, P4, R158, c[0x0][0x1a8], RZ ;  /* 0x00006a009ea27a10 */ /* 0x001fc60007f9e0ff */
[----:B------:R-:W-:Y:S01]  /*29b0*/  STG.E.64 [R164.64], R172 ;  /* 0x000000aca4007986 */ /* 0x000fe2000c101b06 */
[----:B------:R-:W-:-:S03]  /*29c0*/  IADD3.X R163, R152, c[0x0][0x1ac], RZ, P4, !PT ;  /* 0x00006b0098a37a10 */ /* 0x000fc600027fe4ff */
[----:B------:R-:W-:Y:S04]  /*29d0*/  STG.E.64 [R166.64], RZ ;  /* 0x000000ffa6007986 */ /* 0x000fe8000c101b06 */
[----:B------:R-:W-:Y:S04]  /*29e0*/  STG.E.64 [R154.64], RZ ;  /* 0x000000ff9a007986 */ /* 0x000fe8000c101b06 */
[----:B------:R-:W-:Y:S04]  /*29f0*/  STG.E.64 [R170.64], R24 ;  /* 0x00000018aa007986 */ /* 0x000fe8000c101b06 */
[----:B------:R0:W-:Y:S04]  /*2a00*/  STG.E.64 [R162.64], RZ ;  /* 0x000000ffa2007986 */ /* 0x0001e8000c101b06 */
[----:B-1----:R-:W3:Y:S04]  /*2a10*/  LDG.E.64 R146, [R94.64+-0x726be8] ;  /* 0x8d9418065e927981 */ /* 0x002ee8000c1e1b00 */
[----:B------:R-:W3:Y:S01]  /*2a20*/  LDG.E.64 R150, [R96.64+-0x7a9c48] ;  /* 0x8563b80660967981 */ /* 0x000ee2000c1e1b00 */
[----:B0-----:R-:W-:-:S04]  /*2a30*/  IADD3 R162, P1, R134, c[0x0][0x1a8], RZ ;  /* 0x00006a0086a27a10 */ /* 0x001fc80007f3e0ff */
[----:B------:R-:W-:Y:S02]  /*2a40*/  IADD3.X R163, R141, c[0x0][0x1ac], RZ, P1, !PT ;  /* 0x00006b008da37a10 */ /* 0x000fe40000ffe4ff */
[----:B------:R-:W-:Y:S02]  /*2a50*/  IADD3 R166, P3, R135, c[0x0][0x1a8], RZ ;  /* 0x00006a0087a67a10 */ /* 0x000fe40007f7e0ff */
[----:B------:R-:W-:Y:S02]  /*2a60*/  IADD3 R164, P2, R138, c[0x0][0x1a8], RZ ;  /* 0x00006a008aa47a10 */ /* 0x000fe40007f5e0ff */
[----:B------:R-:W-:Y:S02]  /*2a70*/  IADD3 R168, P4, R142, c[0x0][0x1a8], RZ ;  /* 0x00006a008ea87a10 */ /* 0x000fe40007f9e0ff */
[----:B------:R-:W-:Y:S02]  /*2a80*/  IADD3.X R167, R136, c[0x0][0x1ac], RZ, P3, !PT ;  /* 0x00006b0088a77a10 */ /* 0x000fe40001ffe4ff */
[----:B------:R-:W-:-:S02]  /*2a90*/  IADD3.X R165, R139, c[0x0][0x1ac], RZ, P2, !PT ;  /* 0x00006b008ba57a10 */ /* 0x000fc400017fe4ff */
[----:B------:R-:W-:Y:S01]  /*2aa0*/  IADD3.X R169, R133, c[0x0][0x1ac], RZ, P4, !PT ;  /* 0x00006b0085a97a10 */ /* 0x000fe200027fe4ff */
[----:B--2---:R-:W0:-:S06]  /*2ab0*/  DMUL R144, R98, R98 ;  /* 0x0000006262907228 */ /* 0x004e0c0000000000 */
[----:B0-----:R-:W-:-:S04]  /*2ac0*/  DMUL R156, R144, c[0x0][0x1f0] ;  /* 0x00007c00909c7a28 */ /* 0x001fc80000000000 */
[----:B------:R-:W-:-:S04]  /*2ad0*/  DMUL R160, R58, R98 ;  /* 0x000000623aa07228 */ /* 0x000fc80000000000 */
[----:B---3--:R-:W0:-:S06]  /*2ae0*/  DMUL R148, R146, R150 ;  /* 0x0000009692947228 */ /* 0x008e0c0000000000 */
[----:B0-----:R-:W0:-:S04]  /*2af0*/  DMUL R152, R144, R148 ;  /* 0x0000009490987228 */ /* 0x001e080000000000 */
[----:B------:R-:W-:-:S04]  /*2b00*/  DMUL R158, R150, R156 ;  /* 0x0000009c969e7228 */ /* 0x000fc80000000000 */
[----:B0-----:R-:W0:-:S04]  /*2b10*/  DMUL R154, R24, R152 ;  /* 0x00000098189a7228 */ /* 0x001e080000000000 */
[----:B------:R-:W1:-:S04]  /*2b20*/  DMUL R152, R98, R146 ;  /* 0x0000009262987228 */ /* 0x000e480000000000 */
[----:B0-----:R0:W-:Y:S02]  /*2b30*/  DFMA R154, R22, R158, -R154 ;  /* 0x0000009e169a722b */ /* 0x0011e4000000089a */
[----:B0-----:R-:W-:Y:S02]  /*2b40*/  IADD3 R158, P1, R140, c[0x0][0x1a8], RZ ;  /* 0x00006a008c9e7a10 */ /* 0x001fe40007f3e0ff */
[----:B-1----:R-:W0:-:S04]  /*2b50*/  DFMA R160, R24, R152, -R160 ;  /* 0x0000009818a0722b */ /* 0x002e0800000008a0 */
[----:B------:R-:W1:Y:S01]  /*2b60*/  DMUL R140, R98, R150 ;  /* 0x00000096628c7228 */ /* 0x000e620000000000 */
[----:B------:R-:W-:-:S03]  /*2b70*/  IADD3.X R159, R137, c[0x0][0x1ac], RZ, P1, !PT ;  /* 0x00006b00899f7a10 */ /* 0x000fc60000ffe4ff */
[----:B0-----:R-:W0:-:S04]  /*2b80*/  DFMA R160, -R22, c[0x0][0x200], R160 ;  /* 0x0000800016a07a2b */ /* 0x001e0800000001a0 */
[----:B-1----:R-:W1:Y:S01]  /*2b90*/  DMUL R136, R24, R140 ;  /* 0x0000008c18887228 */ /* 0x002e620000000000 */
[----:B------:R2:W-:Y:S04]  /*2ba0*/  STG.E.64 [R162.64], R154 ;  /* 0x0000009aa2007986 */ /* 0x0005e8000c101b06 */
[----:B0-----:R0:W-:Y:S04]  /*2bb0*/  STG.E.64 [R158.64], R160 ;  /* 0x000000a09e007986 */ /* 0x0011e8000c101b06 */
[----:B------:R3:W-:Y:S04]  /*2bc0*/  STG.E.64 [R164.64], RZ ;  /* 0x000000ffa4007986 */ /* 0x0007e8000c101b06 */
[----:B-1----:R-:W-:Y:S04]  /*2bd0*/  STG.E.64 [R166.64], R136 ;  /* 0x00000088a6007986 */ /* 0x002fe8000c101b06 */
[----:B------:R-:W-:Y:S04]  /*2be0*/  STG.E.64 [R168.64], RZ ;  /* 0x000000ffa8007986 */ /* 0x000fe8000c101b06 */
[----:B------:R-:W4:Y:S01]  /*2bf0*/  LDG.E.64 R96, [R96.64+0x97be8] ;  /* 0x097be80660607981 */ /* 0x000f22000c1e1b00 */
[----:B--2---:R-:W1:Y:S01]  /*2c00*/  DMUL R154, R98, c[0x0][0x1f0] ;  /* 0x00007c00629a7a28 */ /* 0x004e620000000000 */
[----:B0-----:R-:W-:-:S05]  /*2c10*/  IADD3 R158, P1, R116, c[0x0][0x1a8], RZ ;  /* 0x00006a00749e7a10 */ /* 0x001fca0007f3e0ff */
[----:B-1----:R-:W0:Y:S01]  /*2c20*/  DMUL R154, R22, R154 ;  /* 0x0000009a169a7228 */ /* 0x002e220000000000 */
[----:B------:R-:W-:-:S05]  /*2c30*/  IADD3.X R159, R102, c[0x0][0x1ac], RZ, P1, !PT ;  /* 0x00006b00669f7a10 */ /* 0x000fca0000ffe4ff */
[----:B0-----:R-:W0:Y:S01]  /*2c40*/  DFMA R154, R24, R152, -R154 ;  /* 0x00000098189a722b */ /* 0x001e22000000089a */
[----:B------:R-:W-:Y:S02]  /*2c50*/  IADD3 R160, P2, R121, c[0x0][0x1a8], RZ ;  /* 0x00006a0079a07a10 */ /* 0x000fe40007f5e0ff */
[----:B------:R-:W-:Y:S02]  /*2c60*/  IADD3 R162, P3, R108, c[0x0][0x1a8], RZ ;  /* 0x00006a006ca27a10 */ /* 0x000fe40007f7e0ff */
[----:B---3--:R-:W-:Y:S01]  /*2c70*/  IADD3 R164, P4, R117, c[0x0][0x1a8], RZ ;  /* 0x00006a0075a47a10 */ /* 0x008fe20007f9e0ff */
[----:B0-----:R-:W-:Y:S01]  /*2c80*/  DFMA R154, -R22, c[0x0][0x218], R154 ;  /* 0x00008600169a7a2b */ /* 0x001fe2000000019a */
[----:B------:R-:W-:Y:S02]  /*2c90*/  IADD3.X R161, R118, c[0x0][0x1ac], RZ, P2, !PT ;  /* 0x00006b0076a17a10 */ /* 0x000fe400017fe4ff */
[----:B------:R-:W-:Y:S02]  /*2ca0*/  IADD3.X R163, R120, c[0x0][0x1ac], RZ, P3, !PT ;  /* 0x00006b0078a37a10 */ /* 0x000fe40001ffe4ff */
[----:B------:R-:W-:Y:S01]  /*2cb0*/  IADD3.X R165, R119, c[0x0][0x1ac], RZ, P4, !PT ;  /* 0x00006b0077a57a10 */ /* 0x000fe200027fe4ff */
[----:B----4-:R-:W0:-:S06]  /*2cc0*/  DMUL R134, R146, R96 ;  /* 0x0000006092867228 */ /* 0x010e0c0000000000 */
[----:B0-----:R-:W0:-:S04]  /*2cd0*/  DMUL R138, R144, R134 ;  /* 0x00000086908a7228 */ /* 0x001e080000000000 */
[----:B------:R-:W-:-:S04]  /*2ce0*/  DMUL R156, R156, R96 ;  /* 0x000000609c9c7228 */ /* 0x000fc80000000000 */
[----:B0-----:R-:W0:-:S06]  /*2cf0*/  DMUL R138, R24, R138 ;  /* 0x0000008a188a7228 */ /* 0x001e0c0000000000 */
[----:B0-----:R0:W-:Y:S02]  /*2d00*/  DFMA R138, R22, R156, -R138 ;  /* 0x0000009c168a722b */ /* 0x0011e4000000088a */
[----:B0-----:R-:W-:Y:S02]  /*2d10*/  IADD3 R156, P1, R103, c[0x0][0x1a8], RZ ;  /* 0x00006a00679c7a10 */ /* 0x001fe40007f3e0ff */
[----:B------:R-:W0:Y:S02]  /*2d20*/  DMUL R102, R98, R96 ;  /* 0x0000006062667228 */ /* 0x000e240000000000 */
[----:B------:R-:W-:-:S04]  /*2d30*/  IADD3.X R157, R115, c[0x0][0x1ac], RZ, P1, !PT ;  /* 0x00006b00739d7a10 */ /* 0x000fc80000ffe4ff */
[----:B0-----:R-:W0:Y:S01]  /*2d40*/  DMUL R116, R24, R102 ;  /* 0x0000006618747228 */ /* 0x001e220000000000 */
[----:B------:R1:W-:Y:S04]  /*2d50*/  STG.E.64 [R158.64], R138 ;  /* 0x0000008a9e007986 */ /* 0x0003e8000c101b06 */
[----:B------:R-:W-:Y:S04]  /*2d60*/  STG.E.64 [R156.64], RZ ;  /* 0x000000ff9c007986 */ /* 0x000fe8000c101b06 */
[----:B------:R-:W-:Y:S04]  /*2d70*/  STG.E.64 [R160.64], R154 ;  /* 0x0000009aa0007986 */ /* 0x000fe8000c101b06 */
[----:B0-----:R0:W-:Y:S04]  /*2d80*/  STG.E.64 [R162.64], R116 ;  /* 0x00000074a2007986 */ /* 0x0011e8000c101b06 */
[----:B------:R-:W-:Y:S04]  /*2d90*/  STG.E.64 [R164.64], RZ ;  /* 0x000000ffa4007986 */ /* 0x000fe8000c101b06 */
[----:B------:R-:W2:Y:S01]  /*2da0*/  LDG.E.64 R118, [R100.64+0x14b88] ;  /* 0x014b880664767981 */ /* 0x000ea2000c1e1b00 */
[----:B------:R-:W3:-:S04]  /*2db0*/  DMUL R120, R10, R144 ;  /* 0x000000900a787228 */ /* 0x000ec80000000000 */
[----:B-1----:R-:W1:-:S04]  /*2dc0*/  DMUL R138, R10, R98 ;  /* 0x000000620a8a7228 */ /* 0x002e480000000000 */
[----:B---3--:R-:W3:-:S04]  /*2dd0*/  DMUL R136, R146, R120 ;  /* 0x0000007892887228 */ /* 0x008ec80000000000 */
[----:B------:R-:W-:Y:S01]  /*2de0*/  DMUL R120, R152, R152 ;  /* 0x0000009898787228 */ /* 0x000fe20000000000 */
[----:B0-----:R-:W-:-:S03]  /*2df0*/  IADD3 R116, P1, R113, c[0x0][0x1a8], RZ ;  /* 0x00006a0071747a10 */ /* 0x001fc60007f3e0ff */
[----:B-1----:R-:W0:Y:S01]  /*2e00*/  DMUL R138, R22, R138 ;  /* 0x0000008a168a7228 */ /* 0x002e220000000000 */
[----:B------:R-:W-:-:S03]  /*2e10*/  IADD3.X R117, R110, c[0x0][0x1ac], RZ, P1, !PT ;  /* 0x00006b006e757a10 */ /* 0x000fc60000ffe4ff */
[----:B---3--:R-:W-:-:S04]  /*2e20*/  DMUL R136, R22, R136 ;  /* 0x0000008816887228 */ /* 0x008fc80000000000 */
[----:B------:R-:W1:-:S04]  /*2e30*/  DMUL R140, R140, c[`(nvkernel__Z4jacui_F1L1214_12.const_opt.16.24)] ;  /* 0x000000008c8c7a28 */ /* 0x000e480000000000 */
[----:B------:R-:W-:-:S04]  /*2e40*/  DMUL R102, R102, c[`(nvkernel__Z4jacui_F1L1214_12.const_opt.16.24)] ;  /* 0x0000000066667a28 */ /* 0x000fc80000000000 */
[----:B0-----:R-:W0:Y:S01]  /*2e50*/  DFMA R138, R60, R152, -R138 ;  /* 0x000000983c8a722b */ /* 0x001e22000000088a */
[----:B------:R-:W-:Y:S02]  /*2e60*/  IADD3 R154, P3, R109, c[0x0][0x1a8], RZ ;  /* 0x00006a006d9a7a10 */ /* 0x000fe40007f7e0ff */
[----:B------:R-:W-:Y:S01]  /*2e70*/  IADD3 R156, P4, R106, c[0x0][0x1a8], RZ ;  /* 0x00006a006a9c7a10 */ /* 0x000fe20007f9e0ff */
[----:B-1----:R-:W-:Y:S01]  /*2e80*/  DMUL R140, R24, R140 ;  /* 0x0000008c188c7228 */ /* 0x002fe20000000000 */
[----:B------:R-:W-:-:S03]  /*2e90*/  IADD3.X R155, R112, c[0x0][0x1ac], RZ, P3, !PT ;  /* 0x00006b00709b7a10 */ /* 0x000fc60001ffe4ff */
[----:B0-----:R-:W-:Y:S01]  /*2ea0*/  DFMA R138, -R22, c[0x0][0x230], R138 ;  /* 0x00008c00168a7a2b */ /* 0x001fe2000000018a */
[----:B------:R-:W-:-:S03]  /*2eb0*/  IADD3.X R157, R111, c[0x0][0x1ac], RZ, P4, !PT ;  /* 0x00006b006f9d7a10 */ /* 0x000fc600027fe4ff */
[----:B--2---:R-:W0:-:S06]  /*2ec0*/  DMUL R118, R98, R118 ;  /* 0x0000007662767228 */ /* 0x004e0c0000000000 */
[----:B0-----:R0:W1:Y:S02]  /*2ed0*/  DFMA R118, R118, c[`(nvkernel__Z4jacui_F1L1214_12.const_opt.0.8)], -R120 ;  /* 0x0000000076767a2b */ /* 0x0010640000000878 */
[----:B0-----:R-:W-:-:S04]  /*2ee0*/  IADD3 R120, P1, R114, c[0x0][0x1a8], RZ ;  /* 0x00006a0072787a10 */ /* 0x001fc80007f3e0ff */
[C---:B-1----:R0:W1:Y:S01]  /*2ef0*/  DFMA R118, R24.reuse, R118, R136 ;  /* 0x000000761876722b */ /* 0x0420620000000088 */
[----:B------:R-:W-:Y:S02]  /*2f00*/  IADD3.X R121, R104, c[0x0][0x1ac], RZ, P1, !PT ;  /* 0x00006b0068797a10 */ /* 0x000fe40000ffe4ff */
[----:B0-----:R-:W-:Y:S01]  /*2f10*/  IADD3 R136, P2, R105, c[0x0][0x1a8], RZ ;  /* 0x00006a0069887a10 */ /* 0x001fe20007f5e0ff */
[----:B------:R-:W0:-:S03]  /*2f20*/  DMUL R104, R24, R102 ;  /* 0x0000006618687228 */ /* 0x000e060000000000 */
[----:B------:R-:W-:Y:S01]  /*2f30*/  IADD3.X R137, R107, c[0x0][0x1ac], RZ, P2, !PT ;  /* 0x00006b006b897a10 */ /* 0x000fe200017fe4ff */
[----:B-1----:R-:W-:Y:S04]  /*2f40*/  STG.E.64 [R116.64], R118 ;  /* 0x0000007674007986 */ /* 0x002fe8000c101b06 */
[----:B------:R-:W-:Y:S04]  /*2f50*/  STG.E.64 [R120.64], R140 ;  /* 0x0000008c78007986 */ /* 0x000fe8000c101b06 */
[----:B0-----:R0:W-:Y:S04]  /*2f60*/  STG.E.64 [R136.64], R104 ;  /* 0x0000006888007986 */ /* 0x0011e8000c101b06 */
[----:B------:R1:W-:Y:S04]  /*2f70*/  STG.E.64 [R154.64], R138 ;  /* 0x0000008a9a007986 */ /* 0x0003e8000c101b06 */
[----:B------:R1:W-:Y:S04]  /*2f80*/  STG.E.64 [R156.64], R62 ;  /* 0x0000003e9c007986 */ /* 0x0003e8000c101b06 */
[----:B------:R-:W2:Y:S04]  /*2f90*/  LDG.E.64 R106, [R94.64+0x11ac48] ;  /* 0x11ac48065e6a7981 */ /* 0x000ea8000c1e1b00 */
[----:B------:R-:W3:Y:S01]  /*2fa0*/  LDG.E.64 R108, [R100.64+0x14b88] ;  /* 0x014b8806646c7981 */ /* 0x000ee2000c1e1b00 */
[----:B------:R-:W4:-:S04]  /*2fb0*/  DMUL R102, R98, R144 ;  /* 0x0000009062667228 */ /* 0x000f080000000000 */
[----:B------:R-:W0:-:S04]  /*2fc0*/  DMUL R114, R64, R144 ;  /* 0x0000009040727228 */ /* 0x000e080000000000 */
[----:B------:R-:W5:-:S04]  /*2fd0*/  DMUL R148, R148, c[`(nvkernel__Z4jacui_F1L1214_12.const_opt.16.24)] ;  /* 0x0000000094947a28 */ /* 0x000f480000000000 */
[----:B----4-:R-:W-:-:S04]  /*2fe0*/  DMUL R110, R8, R102 ;  /* 0x00000066086e7228 */ /* 0x010fc80000000000 */
[----:B------:R-:W4:-:S04]  /*2ff0*/  DMUL R112, R96, R96 ;  /* 0x0000006060707228 */ /* 0x000f080000000000 */
[----:B0-----:R-:W-:-:S04]  /*3000*/  DMUL R104, R150, R114 ;  /* 0x0000007296687228 */ /* 0x001fc80000000000 */
[----:B-----5:R-:W0:-:S04]  /*3010*/  DMUL R148, R144, R148 ;  /* 0x0000009490947228 */ /* 0x020e080000000000 */
[----:B----4-:R-:W-:-:S04]  /*3020*/  DMUL R110, R110, R112 ;  /* 0x000000706e6e7228 */ /* 0x010fc80000000000 */
[----:B------:R-:W-:-:S04]  /*3030*/  DMUL R122, R122, R102 ;  /* 0x000000667a7a7228 */ /* 0x000fc80000000000 */
[----:B------:R-:W4:-:S04]  /*3040*/  DMUL R150, R150, R150 ;  /* 0x0000009696967228 */ /* 0x000f080000000000 */
[----:B0-----:R-:W-:-:S04]  /*3050*/  DFMA R148, R24, R148, -R104 ;  /* 0x000000941894722b */ /* 0x001fc80000000868 */
[----:B------:R-:W-:-:S04]  /*3060*/  DMUL R104, R4, R102 ;  /* 0x0000006604687228 */ /* 0x000fc80000000000 */
[----:B----4-:R-:W-:-:S04]  /*3070*/  DFMA R110, R122, R150, -R110 ;  /* 0x000000967a6e722b */ /* 0x010fc8000000086e */
[----:B------:R-:W0:-:S06]  /*3080*/  DMUL R112, R146, R146 ;  /* 0x0000009292707228 */ /* 0x000e0c0000000000 */
[----:B0-----:R-:W-:-:S04]  /*3090*/  DFMA R104, R104, -R112, R110 ;  /* 0x800000706868722b */ /* 0x001fc8000000006e */
[----:B------:R-:W-:-:S04]  /*30a0*/  DMUL R114, R96, R114 ;  /* 0x0000007260727228 */ /* 0x000fc80000000000 */
[----:B------:R-:W-:-:S04]  /*30b0*/  DMUL R96, R144, R146 ;  /* 0x0000009290607228 */ /* 0x000fc80000000000 */
[----:B------:R-:W0:Y:S01]  /*30c0*/  DMUL R134, R134, c[`(nvkernel__Z4jacui_F1L1214_12.const_opt.16.24)] ;  /* 0x0000000086867a28 */ /* 0x000e220000000000 */
[----:B------:R-:W-:-:S05]  /*30d0*/  IADD3 R126, P3, R126, c[0x0][0x1a8], RZ ;  /* 0x00006a007e7e7a10 */ /* 0x000fca0007f7e0ff */
[----:B0-----:R-:W0:-:S06]  /*30e0*/  DMUL R134, R144, R134 ;  /* 0x0000008690867228 */ /* 0x001e0c0000000000 */
[----:B0-----:R-:W-:-:S04]  /*30f0*/  DFMA R114, R24, R134, -R114 ;  /* 0x000000861872722b */ /* 0x001fc80000000872 */
[----:B--2---:R-:W3:-:S06]  /*3100*/  DMUL R102, R106, c[`(nvkernel__Z4jacui_F1L1214_12.const_opt.24.32)] ;  /* 0x000000006a667a28 */ /* 0x004ecc0000000000 */
[----:B---3--:R-:W-:-:S04]  /*3110*/  DFMA R102, R108, c[`(nvkernel__Z4jacui_F1L1214_12.const_opt.32.40)], R102 ;  /* 0x000000006c667a2b */ /* 0x008fc80000000066 */
[----:B------:R-:W0:-:S06]  /*3120*/  DMUL R108, R144, c[0x0][0x248] ;  /* 0x00009200906c7a28 */ /* 0x000e0c0000000000 */
[----:B0-----:R-:W0:-:S04]  /*3130*/  DFMA R104, -R106, R108, R104 ;  /* 0x0000006c6a68722b */ /* 0x001e080000000168 */
[----:B------:R-:W-:-:S04]  /*3140*/  DMUL R96, R96, R102 ;  /* 0x0000006660607228 */ /* 0x000fc80000000000 */
[----:B0-----:R-:W0:Y:S01]  /*3150*/  DMUL R104, R22, R104 ;  /* 0x0000006816687228 */ /* 0x001e220000000000 */
[----:B------:R-:W-:-:S05]  /*3160*/  IADD3 R106, P1, R129, c[0x0][0x1a8], RZ ;  /* 0x00006a00816a7a10 */ /* 0x000fca0007f3e0ff */
[----:B0-----:R0:W2:Y:S02]  /*3170*/  DFMA R96, R24, R96, -R104 ;  /* 0x000000601860722b */ /* 0x0010a40000000868 */
[----:B0-----:R-:W-:Y:S02]  /*3180*/  IADD3 R104, P2, R127, c[0x0][0x1a8], RZ ;  /* 0x00006a007f687a10 */ /* 0x001fe40007f5e0ff */
[----:B------:R-:W-:Y:S02]  /*3190*/  IADD3.X R107, R125, c[0x0][0x1ac], RZ, P1, !PT ;  /* 0x00006b007d6b7a10 */ /* 0x000fe40000ffe4ff */
[----:B------:R-:W-:Y:S02]  /*31a0*/  IADD3.X R105, R124, c[0x0][0x1ac], RZ, P2, !PT ;  /* 0x00006b007c697a10 */ /* 0x000fe400017fe4ff */
[----:B------:R-:W-:Y:S01]  /*31b0*/  IADD3.X R127, R128, c[0x0][0x1ac], RZ, P3, !PT ;  /* 0x00006b00807f7a10 */ /* 0x000fe20001ffe4ff */
[----:B--2---:R1:W-:Y:S04]  /*31c0*/  STG.E.64 [R106.64], R96 ;  /* 0x000000606a007986 */ /* 0x0043e8000c101b06 */
[----:B------:R1:W-:Y:S04]  /*31d0*/  STG.E.64 [R104.64], R148 ;  /* 0x0000009468007986 */ /* 0x0003e8000c101b06 */
[----:B------:R1:W-:Y:S04]  /*31e0*/  STG.E.64 [R126.64], R114 ;  /* 0x000000727e007986 */ /* 0x0003e8000c101b06 */
[----:B------:R-:W2:Y:S04]  /*31f0*/  LDG.E.64 R100, [R100.64+0x14b88] ;  /* 0x014b880664647981 */ /* 0x000ea8000c1e1b00 */
[----:B------:R-:W3:Y:S01]  /*3200*/  LDG.E.64 R94, [R94.64+0x11ac48] ;  /* 0x11ac48065e5e7981 */ /* 0x000ee2000c1e1b00 */
[----:B------:R-:W-:-:S04]  /*3210*/  DMUL R112, R144, R112 ;  /* 0x0000007090707228 */ /* 0x000fc80000000000 */
[----:B------:R-:W0:-:S04]  /*3220*/  DMUL R102, R66, R144 ;  /* 0x0000009042667228 */ /* 0x000e080000000000 */
[----:B------:R-:W-:-:S04]  /*3230*/  DMUL R152, R152, c[`(nvkernel__Z4jacui_F1L1214_12.const_opt.40.48)] ;  /* 0x0000000098987a28 */ /* 0x000fc80000000000 */
[----:B0-----:R-:W-:Y:S01]  /*3240*/  DMUL R146, R146, R102 ;  /* 0x0000006692927228 */ /* 0x001fe20000000000 */
[----:B------:R-:W-:Y:S02]  /*3250*/  IADD3 R132, P1, R132, c[0x0][0x1a8], RZ ;  /* 0x00006a0084847a10 */ /* 0x000fe40007f3e0ff */
[----:B------:R-:W-:Y:S02]  /*3260*/  IADD3 R130, P2, R130, c[0x0][0x1a8], RZ ;  /* 0x00006a0082827a10 */ /* 0x000fe40007f5e0ff */
[----:B------:R-:W-:Y:S02]  /*3270*/  IADD3.X R133, R131, c[0x0][0x1ac], RZ, P1, !PT ;  /* 0x00006b0083857a10 */ /* 0x000fe40000ffe4ff */
[----:B------:R-:W-:Y:S01]  /*3280*/  IADD3.X R131, R143, c[0x0][0x1ac], RZ, P2, !PT ;  /* 0x00006b008f837a10 */ /* 0x000fe200017fe4ff */
[----:B--2---:R-:W0:-:S04]  /*3290*/  DFMA R112, R98, R100, R112 ;  /* 0x000000646270722b */ /* 0x004e080000000070 */
[----:B---3--:R-:W-:-:S04]  /*32a0*/  DMUL R102, R98, R94 ;  /* 0x0000005e62667228 */ /* 0x008fc80000000000 */
[----:B0-----:R-:W0:-:S04]  /*32b0*/  DMUL R112, R112, c[`(nvkernel__Z4jacui_F1L1214_12.const_opt.16.24)] ;  /* 0x0000000070707a28 */ /* 0x001e080000000000 */
[----:B------:R-:W2:-:S04]  /*32c0*/  DMUL R98, R68, R98 ;  /* 0x0000006244627228 */ /* 0x000e880000000000 */
[----:B0-----:R-:W0:-:S04]  /*32d0*/  DFMA R102, R102, c[`(nvkernel__Z4jacui_F1L1214_12.const_opt.40.48)], R112 ;  /* 0x0000000066667a2b */ /* 0x001e080000000070 */
[----:B--2---:R-:W2:-:S04]  /*32e0*/  DFMA R98, R24, R152, -R98 ;  /* 0x000000981862722b */ /* 0x004e880000000862 */
[----:B0-----:R-:W0:-:S04]  /*32f0*/  DFMA R102, R24, R102, -R146 ;  /* 0x000000661866722b */ /* 0x001e080000000892 */
[----:B--2---:R-:W2:-:S03]  /*3300*/  DFMA R98, -R22, c[0x0][0x250], R98 ;  /* 0x0000940016627a2b */ /* 0x004e860000000162 */
[----:B0-----:R1:W-:Y:S04]  /*3310*/  STG.E.64 [R132.64], R102 ;  /* 0x0000006684007986 */ /* 0x0013e8000c101b06 */
[----:B--2---:R1:W-:Y:S04]  /*3320*/  STG.E.64 [R130.64], R98 ;  /* 0x0000006282007986 */ /* 0x0043e8000c101b06 */
.L_x_430:
[----:B------:R-:W-:Y:S05]  /*3330*/  BSYNC B0 ;  /* 0x0000000000007941 */ /* 0x000fea0003800000 */
.L_x_429:
[----:B------:R-:W-:Y:S01]  /*3340*/  IADD3 R0, R0, UR4, RZ ;  /* 0x0000000400007c10 */ /* 0x000fe2000fffe0ff */
[----:B------:R-:W-:Y:S01]  /*3350*/  @!P0 CALL.REL.NOINC `(.L_x_431) ;  /* 0x0000001000008944 */ /* 0x000fe20003c00000 */
[----:B------:R-:W-:Y:S05]  /*3360*/  BRA `(.L_x_432) ;  /* 0xffffd2c000007947 */ /* 0x000fea000383ffff */
.L_x_431:
[----:B------:R-:W-:Y:S05]  /*3370*/  EXIT ;  /* 0x000000000000794d */ /* 0x000fea0003800000 */
.L_x_433:
        /* <DEDUP_REMOVED lines=16> */
.L_x_519:


//--------------------- .text.nvkernel__Z5jacldi_F1L922_10 --------------------------
	.section	.text.nvkernel__Z5jacldi_F1L922_10,"ax",@progbits
	.sectioninfo	@"SHI_REGISTERS=200"
	.align	128
        .global         nvkernel__Z5jacldi_F1L922_10
        .type           nvkernel__Z5jacldi_F1L922_10,@function
        .size           nvkernel__Z5jacldi_F1L922_10,(.L_x_520 - nvkernel__Z5jacldi_F1L922_10)
        .other          nvkernel__Z5jacldi_F1L922_10,@"STO_CUDA_ENTRY STV_DEFAULT"
nvkernel__Z5jacldi_F1L922_10:
.text.nvkernel__Z5jacldi_F1L922_10:
        /* <DEDUP_REMOVED lines=8> */
[----:B------:R-:W0:Y:S01]  /*0080*/  DMUL R10, R10, c[0x0][0x1e0] ;  /* 0x000078000a0a7a28 */ /* 0x000e220000000000 */
[----:B------:R-:W-:Y:S01]  /*0090*/  IMAD.MOV.U32 R9, RZ, RZ, c[0x0][0x1f4] ;  /* 0x00007d00ff097624 */ /* 0x000fe200078e00ff */
[----:B------:R-:W-:Y:S01]  /*00a0*/  MOV R4, c[0x0][0x248] ;  /* 0x0000920000047a02 */ /* 0x000fe20000000f00 */
[----:B------:R-:W-:Y:S01]  /*00b0*/  IMAD.MOV.U32 R5, RZ, RZ, c[0x0][0x24c] ;  /* 0x00009300ff057624 */ /* 0x000fe200078e00ff */
[C---:B------:R-:W1:Y:S01]  /*00c0*/  DMUL R12, R18.reuse, c[0x0][0x210] ;  /* 0x00008400120c7a28 */ /* 0x040e620000000000 */
[----:B------:R-:W-:Y:S01]  /*00d0*/  MOV R42, c[0x0][0x1c0] ;  /* 0x00007000002a7a02 */ /* 0x000fe20000000f00 */
[----:B------:R-:W2:Y:S01]  /*00e0*/  S2R R0, SR_CTAID.X ;  /* 0x0000000000007919 */ /* 0x000ea20000002500 */
[----:B------:R-:W-:Y:S01]  /*00f0*/  MOV R43, c[0x0][0x1c4] ;  /* 0x00007100002b7a02 */ /* 0x000fe20000000f00 */
[C---:B------:R-:W3:Y:S01]  /*0100*/  DMUL R14, R18.reuse, c[0x0][0x228] ;  /* 0x00008a00120e7a28 */ /* 0x040ee20000000000 */
[----:B------:R-:W-:Y:S01]  /*0110*/  MOV R22, c[0x0][0x1e8] ;  /* 0x00007a0000167a02 */ /* 0x000fe20000000f00 */
[----:B------:R-:W2:Y:S01]  /*0120*/  S2R R89, SR_TID.X ;  /* 0x0000000000597919 */ /* 0x000ea20000002100 */
[----:B------:R-:W-:Y:S01]  /*0130*/  IMAD.MOV.U32 R23, RZ, RZ, c[0x0][0x1ec] ;  /* 0x00007b00ff177624 */ /* 0x000fe200078e00ff */
[----:B------:R-:W4:Y:S01]  /*0140*/  DMUL R16, R18, c[0x0][0x240] ;  /* 0x0000900012107a28 */ /* 0x000f220000000000 */
[----:B------:R-:W-:-:S02]  /*0150*/  ULDC UR4, c[0x0][0xc] ;  /* 0x0000030000047ab9 */ /* 0x000fc40000000800 */
[----:B------:R-:W-:Y:S01]  /*0160*/  USHF.L.U32 UR4, UR4, 0x7, URZ ;  /* 0x0000000704047899 */ /* 0x000fe2000800063f */
[----:B------:R-:W-:Y:S01]  /*0170*/  DFMA R36, R18, c[0x0][0x1f8], R20 ;  /* 0x00007e0012247a2b */ /* 0x000fe20000000014 */
[----:B------:R-:W-:Y:S02]  /*0180*/  ULDC.64 UR6, c[0x0][0x118] ;  /* 0x0000460000067ab9 */ /* 0x000fe40000000a00 */
[----:B------:R-:W-:Y:S01]  /*0190*/  ULDC UR5, c[0x0][0x160] ;  /* 0x0000580000057ab9 */ /* 0x000fe20000000800 */
[----:B------:R-:W-:-:S04]  /*01a0*/  DFMA R38, R20, c[0x0][0x1f8], R18 ;  /* 0x00007e0014267a2b */ /* 0x000fc80000000012 */
[----:B------:R-:W5:-:S04]  /*01b0*/  DMUL R18, R18, c[0x0][0x260] ;  /* 0x0000980012127a28 */ /* 0x000f480000000000 */
[----:B0-----:R-:W0:-:S04]  /*01c0*/  DFMA R26, R20, c[0x0][0x1c8], R10 ;  /* 0x00007200141a7a2b */ /* 0x001e08000000000a */
[----:B-1----:R-:W1:Y:S01]  /*01d0*/  DFMA R28, R20, c[0x0][0x208], R12 ;  /* 0x00008200141c7a2b */ /* 0x002e62000000000c */
[----:B--2---:R-:W-:-:S03]  /*01e0*/  IMAD R0, R0, 0x80, R89 ;  /* 0x0000008000007824 */ /* 0x004fc600078e0259 */
[----:B---3--:R-:W2:-:S04]  /*01f0*/  DFMA R30, R20, c[0x0][0x220], R14 ;  /* 0x00008800141e7a2b */ /* 0x008e88000000000e */
[----:B----4-:R-:W3:-:S04]  /*0200*/  DFMA R32, R20, c[0x0][0x238], R16 ;  /* 0x00008e0014207a2b */ /* 0x010ec80000000010 */
[----:B------:R-:W-:-:S04]  /*0210*/  DADD R40, R20, c[0x0][0x1e0] ;  /* 0x0000780014287629 */ /* 0x000fc80000000000 */
[----:B-----5:R-:W4:-:S04]  /*0220*/  DFMA R34, R20, c[0x0][0x258], R18 ;  /* 0x0000960014227a2b */ /* 0x020f080000000012 */
[----:B------:R-:W-:-:S04]  /*0230*/  DFMA R2, R8, c[0x0][0x1f8], -R4 ;  /* 0x00007e0008027a2b */ /* 0x000fc80000000804 */
[----:B------:R-:W5:-:S04]  /*0240*/  DADD R6, R8, -c[0x0][0x248] ;  /* 0x8000920008067629 */ /* 0x000f480000000000 */
[----:B0-----:R-:W-:-:S04]  /*0250*/  DFMA R72, R42, c[0x0][0x1b8], R26 ;  /* 0x00006e002a487a2b */ /* 0x001fc8000000001a */
[----:B-1----:R-:W-:-:S04]  /*0260*/  DFMA R26, R42, c[0x0][0x200], R28 ;  /* 0x000080002a1a7a2b */ /* 0x002fc8000000001c */
[----:B--2---:R-:W-:-:S04]  /*0270*/  DFMA R28, R42, c[0x0][0x218], R30 ;  /* 0x000086002a1c7a2b */ /* 0x004fc8000000001e */
[----:B---3--:R-:W-:-:S04]  /*0280*/  DFMA R30, R42, c[0x0][0x230], R32 ;  /* 0x00008c002a1e7a2b */ /* 0x008fc80000000020 */
[----:B----4-:R-:W-:-:S04]  /*0290*/  DFMA R32, R42, c[0x0][0x250], R34 ;  /* 0x000094002a207a2b */ /* 0x010fc80000000022 */
[----:B------:R-:W0:-:S04]  /*02a0*/  DADD R74, R40, c[0x0][0x1c0] ;  /* 0x00007000284a7629 */ /* 0x000e080000000000 */
[----:B------:R-:W1:-:S04]  /*02b0*/  DADD R12, R22, c[0x0][0x1e8] ;  /* 0x00007a00160c7629 */ /* 0x000e480000000000 */
[----:B------:R-:W-:-:S04]  /*02c0*/  DMUL R14, R22, -2 ;  /* 0xc0000000160e7828 */ /* 0x000fc80000000000 */
[----:B------:R-:W-:-:S04]  /*02d0*/  DFMA R34, R42, c[0x0][0x1f8], R40 ;  /* 0x00007e002a227a2b */ /* 0x000fc80000000028 */
[----:B------:R-:W-:-:S04]  /*02e0*/  DADD R36, R36, c[0x0][0x1c0] ;  /* 0x0000700024247629 */ /* 0x000fc80000000000 */
[----:B------:R-:W-:-:S04]  /*02f0*/  DADD R38, R38, c[0x0][0x1c0] ;  /* 0x0000700026267629 */ /* 0x000fc80000000000 */
[----:B-----5:R-:W2:-:S04]  /*0300*/  DMUL R76, R6, c[0x0][0x1e0] ;  /* 0x00007800064c7a28 */ /* 0x020e880000000000 */
[----:B------:R-:W3:-:S04]  /*0310*/  DMUL R78, R2, c[0x0][0x1d0] ;  /* 0x00007400024e7a28 */ /* 0x000ec80000000000 */
[----:B------:R-:W4:-:S04]  /*0320*/  DMUL R80, R2, c[0x0][0x1e0] ;  /* 0x0000780002507a28 */ /* 0x000f080000000000 */
[----:B------:R-:W-:-:S04]  /*0330*/  DMUL R10, R20, c[0x0][0x1e8] ;  /* 0x00007a00140a7a28 */ /* 0x000fc80000000000 */
[----:B------:R-:W-:-:S04]  /*0340*/  DMUL R16, R22, c[0x0][0x268] ;  /* 0x00009a0016107a28 */ /* 0x000fc80000000000 */
[----:B------:R-:W-:-:S04]  /*0350*/  DMUL R18, R22, c[0x0][0x270] ;  /* 0x00009c0016127a28 */ /* 0x000fc80000000000 */
[----:B------:R-:W-:-:S04]  /*0360*/  DMUL R20, R22, c[0x0][0x1e0] ;  /* 0x0000780016147a28 */ /* 0x000fc80000000000 */
[----:B0-----:R-:W-:-:S04]  /*0370*/  DMUL R70, R74, c[0x0][0x248] ;  /* 0x000092004a467a28 */ /* 0x001fc80000000000 */
[----:B------:R-:W-:-:S04]  /*0380*/  DMUL R22, R22, c[0x0][0x278] ;  /* 0x00009e0016167a28 */ /* 0x000fc80000000000 */
[----:B------:R-:W0:-:S04]  /*0390*/  DMUL R24, R42, c[0x0][0x1e8] ;  /* 0x00007a002a187a28 */ /* 0x000e080000000000 */
[----:B-1----:R-:W1:-:S04]  /*03a0*/  DMUL R74, R12, R74 ;  /* 0x0000004a0c4a7228 */ /* 0x002e480000000000 */
[----:B--2---:R-:W2:-:S04]  /*03b0*/  DFMA R76, R6, c[0x0][0x1d0], R76 ;  /* 0x00007400064c7a2b */ /* 0x004e88000000004c */
[----:B---3--:R-:W3:-:S04]  /*03c0*/  DFMA R78, R6, c[0x0][0x1e0], R78 ;  /* 0x00007800064e7a2b */ /* 0x008ec8000000004e */
[----:B----4-:R-:W4:-:S04]  /*03d0*/  DFMA R80, R6, c[0x0][0x1d0], R80 ;  /* 0x0000740006507a2b */ /* 0x010f080000000050 */
[----:B------:R-:W5:-:S04]  /*03e0*/  DMUL R82, R36, R14 ;  /* 0x0000000e24527228 */ /* 0x000f480000000000 */
[----:B------:R-:W0:-:S04]  /*03f0*/  DMUL R84, R14, R38 ;  /* 0x000000260e547228 */ /* 0x000e080000000000 */
[----:B------:R-:W0:-:S04]  /*0400*/  DMUL R86, R14, R34 ;  /* 0x000000220e567228 */ /* 0x000e080000000000 */
[----:B------:R0:W0:-:S04]  /*0410*/  DFMA R4, R8, -c[0x0][0x1f8], R4 ;  /* 0x80007e0008047a2b */ /* 0x0000080000000004 */
[----:B------:R-:W0:-:S04]  /*0420*/  DMUL R8, R8, c[0x0][0x1f8] ;  /* 0x00007e0008087a28 */ /* 0x000e080000000000 */
[----:B------:R0:W0:-:S04]  /*0430*/  DMUL R40, R12, c[0x0][0x1f0] ;  /* 0x00007c000c287a28 */ /* 0x0000080000000000 */
[----:B0-----:R0:W0:-:S04]  /*0440*/  DMUL R172, R24, c[0x0][0x1b8] ;  /* 0x00006e0018ac7a28 */ /* 0x0010080000000000 */
[----:B------:R0:W0:-:S04]  /*0450*/  DMUL R42, R24, c[0x0][0x1f0] ;  /* 0x00007c00182a7a28 */ /* 0x0000080000000000 */
[----:B------:R0:W0:-:S04]  /*0460*/  DMUL R44, R16, c[`(nvkernel__Z5jacldi_F1L922_10.const_opt.0.8)] ;  /* 0x00000000102c7a28 */ /* 0x0000080000000000 */
[----:B------:R0:W0:-:S04]  /*0470*/  DMUL R46, R16, c[`(nvkernel__Z5jacldi_F1L922_10.const_opt.8.16)] ;  /* 0x00000000102e7a28 */ /* 0x0000080000000000 */
[----:B------:R0:W0:-:S04]  /*0480*/  DMUL R48, R6, R24 ;  /* 0x0000001806307228 */ /* 0x0000080000000000 */
[----:B------:R0:W0:-:S04]  /*0490*/  DMUL R50, R2, R24 ;  /* 0x0000001802327228 */ /* 0x0000080000000000 */
[----:B------:R0:W0:-:S04]  /*04a0*/  DMUL R52, R24, c[0x0][0x248] ;  /* 0x0000920018347a28 */ /* 0x0000080000000000 */
[----:B------:R0:W0:-:S04]  /*04b0*/  DMUL R174, R10, c[0x0][0x1c8] ;  /* 0x000072000aae7a28 */ /* 0x0000080000000000 */
        /* <DEDUP_REMOVED lines=9> */
[----:B------:R0:W0:-:S04]  /*0550*/  DFMA R72, R72, R12, 1 ;  /* 0x3ff000004848742b */ /* 0x000008000000000c */
[----:B-1----:R-:W1:-:S04]  /*0560*/  DMUL R74, R74, c[0x0][0x248] ;  /* 0x000092004a4a7a28 */ /* 0x002e480000000000 */
[----:B--2---:R2:W0:-:S04]  /*0570*/  DFMA R76, R2, c[0x0][0x1c0], R76 ;  /* 0x00007000024c7a2b */ /* 0x004408000000004c */
[----:B---3--:R2:W3:-:S04]  /*0580*/  DFMA R78, R6, c[0x0][0x1c0], R78 ;  /* 0x00007000064e7a2b */ /* 0x0084c8000000004e */
[----:B----4-:R2:W4:-:S04]  /*0590*/  DFMA R80, R6, c[0x0][0x1c0], R80 ;  /* 0x0000700006507a2b */ /* 0x0105080000000050 */
[----:B-----5:R-:W0:-:S04]  /*05a0*/  DMUL R82, R82, c[0x0][0x1f0] ;  /* 0x00007c0052527a28 */ /* 0x020e080000000000 */
[----:B------:R-:W0:-:S04]  /*05b0*/  DMUL R84, R84, c[0x0][0x1f0] ;  /* 0x00007c0054547a28 */ /* 0x000e080000000000 */
[----:B-1234-:R-:W0:-:S04]  /*05c0*/  DMUL R86, R86, c[0x0][0x1f0] ;  /* 0x00007c0056567a28 */ /* 0x01ee080000000000 */
.L_x_437:
[----:B------:R-:W-:Y:S01]  /*05d0*/  ISETP.GE.AND P1, PT, R0, c[0x0][0x160], PT ;  /* 0x0000580000007a0c */ /* 0x000fe20003f26270 */
[----:B------:R-:W-:Y:S01]  /*05e0*/  UIADD3 UR5, -UR4, UR5, URZ ;  /* 0x0000000504057290 */ /* 0x000fe2000fffe13f */
[----:B------:R-:W-:Y:S05]  /*05f0*/  BSSY B0, `(.L_x_434) ;  /* 0x00002d6000007945 */ /* 0x000fea0003800000 */
[----:B------:R-:W-:-:S06]  /*0600*/  ISETP.LT.AND P0, PT, RZ, UR5, PT ;  /* 0x00000005ff007c0c */ /* 0x000fcc000bf01270 */
[----:B01----:R-:W-:Y:S05]  /*0610*/  @P1 BRA `(.L_x_435) ;  /* 0x00002d3000001947 */ /* 0x003fea0003800000 */
        /* <DEDUP_REMOVED lines=12> */
[----:B------:R-:W3:Y:S01]  /*06e0*/  LDG.E.CONSTANT R94, [R92.64] ;  /* 0x000000065c5e7981 */ /* 0x000ee2000c1e9900 */
[--C-:B------:R-:W-:Y:S02]  /*06f0*/  SHF.R.S64 R113, R146, 0x1d, R116.reuse ;  /* 0x0000001d92717819 */ /* 0x100fe40000001074 */
[C---:B------:R-:W-:Y:S02]  /*0700*/  IADD3.X R99, R0.reuse, 0xcb35, RZ, P1, !PT ;  /* 0x0000cb3500637810 */ /* 0x040fe40000ffe4ff */
[----:B------:R-:W-:Y:S02]  /*0710*/  SHF.R.S32.HI R116, RZ, 0x1d, R116 ;  /* 0x0000001dff747819 */ /* 0x000fe40000011474 */
[----:B------:R-:W-:-:S02]  /*0720*/  IADD3.X R111, R0, 0x2619d, RZ, P1, !PT ;  /* 0x0002619d006f7810 */ /* 0x000fc40000ffe4ff */
[--C-:B------:R-:W-:Y:S02]  /*0730*/  SHF.R.S64 R127, R146, 0x1d, R99.reuse ;  /* 0x0000001d927f7819 */ /* 0x100fe40000001063 */
[----:B-1----:R-:W-:Y:S02]  /*0740*/  IADD3.X R91, R0, 0x32cd1, RZ, P1, !PT ;  /* 0x00032cd1005b7810 */ /* 0x002fe40000ffe4ff */
[----:B------:R-:W-:Y:S02]  /*0750*/  SHF.R.S32.HI R124, RZ, 0x1d, R99 ;  /* 0x0000001dff7c7819 */ /* 0x000fe40000011463 */
[C---:B------:R-:W-:Y:S02]  /*0760*/  SHF.R.S64 R126, R146.reuse, 0x1d, R111 ;  /* 0x0000001d927e7819 */ /* 0x040fe4000000106f */
[----:B------:R-:W-:Y:S02]  /*0770*/  SHF.R.S64 R125, R146, 0x1d, R91 ;  /* 0x0000001d927d7819 */ /* 0x000fe4000000105b */
[----:B------:R-:W-:-:S02]  /*0780*/  SHF.R.S32.HI R111, RZ, 0x1d, R111 ;  /* 0x0000001dff6f7819 */ /* 0x000fc4000001146f */
[----:B------:R-:W-:Y:S02]  /*0790*/  IADD3 R104, P4, R126, c[0x0][0x180], RZ ;  /* 0x000060007e687a10 */ /* 0x000fe40007f9e0ff */
[----:B------:R-:W-:Y:S02]  /*07a0*/  SHF.R.S32.HI R112, RZ, 0x1d, R91 ;  /* 0x0000001dff707819 */ /* 0x000fe4000001145b */
[----:B------:R-:W-:Y:S02]  /*07b0*/  IADD3.X R105, R111, c[0x0][0x184], RZ, P4, !PT ;  /* 0x000061006f697a10 */ /* 0x000fe400027fe4ff */
[--C-:B--2---:R-:W-:Y:S02]  /*07c0*/  SHF.R.S32.HI R89, RZ, 0x1f, R88.reuse ;  /* 0x0000001fff597819 */ /* 0x104fe40000011458 */
[----:B---3--:R-:W-:Y:S02]  /*07d0*/  IADD3 R97, -R94, c[0x0][0x1b0], -R88 ;  /* 0x00006c005e617a10 */ /* 0x008fe40007ffe958 */
[----:B------:R-:W-:-:S03]  /*07e0*/  SHF.R.S32.HI R95, RZ, 0x1f, R94 ;  /* 0x0000001fff5f7819 */ /* 0x000fc6000001145e */
[----:B------:R-:W-:Y:S01]  /*07f0*/  IMAD.WIDE R88, R97, 0x67, R88 ;  /* 0x0000006761587825 */ /* 0x000fe200078e0258 */
[----:B------:R-:W-:-:S03]  /*0800*/  IADD3.X R97, R0, 0x19669, RZ, P1, !PT ;  /* 0x0001966900617810 */ /* 0x000fc60000ffe4ff */
[----:B------:R-:W-:Y:S02]  /*0810*/  IMAD R139, R89, 0x67, RZ ;  /* 0x00000067598b7824 */ /* 0x000fe400078e02ff */
[----:B------:R-:W-:Y:S01]  /*0820*/  IMAD.WIDE.U32 R94, R88, 0x67, R94 ;  /* 0x00000067585e7825 */ /* 0x000fe200078e005e */
[----:B------:R-:W-:-:S03]  /*0830*/  IADD3 R88, P3, R113, c[0x0][0x180], RZ ;  /* 0x0000600071587a10 */ /* 0x000fc60007f7e0ff */
[----:B------:R-:W-:Y:S01]  /*0840*/  IMAD.IADD R139, R95, 0x1, R139 ;  /* 0x000000015f8b7824 */ /* 0x000fe200078e028b */
[----:B------:R-:W-:Y:S01]  /*0850*/  SHF.R.S64 R114, R146, 0x1d, R97 ;  /* 0x0000001d92727819 */ /* 0x000fe20000001061 */
[----:B------:R-:W-:Y:S01]  /*0860*/  IMAD.SHL.U32 R140, R94, 0x8, RZ ;  /* 0x000000085e8c7824 */ /* 0x000fe200078e00ff */
[----:B------:R-:W-:Y:S02]  /*0870*/  IADD3.X R89, R116, c[0x0][0x184], RZ, P3, !PT ;  /* 0x0000610074597a10 */ /* 0x000fe40001ffe4ff */
[----:B------:R-:W-:Y:S02]  /*0880*/  SHF.L.U64.HI R139, R94, 0x3, R139 ;  /* 0x000000035e8b7819 */ /* 0x000fe4000001028b */
[----:B------:R-:W-:Y:S02]  /*0890*/  IADD3 R92, P2, R140, c[0x0][0x178], RZ ;  /* 0x00005e008c5c7a10 */ /* 0x000fe40007f5e0ff */
[----:B------:R-:W-:Y:S02]  /*08a0*/  SHF.R.S32.HI R110, RZ, 0x1d, R97 ;  /* 0x0000001dff6e7819 */ /* 0x000fe40000011461 */
[----:B------:R-:W-:-:S02]  /*08b0*/  IADD3.X R93, R139, c[0x0][0x17c], RZ, P2, !PT ;  /* 0x00005f008b5d7a10 */ /* 0x000fc400017fe4ff */
[----:B------:R-:W-:Y:S02]  /*08c0*/  IADD3 R100, P3, R127, c[0x0][0x180], RZ ;  /* 0x000060007f647a10 */ /* 0x000fe40007f7e0ff */
[----:B------:R-:W-:Y:S01]  /*08d0*/  IADD3 R102, P2, R114, c[0x0][0x180], RZ ;  /* 0x0000600072667a10 */ /* 0x000fe20007f5e0ff */
[----:B------:R-:W2:Y:S01]  /*08e0*/  LDG.E.64 R94, [R92.64] ;  /* 0x000000065c5e7981 */ /* 0x000ea2000c1e1b00 */
[----:B------:R-:W-:Y:S02]  /*08f0*/  IADD3 R138, P5, R140, c[0x0][0x188], RZ ;  /* 0x000062008c8a7a10 */ /* 0x000fe40007fbe0ff */
[----:B------:R-:W-:Y:S01]  /*0900*/  IADD3.X R101, R124, c[0x0][0x184], RZ, P3, !PT ;  /* 0x000061007c657a10 */ /* 0x000fe20001ffe4ff */
[----:B0-----:R-:W-:Y:S01]  /*0910*/  STG.E.64 [R88.64], R72 ;  /* 0x0000004858007986 */ /* 0x001fe2000c101b06 */
[----:B------:R-:W-:Y:S02]  /*0920*/  IADD3.X R103, R110, c[0x0][0x184], RZ, P2, !PT ;  /* 0x000061006e677a10 */ /* 0x000fe400017fe4ff */
[----:B------:R-:W-:Y:S01]  /*0930*/  IADD3 R106, P3, R125, c[0x0][0x180], RZ ;  /* 0x000060007d6a7a10 */ /* 0x000fe20007f7e0ff */
[----:B------:R0:W-:Y:S01]  /*0940*/  STG.E.64 [R100.64], RZ ;  /* 0x000000ff64007986 */ /* 0x0001e2000c101b06 */
[----:B------:R-:W-:-:S02]  /*0950*/  IADD3.X R141, R139, c[0x0][0x18c], RZ, P5, !PT ;  /* 0x000063008b8d7a10 */ /* 0x000fc40002ffe4ff */
[----:B------:R-:W-:Y:S01]  /*0960*/  IADD3 R90, P2, R138, 0x1000000, RZ ;  /* 0x010000008a5a7810 */ /* 0x000fe20007f5e0ff */
[----:B------:R-:W-:Y:S01]  /*0970*/  STG.E.64 [R102.64], RZ ;  /* 0x000000ff66007986 */ /* 0x000fe2000c101b06 */
[----:B------:R-:W-:-:S03]  /*0980*/  IADD3.X R107, R112, c[0x0][0x184], RZ, P3, !PT ;  /* 0x00006100706b7a10 */ /* 0x000fc60001ffe4ff */
[----:B------:R-:W-:Y:S01]  /*0990*/  IMAD.X R91, RZ, RZ, R141, P2 ;  /* 0x000000ffff5b7224 */ /* 0x000fe200010e068d */
[----:B------:R-:W-:Y:S04]  /*09a0*/  STG.E.64 [R104.64], RZ ;  /* 0x000000ff68007986 */ /* 0x000fe8000c101b06 */
[----:B------:R1:W-:Y:S04]  /*09b0*/  STG.E.64 [R106.64], RZ ;  /* 0x000000ff6a007986 */ /* 0x0003e8000c101b06 */
[----:B------:R-:W3:Y:S01]  /*09c0*/  LDG.E.64 R98, [R90.64+-0x7be7d0] ;  /* 0x841830065a627981 */ /* 0x000ee2000c1e1b00 */
[----:B------:R-:W-:-:S02]  /*09d0*/  IADD3.X R109, R0, 0x28a5, RZ, P1, !PT ;  /* 0x000028a5006d7810 */ /* 0x000fc40000ffe4ff */
[----:B------:R-:W-:Y:S02]  /*09e0*/  IADD3.X R117, R0, 0xf3d9, RZ, P1, !PT ;  /* 0x0000f3d900757810 */ /* 0x000fe40000ffe4ff */
[--C-:B------:R-:W-:Y:S02]  /*09f0*/  SHF.R.S64 R108, R146, 0x1d, R109.reuse ;  /* 0x0000001d926c7819 */ /* 0x100fe4000000106d */
[C---:B------:R-:W-:Y:S02]  /*0a00*/  IADD3.X R115, R0.reuse, 0x28a41, RZ, P1, !PT ;  /* 0x00028a4100737810 */ /* 0x040fe40000ffe4ff */
[----:B0-----:R-:W-:Y:S02]  /*0a10*/  IADD3.X R101, R0, 0x35575, RZ, P1, !PT ;  /* 0x0003557500657810 */ /* 0x001fe40000ffe4ff */
[----:B-1----:R-:W-:Y:S02]  /*0a20*/  SHF.R.S32.HI R107, RZ, 0x1d, R109 ;  /* 0x0000001dff6b7819 */ /* 0x002fe4000001146d */
[----:B------:R-:W-:-:S02]  /*0a30*/  SHF.R.S64 R109, R146, 0x1d, R117 ;  /* 0x0000001d926d7819 */ /* 0x000fc40000001075 */
[----:B------:R-:W-:Y:S02]  /*0a40*/  IADD3 R122, P4, R108, c[0x0][0x180], RZ ;  /* 0x000060006c7a7a10 */ /* 0x000fe40007f9e0ff */
[----:B------:R-:W-:Y:S02]  /*0a50*/  SHF.R.S64 R100, R146, 0x1d, R101 ;  /* 0x0000001d92647819 */ /* 0x000fe40000001065 */
[----:B------:R-:W-:Y:S02]  /*0a60*/  SHF.R.S32.HI R106, RZ, 0x1d, R117 ;  /* 0x0000001dff6a7819 */ /* 0x000fe40000011475 */
[----:B------:R-:W-:Y:S02]  /*0a70*/  IADD3 R128, P3, R109, c[0x0][0x180], RZ ;  /* 0x000060006d807a10 */ /* 0x000fe40007f7e0ff */
[----:B------:R-:W-:Y:S02]  /*0a80*/  IADD3.X R123, R107, c[0x0][0x184], RZ, P4, !PT ;  /* 0x000061006b7b7a10 */ /* 0x000fe400027fe4ff */
[----:B------:R-:W-:-:S02]  /*0a90*/  SHF.R.S32.HI R101, RZ, 0x1d, R101 ;  /* 0x0000001dff657819 */ /* 0x000fc40000011465 */
[----:B------:R-:W-:Y:S02]  /*0aa0*/  IADD3 R134, P5, R100, c[0x0][0x180], RZ ;  /* 0x0000600064867a10 */ /* 0x000fe40007fbe0ff */
[----:B------:R-:W-:Y:S02]  /*0ab0*/  IADD3.X R129, R106, c[0x0][0x184], RZ, P3, !PT ;  /* 0x000061006a817a10 */ /* 0x000fe40001ffe4ff */
[----:B------:R-:W-:Y:S01]  /*0ac0*/  IADD3.X R135, R101, c[0x0][0x184], RZ, P5, !PT ;  /* 0x0000610065877a10 */ /* 0x000fe20002ffe4ff */
[----:B--2---:R-:W0:-:S04]  /*0ad0*/  DMUL R96, R94, R94 ;  /* 0x0000005e5e607228 */ /* 0x004e080000000000 */
[----:B------:R-:W1:-:S04]  /*0ae0*/  DMUL R142, R40, R94 ;  /* 0x0000005e288e7228 */ /* 0x000e480000000000 */
[----:B0-----:R-:W-:-:S04]  /*0af0*/  DMUL R88, R82, R96 ;  /* 0x0000006052587228 */ /* 0x001fc80000000000 */
[----:B-1----:R-:W0:-:S06]  /*0b00*/  DFMA R118, R36, R142, 1 ;  /* 0x3ff000002476742b */ /* 0x002e0c000000008e */
[----:B0-----:R-:W-:-:S04]  /*0b10*/  DFMA R118, R12, R26, R118 ;  /* 0x0000001a0c76722b */ /* 0x001fc80000000076 */
[----:B---3--:R0:W1:Y:S02]  /*0b20*/  DMUL R88, R88, R98 ;  /* 0x0000006258587228 */ /* 0x0080640000000000 */
[----:B0-----:R-:W-:Y:S02]  /*0b30*/  IADD3.X R99, R0, 0x1bf0d, RZ, P1, !PT ;  /* 0x0001bf0d00637810 */ /* 0x001fe40000ffe4ff */
[----:B------:R-:W-:Y:S02]  /*0b40*/  SHF.R.S32.HI R98, RZ, 0x1d, R115 ;  /* 0x0000001dff627819 */ /* 0x000fe40000011473 */
[C-C-:B------:R-:W-:Y:S01]  /*0b50*/  SHF.R.S64 R104, R146.reuse, 0x1d, R99.reuse ;  /* 0x0000001d92687819 */ /* 0x140fe20000001063 */
[----:B-1----:R0:W-:Y:S01]  /*0b60*/  STG.E.64 [R122.64], R88 ;  /* 0x000000587a007986 */ /* 0x0021e2000c101b06 */
[----:B------:R-:W-:Y:S02]  /*0b70*/  SHF.R.S32.HI R103, RZ, 0x1d, R99 ;  /* 0x0000001dff677819 */ /* 0x000fe40000011463 */
[----:B------:R-:W-:Y:S01]  /*0b80*/  SHF.R.S64 R99, R146, 0x1d, R115 ;  /* 0x0000001d92637819 */ /* 0x000fe20000001073 */
[----:B------:R1:W-:Y:S01]  /*0b90*/  STG.E.64 [R128.64], R118 ;  /* 0x0000007680007986 */ /* 0x0003e2000c101b06 */
[----:B------:R-:W-:-:S02]  /*0ba0*/  IADD3 R130, P2, R104, c[0x0][0x180], RZ ;  /* 0x0000600068827a10 */ /* 0x000fc40007f5e0ff */
[----:B------:R-:W-:Y:S02]  /*0bb0*/  IADD3 R132, P4, R99, c[0x0][0x180], RZ ;  /* 0x0000600063847a10 */ /* 0x000fe40007f9e0ff */
[----:B------:R-:W-:Y:S02]  /*0bc0*/  IADD3.X R131, R103, c[0x0][0x184], RZ, P2, !PT ;  /* 0x0000610067837a10 */ /* 0x000fe400017fe4ff */
[----:B------:R-:W-:-:S03]  /*0bd0*/  IADD3.X R133, R98, c[0x0][0x184], RZ, P4, !PT ;  /* 0x0000610062857a10 */ /* 0x000fc600027fe4ff */
[----:B------:R-:W-:Y:S04]  /*0be0*/  STG.E.64 [R130.64], RZ ;  /* 0x000000ff82007986 */ /* 0x000fe8000c101b06 */
[----:B------:R-:W-:Y:S04]  /*0bf0*/  STG.E.64 [R132.64], RZ ;  /* 0x000000ff84007986 */ /* 0x000fe8000c101b06 */
[----:B------:R-:W-:Y:S04]  /*0c00*/  STG.E.64 [R134.64], RZ ;  /* 0x000000ff86007986 */ /* 0x000fe8000c101b06 */
[----:B------:R-:W2:Y:S01]  /*0c10*/  LDG.E.64 R120, [R90.64+0x83060] ;  /* 0x083060065a787981 */ /* 0x000ea2000c1e1b00 */
[C---:B------:R-:W-:Y:S01]  /*0c20*/  IADD3.X R115, R0.reuse, 0x5149, RZ, P1, !PT ;  /* 0x0000514900737810 */ /* 0x040fe20000ffe4ff */
[----:B0-----:R-:W2:Y:S01]  /*0c30*/  DMUL R88, R84, R96 ;  /* 0x0000006054587228 */ /* 0x001ea20000000000 */
[----:B-1----:R-:W-:-:S02]  /*0c40*/  IADD3.X R129, R0, 0x1e7b1, RZ, P1, !PT ;  /* 0x0001e7b100817810 */ /* 0x002fc40000ffe4ff */
[--C-:B------:R-:W-:Y:S02]  /*0c50*/  SHF.R.S64 R105, R146, 0x1d, R115.reuse ;  /* 0x0000001d92697819 */ /* 0x100fe40000001073 */
[----:B------:R-:W-:Y:S02]  /*0c60*/  SHF.R.S32.HI R102, RZ, 0x1d, R115 ;  /* 0x0000001dff667819 */ /* 0x000fe40000011473 */
[----:B------:R-:W-:Y:S02]  /*0c70*/  IADD3 R136, P2, R105, c[0x0][0x180], RZ ;  /* 0x0000600069887a10 */ /* 0x000fe40007f5e0ff */
[----:B------:R-:W-:Y:S02]  /*0c80*/  IADD3.X R119, R0, 0x2b2e5, RZ, P1, !PT ;  /* 0x0002b2e500777810 */ /* 0x000fe40000ffe4ff */
[----:B------:R-:W-:Y:S02]  /*0c90*/  IADD3.X R137, R102, c[0x0][0x184], RZ, P2, !PT ;  /* 0x0000610066897a10 */ /* 0x000fe400017fe4ff */
[----:B------:R-:W-:-:S02]  /*0ca0*/  SHF.R.S64 R123, R146, 0x1d, R129 ;  /* 0x0000001d927b7819 */ /* 0x000fc40000001081 */
[----:B------:R-:W-:Y:S02]  /*0cb0*/  IADD3.X R117, R0, 0x37e19, RZ, P1, !PT ;  /* 0x00037e1900757810 */ /* 0x000fe40000ffe4ff */
[----:B------:R-:W-:Y:S02]  /*0cc0*/  SHF.R.S32.HI R118, RZ, 0x1d, R129 ;  /* 0x0000001dff767819 */ /* 0x000fe40000011481 */
[--C-:B------:R-:W-:Y:S01]  /*0cd0*/  SHF.R.S64 R122, R146, 0x1d, R119.reuse ;  /* 0x0000001d927a7819 */ /* 0x100fe20000001077 */
[----:B--2---:R0:W1:Y:S02]  /*0ce0*/  DMUL R88, R88, R120 ;  /* 0x0000007858587228 */ /* 0x0040640000000000 */
[----:B0-----:R-:W-:Y:S02]  /*0cf0*/  IADD3.X R121, R0, 0x11c7d, RZ, P1, !PT ;  /* 0x00011c7d00797810 */ /* 0x001fe40000ffe4ff */
[----:B------:R-:W-:Y:S02]  /*0d00*/  SHF.R.S32.HI R120, RZ, 0x1d, R119 ;  /* 0x0000001dff787819 */ /* 0x000fe40000011477 */
[--C-:B------:R-:W-:Y:S01]  /*0d10*/  SHF.R.S64 R115, R146, 0x1d, R121.reuse ;  /* 0x0000001d92737819 */ /* 0x100fe20000001079 */
[----:B-1----:R0:W-:Y:S01]  /*0d20*/  STG.E.64 [R136.64], R88 ;  /* 0x0000005888007986 */ /* 0x0021e2000c101b06 */
[----:B------:R-:W-:-:S02]  /*0d30*/  SHF.R.S32.HI R121, RZ, 0x1d, R121 ;  /* 0x0000001dff797819 */ /* 0x000fc40000011479 */
[----:B------:R-:W-:Y:S02]  /*0d40*/  IADD3 R144, P2, R115, c[0x0][0x180], RZ ;  /* 0x0000600073907a10 */ /* 0x000fe40007f5e0ff */
[--C-:B------:R-:W-:Y:S02]  /*0d50*/  SHF.R.S64 R119, R146, 0x1d, R117.reuse ;  /* 0x0000001d92777819 */ /* 0x100fe40000001075 */
[----:B------:R-:W-:Y:S02]  /*0d60*/  IADD3.X R145, R121, c[0x0][0x184], RZ, P2, !PT ;  /* 0x0000610079917a10 */ /* 0x000fe400017fe4ff */
[----:B------:R-:W-:Y:S02]  /*0d70*/  IADD3 R148, P2, R122, c[0x0][0x180], RZ ;  /* 0x000060007a947a10 */ /* 0x000fe40007f5e0ff */
[----:B------:R-:W-:Y:S01]  /*0d80*/  SHF.R.S32.HI R117, RZ, 0x1d, R117 ;  /* 0x0000001dff757819 */ /* 0x000fe20000011475 */
[----:B------:R-:W-:Y:S01]  /*0d90*/  STG.E.64 [R144.64], RZ ;  /* 0x000000ff90007986 */ /* 0x000fe2000c101b06 */
[----:B------:R-:W-:Y:S01]  /*0da0*/  IADD3 R150, P4, R119, c[0x0][0x180], RZ ;  /* 0x0000600077967a10 */ /* 0x000fe20007f9e0ff */
[----:B0-----:R-:W0:Y:S01]  /*0db0*/  DFMA R88, R38, R142, 1 ;  /* 0x3ff000002658742b */ /* 0x001e22000000008e */
[----:B------:R-:W-:-:S02]  /*0dc0*/  IADD3 R136, P3, R123, c[0x0][0x180], RZ ;  /* 0x000060007b887a10 */ /* 0x000fc40007f7e0ff */
[----:B------:R-:W-:Y:S02]  /*0dd0*/  IADD3.X R149, R120, c[0x0][0x184], RZ, P2, !PT ;  /* 0x0000610078957a10 */ /* 0x000fe400017fe4ff */
[----:B------:R-:W-:Y:S01]  /*0de0*/  IADD3.X R137, R118, c[0x0][0x184], RZ, P3, !PT ;  /* 0x0000610076897a10 */ /* 0x000fe20001ffe4ff */
[----:B0-----:R0:W1:Y:S01]  /*0df0*/  DFMA R130, R12, R28, R88 ;  /* 0x0000001c0c82722b */ /* 0x0010620000000058 */
[----:B------:R-:W-:Y:S02]  /*0e00*/  IADD3.X R151, R117, c[0x0][0x184], RZ, P4, !PT ;  /* 0x0000610075977a10 */ /* 0x000fe400027fe4ff */
[----:B0-----:R-:W-:-:S04]  /*0e10*/  IADD3 R88, P3, R138, 0x2000000, RZ ;  /* 0x020000008a587810 */ /* 0x001fc80007f7e0ff */
[----:B-1----:R0:W-:Y:S01]  /*0e20*/  STG.E.64 [R136.64], R130 ;  /* 0x0000008288007986 */ /* 0x0021e2000c101b06 */
[----:B------:R-:W-:-:S03]  /*0e30*/  IMAD.X R89, RZ, RZ, R141, P3 ;  /* 0x000000ffff597224 */ /* 0x000fc600018e068d */
[----:B------:R-:W-:Y:S04]  /*0e40*/  STG.E.64 [R148.64], RZ ;  /* 0x000000ff94007986 */ /* 0x000fe8000c101b06 */
[----:B------:R1:W-:Y:S04]  /*0e50*/  STG.E.64 [R150.64], RZ ;  /* 0x000000ff96007986 */ /* 0x0003e8000c101b06 */
[----:B------:R-:W2:Y:S01]  /*0e60*/  LDG.E.64 R134, [R88.64+-0x73b770] ;  /* 0x8c48900658867981 */ /* 0x000ea2000c1e1b00 */
[----:B------:R-:W-:Y:S01]  /*0e70*/  DMUL R132, R86, R96 ;  /* 0x0000006056847228 */ /* 0x000fe20000000000 */
[----:B------:R-:W-:-:S02]  /*0e80*/  IADD3.X R141, R0, 0x79ed, RZ, P1, !PT ;  /* 0x000079ed008d7810 */ /* 0x000fc40000ffe4ff */
[----:B0-----:R-:W-:Y:S01]  /*0e90*/  IADD3.X R131, R0, 0x14521, RZ, P1, !PT ;  /* 0x0001452100837810 */ /* 0x001fe20000ffe4ff */
[----:B------:R-:W0:Y:S01]  /*0ea0*/  DFMA R142, R34, R142, 1 ;  /* 0x3ff00000228e742b */ /* 0x000e22000000008e */
[--C-:B------:R-:W-:Y:S02]  /*0eb0*/  SHF.R.S64 R129, R146, 0x1d, R141.reuse ;  /* 0x0000001d92817819 */ /* 0x100fe4000000108d */
[----:B------:R-:W-:Y:S02]  /*0ec0*/  SHF.R.S32.HI R128, RZ, 0x1d, R141 ;  /* 0x0000001dff807819 */ /* 0x000fe4000001148d */
[----:B------:R-:W-:Y:S01]  /*0ed0*/  IADD3.X R141, R0, 0x2db89, RZ, P1, !PT ;  /* 0x0002db89008d7810 */ /* 0x000fe20000ffe4ff */
[----:B0-----:R-:W-:Y:S01]  /*0ee0*/  DFMA R142, R12, R30, R142 ;  /* 0x0000001e0c8e722b */ /* 0x001fe2000000008e */
[----:B------:R-:W-:Y:S02]  /*0ef0*/  IADD3 R152, P2, R129, c[0x0][0x180], RZ ;  /* 0x0000600081987a10 */ /* 0x000fe40007f5e0ff */
[----:B------:R-:W-:-:S02]  /*0f00*/  SHF.R.S64 R137, R146, 0x1d, R131 ;  /* 0x0000001d92897819 */ /* 0x000fc40000001083 */
[----:B------:R-:W-:Y:S02]  /*0f10*/  IADD3.X R153, R128, c[0x0][0x184], RZ, P2, !PT ;  /* 0x0000610080997a10 */ /* 0x000fe400017fe4ff */
[----:B------:R-:W-:Y:S01]  /*0f20*/  IADD3 R154, P2, R137, c[0x0][0x180], RZ ;  /* 0x00006000899a7a10 */ /* 0x000fe20007f5e0ff */
[----:B--2---:R0:W2:Y:S02]  /*0f30*/  DMUL R144, R132, R134 ;  /* 0x0000008684907228 */ /* 0x0040a40000000000 */
[C---:B0-----:R-:W-:Y:S02]  /*0f40*/  IADD3.X R135, R0.reuse, 0x21055, RZ, P1, !PT ;  /* 0x0002105500877810 */ /* 0x041fe40000ffe4ff */
[----:B------:R-:W-:Y:S02]  /*0f50*/  IADD3.X R133, R0, 0x3a6bd, RZ, P1, !PT ;  /* 0x0003a6bd00857810 */ /* 0x000fe40000ffe4ff */
[----:B------:R-:W-:Y:S01]  /*0f60*/  SHF.R.S32.HI R132, RZ, 0x1d, R131 ;  /* 0x0000001dff847819 */ /* 0x000fe20000011483 */
[----:B--2---:R0:W-:Y:S01]  /*0f70*/  STG.E.64 [R152.64], R144 ;  /* 0x0000009098007986 */ /* 0x0041e2000c101b06 */
[----:B------:R-:W-:-:S02]  /*0f80*/  SHF.R.S64 R136, R146, 0x1d, R135 ;  /* 0x0000001d92887819 */ /* 0x000fc40000001087 */
[C---:B------:R-:W-:Y:S02]  /*0f90*/  SHF.R.S64 R131, R146.reuse, 0x1d, R141 ;  /* 0x0000001d92837819 */ /* 0x040fe4000000108d */
[----:B------:R-:W-:Y:S02]  /*0fa0*/  SHF.R.S64 R130, R146, 0x1d, R133 ;  /* 0x0000001d92827819 */ /* 0x000fe40000001085 */
[----:B------:R-:W-:Y:S02]  /*0fb0*/  SHF.R.S32.HI R135, RZ, 0x1d, R135 ;  /* 0x0000001dff877819 */ /* 0x000fe40000011487 */
[----:B------:R-:W-:Y:S02]  /*0fc0*/  IADD3 R156, P3, R136, c[0x0][0x180], RZ ;  /* 0x00006000889c7a10 */ /* 0x000fe40007f7e0ff */
[----:B------:R-:W-:Y:S02]  /*0fd0*/  SHF.R.S32.HI R134, RZ, 0x1d, R141 ;  /* 0x0000001dff867819 */ /* 0x000fe4000001148d */
[----:B------:R-:W-:-:S02]  /*0fe0*/  IADD3 R158, P4, R131, c[0x0][0x180], RZ ;  /* 0x00006000839e7a10 */ /* 0x000fc40007f9e0ff */
[----:B------:R-:W-:Y:S02]  /*0ff0*/  SHF.R.S32.HI R133, RZ, 0x1d, R133 ;  /* 0x0000001dff857819 */ /* 0x000fe40000011485 */
        /* <DEDUP_REMOVED lines=9> */
[----:B-1----:R-:W3:Y:S04]  /*1090*/  LDG.E.64 R150, [R90.64+-0x7be7d0] ;  /* 0x841830065a967981 */ /* 0x002ee8000c1e1b00 */
[----:B------:R-:W4:Y:S04]  /*10a0*/  LDG.E.64 R148, [R90.64+0x83060] ;  /* 0x083060065a947981 */ /* 0x000f28000c1e1b00 */
[----:B0-----:R-:W5:Y:S04]  /*10b0*/  LDG.E.64 R144, [R88.64+-0x73b770] ;  /* 0x8c48900658907981 */ /* 0x001f68000c1e1b00 */
[----:B------:R-:W5:Y:S01]  /*10c0*/  LDG.E.64 R152, [R88.64+0x1060c0] ;  /* 0x1060c00658987981 */ /* 0x000f62000c1e1b00 */
[----:B--2---:R-:W-:Y:S01]  /*10d0*/  DMUL R142, R94, R96 ;  /* 0x000000605e8e7228 */ /* 0x004fe20000000000 */
[----:B------:R-:W-:-:S04]  /*10e0*/  IADD3.X R141, R0, 0xa291, RZ, P1, !PT ;  /* 0x0000a291008d7810 */ /* 0x000fc80000ffe4ff */
[--C-:B------:R-:W-:Y:S02]  /*10f0*/  SHF.R.S64 R138, R146, 0x1d, R141.reuse ;  /* 0x0000001d928a7819 */ /* 0x100fe4000000108d */
[----:B------:R-:W-:Y:S01]  /*1100*/  SHF.R.S32.HI R141, RZ, 0x1d, R141 ;  /* 0x0000001dff8d7819 */ /* 0x000fe2000001148d */
[----:B---3--:R-:W0:-:S04]  /*1110*/  DMUL R150, R150, R150 ;  /* 0x0000009696967228 */ /* 0x008e080000000000 */
[----:B----4-:R-:W-:-:S04]  /*1120*/  DMUL R148, R148, R148 ;  /* 0x0000009494947228 */ /* 0x010fc80000000000 */
[----:B0-----:R-:W0:-:S04]  /*1130*/  DMUL R150, R80, R150 ;  /* 0x0000009650967228 */ /* 0x001e080000000000 */
[----:B-----5:R-:W-:-:S04]  /*1140*/  DMUL R144, R144, R144 ;  /* 0x0000009090907228 */ /* 0x020fc80000000000 */
[----:B0-----:R0:W1:Y:S02]  /*1150*/  DFMA R148, R78, R148, R150 ;  /* 0x000000944e94722b */ /* 0x0010640000000096 */
[----:B0-----:R-:W-:-:S04]  /*1160*/  IADD3 R150, P2, R138, c[0x0][0x180], RZ ;  /* 0x000060008a967a10 */ /* 0x001fc80007f5e0ff */
[----:B-1----:R-:W0:Y:S01]  /*1170*/  DFMA R148, R76, R144, R148 ;  /* 0x000000904c94722b */ /* 0x002e220000000094 */
[----:B------:R-:W-:-:S03]  /*1180*/  IADD3.X R151, R141, c[0x0][0x184], RZ, P2, !PT ;  /* 0x000061008d977a10 */ /* 0x000fc600017fe4ff */
[----:B------:R-:W-:-:S04]  /*1190*/  DMUL R144, R70, R96 ;  /* 0x0000006046907228 */ /* 0x000fc80000000000 */
[----:B0-----:R-:W0:-:S06]  /*11a0*/  DMUL R142, R142, R148 ;  /* 0x000000948e8e7228 */ /* 0x001e0c0000000000 */
[----:B0-----:R-:W0:-:S06]  /*11b0*/  DFMA R142, R144, R152, R142 ;  /* 0x00000098908e722b */ /* 0x001e0c000000008e */
[----:B0-----:R-:W0:-:S07]  /*11c0*/  DMUL R144, R14, R142 ;  /* 0x0000008e0e907228 */ /* 0x001e0e0000000000 */
[----:B0-----:R0:W-:Y:S04]  /*11d0*/  STG.E.64 [R150.64], R144 ;  /* 0x0000009096007986 */ /* 0x0011e8000c101b06 */
[----:B------:R-:W2:Y:S01]  /*11e0*/  LDG.E.64 R148, [R90.64+-0x7be7d0] ;  /* 0x841830065a947981 */ /* 0x000ea2000c1e1b00 */
[----:B------:R-:W2:Y:S01]  /*11f0*/  DMUL R96, R12, R96 ;  /* 0x000000600c607228 */ /* 0x000ea20000000000 */
[----:B------:R-:W-:-:S04]  /*1200*/  IADD3.X R143, R0, 0x16dc5, RZ, P1, !PT ;  /* 0x00016dc5008f7810 */ /* 0x000fc80000ffe4ff */
[--C-:B------:R-:W-:Y:S02]  /*1210*/  SHF.R.S64 R142, R146, 0x1d, R143.reuse ;  /* 0x0000001d928e7819 */ /* 0x100fe4000000108f */
[----:B------:R-:W-:Y:S02]  /*1220*/  SHF.R.S32.HI R143, RZ, 0x1d, R143 ;  /* 0x0000001dff8f7819 */ /* 0x000fe4000001148f */
[----:B------:R-:W-:-:S04]  /*1230*/  IADD3 R154, P2, R142, c[0x0][0x180], RZ ;  /* 0x000060008e9a7a10 */ /* 0x000fc80007f5e0ff */
[----:B------:R-:W-:Y:S01]  /*1240*/  IADD3.X R155, R143, c[0x0][0x184], RZ, P2, !PT ;  /* 0x000061008f9b7a10 */ /* 0x000fe200017fe4ff */
[----:B--2---:R-:W1:-:S06]  /*1250*/  DMUL R148, R96, R148 ;  /* 0x0000009460947228 */ /* 0x004e4c0000000000 */
[----:B-1----:R-:W1:-:S07]  /*1260*/  DMUL R148, R80, R148 ;  /* 0x0000009450947228 */ /* 0x002e4e0000000000 */
[----:B-1----:R1:W-:Y:S04]  /*1270*/  STG.E.64 [R154.64], R148 ;  /* 0x000000949a007986 */ /* 0x0023e8000c101b06 */
[----:B0-----:R-:W2:Y:S01]  /*1280*/  LDG.E.64 R150, [R90.64+0x83060] ;  /* 0x083060065a967981 */ /* 0x001ea2000c1e1b00 */
[----:B------:R-:W-:-:S04]  /*1290*/  IADD3.X R145, R0, 0x238f9, RZ, P1, !PT ;  /* 0x000238f900917810 */ /* 0x000fc80000ffe4ff */
[--C-:B------:R-:W-:Y:S02]  /*12a0*/  SHF.R.S64 R144, R146, 0x1d, R145.reuse ;  /* 0x0000001d92907819 */ /* 0x100fe40000001091 */
[----:B------:R-:W-:Y:S02]  /*12b0*/  SHF.R.S32.HI R145, RZ, 0x1d, R145 ;  /* 0x0000001dff917819 */ /* 0x000fe40000011491 */
[----:B------:R-:W-:-:S04]  /*12c0*/  IADD3 R156, P2, R144, c[0x0][0x180], RZ ;  /* 0x00006000909c7a10 */ /* 0x000fc80007f5e0ff */
[----:B------:R-:W-:Y:S01]  /*12d0*/  IADD3.X R157, R145, c[0x0][0x184], RZ, P2, !PT ;  /* 0x00006100919d7a10 */ /* 0x000fe200017fe4ff */
[----:B--2---:R-:W0:-:S06]  /*12e0*/  DMUL R150, R96, R150 ;  /* 0x0000009660967228 */ /* 0x004e0c0000000000 */
[----:B0-----:R-:W0:-:S07]  /*12f0*/  DMUL R150, R78, R150 ;  /* 0x000000964e967228 */ /* 0x001e0e0000000000 */
[----:B0-----:R0:W-:Y:S04]  /*1300*/  STG.E.64 [R156.64], R150 ;  /* 0x000000969c007986 */ /* 0x0011e8000c101b06 */
[----:B------:R-:W2:Y:S01]  /*1310*/  LDG.E.64 R152, [R88.64+-0x73b770] ;  /* 0x8c48900658987981 */ /* 0x000ea2000c1e1b00 */
[C---:B-1----:R-:W-:Y:S01]  /*1320*/  IADD3.X R155, R0.reuse, 0x3042d, RZ, P1, !PT ;  /* 0x0003042d009b7810 */ /* 0x042fe20000ffe4ff */
[----:B------:R-:W1:Y:S01]  /*1330*/  DFMA R94, R74, R94, 1 ;  /* 0x3ff000004a5e742b */ /* 0x000e62000000005e */
[----:B------:R-:W-:Y:S02]  /*1340*/  IADD3.X R149, R0, 0x3cf61, RZ, P1, !PT ;  /* 0x0003cf6100957810 */ /* 0x000fe40000ffe4ff */
[C---:B------:R-:W-:Y:S01]  /*1350*/  SHF.R.S64 R147, R146.reuse, 0x1d, R155 ;  /* 0x0000001d92937819 */ /* 0x040fe2000000109b */
[----:B------:R-:W-:Y:S01]  /*1360*/  DADD R158, -RZ, -R172 ;  /* 0x00000000ff9e7229 */ /* 0x000fe200000009ac */
[----:B------:R-:W-:-:S02]  /*1370*/  SHF.R.S64 R146, R146, 0x1d, R149 ;  /* 0x0000001d92927819 */ /* 0x000fc40000001095 */
[----:B------:R-:W-:Y:S01]  /*1380*/  SHF.R.S32.HI R148, RZ, 0x1d, R155 ;  /* 0x0000001dff947819 */ /* 0x000fe2000001149b */
[----:B-1----:R-:W-:Y:S01]  /*1390*/  DFMA R94, R12, R32, R94 ;  /* 0x000000200c5e722b */ /* 0x002fe2000000005e */
[----:B------:R-:W-:Y:S02]  /*13a0*/  SHF.R.S32.HI R149, RZ, 0x1d, R149 ;  /* 0x0000001dff957819 */ /* 0x000fe40000011495 */
[----:B------:R-:W-:-:S04]  /*13b0*/  IADD3 R154, P2, R146, c[0x0][0x180], RZ ;  /* 0x00006000929a7a10 */ /* 0x000fc80007f5e0ff */
[----:B------:R-:W-:Y:S02]  /*13c0*/  IADD3.X R155, R149, c[0x0][0x184], RZ, P2, !PT ;  /* 0x00006100959b7a10 */ /* 0x000fe400017fe4ff */
[----:B------:R-:W-:Y:S02]  /*13d0*/  IADD3 R166, P2, R114, c[0x0][0x190], RZ ;  /* 0x0000640072a67a10 */ /* 0x000fe40007f5e0ff */
[----:B------:R-:W-:Y:S01]  /*13e0*/  IADD3 R168, P3, R126, c[0x0][0x190], RZ ;  /* 0x000064007ea87a10 */ /* 0x000fe20007f7e0ff */
[----:B------:R-:W-:Y:S01]  /*13f0*/  DADD R178, -RZ, -R16 ;  /* 0x00000000ffb27229 */ /* 0x000fe20000000910 */
[----:B------:R-:W-:Y:S02]  /*1400*/  IADD3 R170, P4, R125, c[0x0][0x190], RZ ;  /* 0x000064007daa7a10 */ /* 0x000fe40007f9e0ff */
[----:B------:R-:W-:Y:S02]  /*1410*/  IADD3.X R167, R110, c[0x0][0x194], RZ, P2, !PT ;  /* 0x000065006ea77a10 */ /* 0x000fe400017fe4ff */
[----:B------:R-:W-:-:S02]  /*1420*/  IADD3.X R169, R111, c[0x0][0x194], RZ, P3, !PT ;  /* 0x000065006fa97a10 */ /* 0x000fc40001ffe4ff */
[----:B------:R-:W-:Y:S01]  /*1430*/  IADD3.X R171, R112, c[0x0][0x194], RZ, P4, !PT ;  /* 0x0000650070ab7a10 */ /* 0x000fe200027fe4ff */
[----:B--2---:R1:W2:Y:S02]  /*1440*/  DMUL R152, R96, R152 ;  /* 0x0000009860987228 */ /* 0x0042a40000000000 */
[----:B-1----:R-:W-:-:S04]  /*1450*/  IADD3 R96, P1, R147, c[0x0][0x180], RZ ;  /* 0x0000600093607a10 */ /* 0x002fc80007f3e0ff */
[----:B--2---:R-:W1:Y:S01]  /*1460*/  DMUL R152, R76, R152 ;  /* 0x000000984c987228 */ /* 0x004e620000000000 */
[----:B------:R-:W-:Y:S02]  /*1470*/  IADD3.X R97, R148, c[0x0][0x184], RZ, P1, !PT ;  /* 0x0000610094617a10 */ /* 0x000fe40000ffe4ff */
[----:B0-----:R-:W-:-:S04]  /*1480*/  IADD3 R156, P1, R113, c[0x0][0x190], RZ ;  /* 0x00006400719c7a10 */ /* 0x001fc80007f3e0ff */
[----:B-1----:R-:W-:Y:S01]  /*1490*/  STG.E.64 [R96.64], R152 ;  /* 0x0000009860007986 */ /* 0x002fe2000c101b06 */
[----:B------:R-:W-:Y:S02]  /*14a0*/  IADD3.X R157, R116, c[0x0][0x194], RZ, P1, !PT ;  /* 0x00006500749d7a10 */ /* 0x000fe40000ffe4ff */
[----:B------:R-:W-:Y:S01]  /*14b0*/  IADD3 R162, P1, R127, c[0x0][0x190], RZ ;  /* 0x000064007fa27a10 */ /* 0x000fe20007f3e0ff */
[----:B------:R0:W-:Y:S04]  /*14c0*/  STG.E.64 [R154.64], R94 ;  /* 0x0000005e9a007986 */ /* 0x0001e8000c101b06 */
[----:B------:R-:W2:Y:S01]  /*14d0*/  LDG.E.64 R150, [R92.64+-0x14b88] ;  /* 0xfeb478065c967981 */ /* 0x000ea2000c1e1b00 */
[----:B------:R-:W-:-:S03]  /*14e0*/  IADD3.X R163, R124, c[0x0][0x194], RZ, P1, !PT ;  /* 0x000065007ca37a10 */ /* 0x000fc60000ffe4ff */
[----:B------:R1:W-:Y:S04]  /*14f0*/  STG.E.64 [R156.64], R158 ;  /* 0x0000009e9c007986 */ /* 0x0003e8000c101b06 */
[----:B------:R-:W-:Y:S04]  /*1500*/  STG.E.64 [R162.64], RZ ;  /* 0x000000ffa2007986 */ /* 0x000fe8000c101b06 */
[----:B------:R-:W-:Y:S04]  /*1510*/  STG.E.64 [R166.64], RZ ;  /* 0x000000ffa6007986 */ /* 0x000fe8000c101b06 */
[----:B------:R-:W-:Y:S04]  /*1520*/  STG.E.64 [R168.64], R178 ;  /* 0x000000b2a8007986 */ /* 0x000fe8000c101b06 */
[----:B------:R3:W-:Y:S04]  /*1530*/  STG.E.64 [R170.64], RZ ;  /* 0x000000ffaa007986 */ /* 0x0007e8000c101b06 */
[----:B0-----:R-:W4:Y:S04]  /*1540*/  LDG.E.64 R154, [R88.64+-0x7502f8] ;  /* 0x8afd0806589a7981 */ /* 0x001f28000c1e1b00 */
[----:B-1----:R-:W5:Y:S01]  /*1550*/  LDG.E.64 R158, [R90.64+-0x7d3358] ;  /* 0x82cca8065a9e7981 */ /* 0x002f62000c1e1b00 */
[----:B------:R-:W-:-:S02]  /*1560*/  IADD3 R182, P2, R104, c[0x0][0x190], RZ ;  /* 0x0000640068b67a10 */ /* 0x000fc40007f5e0ff */
[----:B---3--:R-:W-:Y:S02]  /*1570*/  IADD3 R170, P1, R108, c[0x0][0x190], RZ ;  /* 0x000064006caa7a10 */ /* 0x008fe40007f3e0ff */
[----:B------:R-:W-:Y:S02]  /*1580*/  IADD3 R184, P3, R99, c[0x0][0x190], RZ ;  /* 0x0000640063b87a10 */ /* 0x000fe40007f7e0ff */
[----:B------:R-:W-:Y:S02]  /*1590*/  IADD3.X R171, R107, c[0x0][0x194], RZ, P1, !PT ;  /* 0x000065006bab7a10 */ /* 0x000fe40000ffe4ff */
[----:B------:R-:W-:Y:S02]  /*15a0*/  IADD3 R180, P1, R109, c[0x0][0x190], RZ ;  /* 0x000064006db47a10 */ /* 0x000fe40007f3e0ff */
[----:B------:R-:W-:Y:S02]  /*15b0*/  IADD3 R186, P4, R100, c[0x0][0x190], RZ ;  /* 0x0000640064ba7a10 */ /* 0x000fe40007f9e0ff */
[----:B------:R-:W-:-:S02]  /*15c0*/  IADD3.X R181, R106, c[0x0][0x194], RZ, P1, !PT ;  /* 0x000065006ab57a10 */ /* 0x000fc40000ffe4ff */
[----:B------:R-:W-:Y:S02]  /*15d0*/  IADD3.X R183, R103, c[0x0][0x194], RZ, P2, !PT ;  /* 0x0000650067b77a10 */ /* 0x000fe400017fe4ff */
[----:B------:R-:W-:Y:S02]  /*15e0*/  IADD3.X R185, R98, c[0x0][0x194], RZ, P3, !PT ;  /* 0x0000650062b97a10 */ /* 0x000fe40001ffe4ff */
[----:B------:R-:W-:Y:S01]  /*15f0*/  IADD3.X R187, R101, c[0x0][0x194], RZ, P4, !PT ;  /* 0x0000650065bb7a10 */ /* 0x000fe200027fe4ff */
[----:B--2---:R-:W0:-:S06]  /*1600*/  DMUL R152, R150, R150 ;  /* 0x0000009696987228 */ /* 0x004e0c0000000000 */
[----:B0-----:R-:W0:-:S04]  /*1610*/  DMUL R164, R152, c[0x0][0x1f0] ;  /* 0x00007c0098a47a28 */ /* 0x001e080000000000 */
[----:B----4-:R-:W-:-:S04]  /*1620*/  DMUL R156, R150, R154 ;  /* 0x0000009a969c7228 */ /* 0x010fc80000000000 */
[----:B-----5:R-:W1:-:S04]  /*1630*/  DMUL R160, R154, R158 ;  /* 0x0000009e9aa07228 */ /* 0x020e480000000000 */
[----:B0-----:R-:W0:-:S04]  /*1640*/  DMUL R94, R158, R164 ;  /* 0x000000a49e5e7228 */ /* 0x001e080000000000 */
[----:B-1----:R-:W-:-:S04]  /*1650*/  DMUL R96, R152, R160 ;  /* 0x000000a098607228 */ /* 0x002fc80000000000 */
[----:B0-----:R-:W0:-:S04]  /*1660*/  DMUL R162, R24, R94 ;  /* 0x0000005e18a27228 */ /* 0x001e080000000000 */
[----:B------:R-:W-:-:S04]  /*1670*/  DMUL R94, R16, R156 ;  /* 0x0000009c105e7228 */ /* 0x000fc80000000000 */
[----:B0-----:R-:W0:-:S04]  /*1680*/  DFMA R162, R16, R96, R162 ;  /* 0x0000006010a2722b */ /* 0x001e0800000000a2 */
[----:B------:R-:W1:-:S03]  /*1690*/  DMUL R96, R150, R158 ;  /* 0x0000009e96607228 */ /* 0x000e460000000000 */
[----:B0-----:R0:W-:Y:S01]  /*16a0*/  STG.E.64 [R170.64], R162 ;  /* 0x000000a2aa007986 */ /* 0x0011e2000c101b06 */
[----:B------:R-:W2:-:S04]  /*16b0*/  DFMA R166, -R42, R150, -R94 ;  /* 0x000000962aa6722b */ /* 0x000e88000000095e */
[----:B-1----:R-:W1:-:S04]  /*16c0*/  DMUL R168, R16, R96 ;  /* 0x0000006010a87228 */ /* 0x002e480000000000 */
[----:B--2---:R-:W2:-:S04]  /*16d0*/  DFMA R166, -R24, c[0x0][0x200], R166 ;  /* 0x0000800018a67a2b */ /* 0x004e8800000001a6 */
[----:B-1----:R-:W1:-:S03]  /*16e0*/  DADD R188, -RZ, -R168 ;  /* 0x00000000ffbc7229 */ /* 0x002e4600000009a8 */
[----:B--2---:R2:W-:Y:S04]  /*16f0*/  STG.E.64 [R180.64], R166 ;  /* 0x000000a6b4007986 */ /* 0x0045e8000c101b06 */
[----:B------:R3:W-:Y:S04]  /*1700*/  STG.E.64 [R182.64], RZ ;  /* 0x000000ffb6007986 */ /* 0x0007e8000c101b06 */
[----:B-1----:R1:W-:Y:S04]  /*1710*/  STG.E.64 [R184.64], R188 ;  /* 0x000000bcb8007986 */ /* 0x0023e8000c101b06 */
[----:B------:R4:W-:Y:S04]  /*1720*/  STG.E.64 [R186.64], RZ ;  /* 0x000000ffba007986 */ /* 0x0009e8000c101b06 */
[----:B0-----:R-:W5:Y:S01]  /*1730*/  LDG.E.64 R162, [R90.64+0x6e4d8] ;  /* 0x06e4d8065aa27981 */ /* 0x001f62000c1e1b00 */
[----:B------:R-:W0:Y:S01]  /*1740*/  DMUL R178, R150, c[0x0][0x1f0] ;  /* 0x00007c0096b27a28 */ /* 0x000e220000000000 */
[----:B--2---:R-:W-:-:S02]  /*1750*/  IADD3 R180, P1, R105, c[0x0][0x190], RZ ;  /* 0x0000640069b47a10 */ /* 0x004fc40007f3e0ff */
[----:B---3--:R-:W-:Y:S02]  /*1760*/  IADD3 R182, P2, R115, c[0x0][0x190], RZ ;  /* 0x0000640073b67a10 */ /* 0x008fe40007f5e0ff */
[----:B------:R-:W-:Y:S01]  /*1770*/  IADD3.X R181, R102, c[0x0][0x194], RZ, P1, !PT ;  /* 0x0000650066b57a10 */ /* 0x000fe20000ffe4ff */
[C---:B0-----:R-:W0:Y:S01]  /*1780*/  DFMA R178, R24.reuse, -R178, -R94 ;  /* 0x800000b218b2722b */ /* 0x041e22000000085e */
[----:B-1----:R-:W-:Y:S02]  /*1790*/  IADD3 R184, P1, R123, c[0x0][0x190], RZ ;  /* 0x000064007bb87a10 */ /* 0x002fe40007f3e0ff */
[----:B------:R-:W-:Y:S02]  /*17a0*/  IADD3.X R183, R121, c[0x0][0x194], RZ, P2, !PT ;  /* 0x0000650079b77a10 */ /* 0x000fe400017fe4ff */
[----:B----4-:R-:W-:Y:S01]  /*17b0*/  IADD3 R186, P2, R122, c[0x0][0x190], RZ ;  /* 0x000064007aba7a10 */ /* 0x010fe20007f5e0ff */
[----:B0-----:R-:W-:Y:S01]  /*17c0*/  DFMA R178, -R24, c[0x0][0x218], R178 ;  /* 0x0000860018b27a2b */ /* 0x001fe200000001b2 */
[----:B------:R-:W-:-:S02]  /*17d0*/  IADD3 R188, P3, R119, c[0x0][0x190], RZ ;  /* 0x0000640077bc7a10 */ /* 0x000fc40007f7e0ff */
[----:B------:R-:W-:Y:S02]  /*17e0*/  IADD3.X R185, R118, c[0x0][0x194], RZ, P1, !PT ;  /* 0x0000650076b97a10 */ /* 0x000fe40000ffe4ff */
[----:B------:R-:W-:Y:S02]  /*17f0*/  IADD3 R94, P1, R140, c[0x0][0x198], RZ ;  /* 0x000066008c5e7a10 */ /* 0x000fe40007f3e0ff */
[----:B------:R-:W-:Y:S02]  /*1800*/  IADD3.X R187, R120, c[0x0][0x194], RZ, P2, !PT ;  /* 0x0000650078bb7a10 */ /* 0x000fe400017fe4ff */
[----:B------:R-:W-:Y:S02]  /*1810*/  IADD3.X R189, R117, c[0x0][0x194], RZ, P3, !PT ;  /* 0x0000650075bd7a10 */ /* 0x000fe40001ffe4ff */
[----:B------:R-:W-:Y:S01]  /*1820*/  IADD3.X R95, R139, c[0x0][0x19c], RZ, P1, !PT ;  /* 0x000067008b5f7a10 */ /* 0x000fe20000ffe4ff */
[----:B-----5:R-:W0:-:S04]  /*1830*/  DMUL R168, R164, R162 ;  /* 0x000000a2a4a87228 */ /* 0x020e080000000000 */
[----:B------:R-:W1:-:S04]  /*1840*/  DMUL R164, R154, R162 ;  /* 0x000000a29aa47228 */ /* 0x000e480000000000 */
[----:B0-----:R-:W-:-:S04]  /*1850*/  DMUL R170, R24, R168 ;  /* 0x000000a818aa7228 */ /* 0x001fc80000000000 */
[----:B-1----:R-:W0:-:S04]  /*1860*/  DMUL R168, R152, R164 ;  /* 0x000000a498a87228 */ /* 0x002e080000000000 */
[----:B------:R-:W1:-:S04]  /*1870*/  DMUL R166, R150, R162 ;  /* 0x000000a296a67228 */ /* 0x000e480000000000 */
[----:B0-----:R-:W0:-:S04]  /*1880*/  DFMA R168, R16, R168, R170 ;  /* 0x000000a810a8722b */ /* 0x001e0800000000aa */
[----:B-1----:R-:W1:-:S03]  /*1890*/  DMUL R170, R16, R166 ;  /* 0x000000a610aa7228 */ /* 0x002e460000000000 */
[----:B0-----:R0:W-:Y:S03]  /*18a0*/  STG.E.64 [R180.64], R168 ;  /* 0x000000a8b4007986 */ /* 0x0011e6000c101b06 */
[----:B-1----:R-:W1:Y:S01]  /*18b0*/  DADD R190, -RZ, -R170 ;  /* 0x00000000ffbe7229 */ /* 0x002e6200000009aa */
[----:B------:R2:W-:Y:S04]  /*18c0*/  STG.E.64 [R182.64], RZ ;  /* 0x000000ffb6007986 */ /* 0x0005e8000c101b06 */
[----:B------:R-:W-:Y:S04]  /*18d0*/  STG.E.64 [R184.64], R178 ;  /* 0x000000b2b8007986 */ /* 0x000fe8000c101b06 */
[----:B-1----:R-:W-:Y:S04]  /*18e0*/  STG.E.64 [R186.64], R190 ;  /* 0x000000beba007986 */ /* 0x002fe8000c101b06 */
[----:B------:R1:W-:Y:S04]  /*18f0*/  STG.E.64 [R188.64], RZ ;  /* 0x000000ffbc007986 */ /* 0x0003e8000c101b06 */
[----:B0-----:R-:W3:Y:S01]  /*1900*/  LDG.E.64 R168, [R94.64+-0x14b88] ;  /* 0xfeb478065ea87981 */ /* 0x001ee2000c1e1b00 */
[----:B------:R-:W-:Y:S01]  /*1910*/  DMUL R170, R156, R156 ;  /* 0x0000009c9caa7228 */ /* 0x000fe20000000000 */
[----:B------:R-:W-:-:S03]  /*1920*/  IADD3 R192, P4, R130, c[0x0][0x190], RZ ;  /* 0x0000640082c07a10 */ /* 0x000fc60007f9e0ff */
[C---:B--2---:R-:W0:Y:S01]  /*1930*/  DMUL R182, R8.reuse, R150 ;  /* 0x0000009608b67228 */ /* 0x044e220000000000 */
[----:B-1----:R-:W-:Y:S02]  /*1940*/  IADD3 R188, P2, R136, c[0x0][0x190], RZ ;  /* 0x0000640088bc7a10 */ /* 0x002fe40007f5e0ff */
[----:B------:R-:W-:Y:S01]  /*1950*/  IADD3 R190, P3, R131, c[0x0][0x190], RZ ;  /* 0x0000640083be7a10 */ /* 0x000fe20007f7e0ff */
[----:B------:R-:W1:Y:S01]  /*1960*/  DMUL R180, R8, R152 ;  /* 0x0000009808b47228 */ /* 0x000e620000000000 */
[----:B------:R-:W-:Y:S02]  /*1970*/  IADD3.X R189, R135, c[0x0][0x194], RZ, P2, !PT ;  /* 0x0000650087bd7a10 */ /* 0x000fe400017fe4ff */
[----:B------:R-:W-:Y:S01]  /*1980*/  IADD3.X R191, R134, c[0x0][0x194], RZ, P3, !PT ;  /* 0x0000650086bf7a10 */ /* 0x000fe20001ffe4ff */
[----:B0-----:R-:W0:Y:S01]  /*1990*/  DMUL R182, R24, R182 ;  /* 0x000000b618b67228 */ /* 0x001e220000000000 */
[----:B------:R-:W-:-:S03]  /*19a0*/  IADD3.X R193, R133, c[0x0][0x194], RZ, P4, !PT ;  /* 0x0000650085c17a10 */ /* 0x000fc600027fe4ff */
[----:B-1----:R-:W-:-:S04]  /*19b0*/  DMUL R180, R154, R180 ;  /* 0x000000b49ab47228 */ /* 0x002fc80000000000 */
[----:B------:R-:W1:-:S04]  /*19c0*/  DMUL R96, R96, c[`(nvkernel__Z5jacldi_F1L922_10.const_opt.16.24)] ;  /* 0x0000000060607a28 */ /* 0x000e480000000000 */
[----:B------:R-:W-:-:S04]  /*19d0*/  DMUL R166, R166, c[`(nvkernel__Z5jacldi_F1L922_10.const_opt.16.24)] ;  /* 0x00000000a6a67a28 */ /* 0x000fc80000000000 */
[----:B0-----:R-:W0:-:S04]  /*19e0*/  DFMA R182, R44, R156, -R182 ;  /* 0x0000009c2cb6722b */ /* 0x001e0800000008b6 */
[----:B-1----:R-:W-:-:S04]  /*19f0*/  DMUL R96, R16, R96 ;  /* 0x0000006010607228 */ /* 0x002fc80000000000 */
[----:B0-----:R-:W-:-:S04]  /*1a00*/  DFMA R182, -R24, c[0x0][0x230], R182 ;  /* 0x00008c0018b67a2b */ /* 0x001fc800000001b6 */
[----:B---3--:R-:W0:-:S06]  /*1a10*/  DMUL R168, R168, c[`(nvkernel__Z5jacldi_F1L922_10.const_opt.16.24)] ;  /* 0x00000000a8a87a28 */ /* 0x008e0c0000000000 */
[----:B0-----:R0:W1:Y:S02]  /*1a20*/  DFMA R168, R150, R168, -R170 ;  /* 0x000000a896a8722b */ /* 0x00106400000008aa */
[----:B0-----:R-:W-:-:S04]  /*1a30*/  IADD3 R170, P1, R129, c[0x0][0x190], RZ ;  /* 0x0000640081aa7a10 */ /* 0x001fc80007f3e0ff */
[----:B-1----:R-:W0:Y:S01]  /*1a40*/  DMUL R168, R16, R168 ;  /* 0x000000a810a87228 */ /* 0x002e220000000000 */
[----:B------:R-:W-:Y:S02]  /*1a50*/  IADD3.X R171, R128, c[0x0][0x194], RZ, P1, !PT ;  /* 0x0000650080ab7a10 */ /* 0x000fe40000ffe4ff */
[----:B------:R-:W-:-:S03]  /*1a60*/  IADD3 R186, P1, R137, c[0x0][0x190], RZ ;  /* 0x0000640089ba7a10 */ /* 0x000fc60007f3e0ff */
[----:B0-----:R-:W0:Y:S01]  /*1a70*/  DFMA R168, R24, R180, -R168 ;  /* 0x000000b418a8722b */ /* 0x001e2200000008a8 */
[----:B------:R-:W-:-:S03]  /*1a80*/  IADD3.X R187, R132, c[0x0][0x194], RZ, P1, !PT ;  /* 0x0000650084bb7a10 */ /* 0x000fc60000ffe4ff */
[----:B------:R-:W1:-:S03]  /*1a90*/  DMUL R180, R16, R166 ;  /* 0x000000a610b47228 */ /* 0x000e460000000000 */
[----:B0-----:R0:W-:Y:S04]  /*1aa0*/  STG.E.64 [R170.64], R168 ;  /* 0x000000a8aa007986 */ /* 0x0011e8000c101b06 */
[----:B------:R-:W-:Y:S04]  /*1ab0*/  STG.E.64 [R186.64], R96 ;  /* 0x00000060ba007986 */ /* 0x000fe8000c101b06 */
[----:B-1----:R-:W-:Y:S04]  /*1ac0*/  STG.E.64 [R188.64], R180 ;  /* 0x000000b4bc007986 */ /* 0x002fe8000c101b06 */
[----:B------:R1:W-:Y:S04]  /*1ad0*/  STG.E.64 [R190.64], R182 ;  /* 0x000000b6be007986 */ /* 0x0003e8000c101b06 */
[----:B------:R-:W-:Y:S04]  /*1ae0*/  STG.E.64 [R192.64], R46 ;  /* 0x0000002ec0007986 */ /* 0x000fe8000c101b06 */
[----:B------:R-:W2:Y:S04]  /*1af0*/  LDG.E.64 R166, [R88.64+0xf1538] ;  /* 0x0f15380658a67981 */ /* 0x000ea8000c1e1b00 */
[----:B0-----:R-:W3:Y:S01]  /*1b00*/  LDG.E.64 R170, [R94.64+-0x14b88] ;  /* 0xfeb478065eaa7981 */ /* 0x001ee2000c1e1b00 */
[----:B------:R-:W0:Y:S01]  /*1b10*/  DMUL R178, R150, R152 ;  /* 0x0000009896b27228 */ /* 0x000e220000000000 */
[----:B------:R-:W-:-:S02]  /*1b20*/  IMAD.MOV.U32 R194, RZ, RZ, c[0x0][0x248] ;  /* 0x00009200ffc27624 */ /* 0x000fc400078e00ff */
[----:B------:R-:W-:Y:S01]  /*1b30*/  IMAD.MOV.U32 R195, RZ, RZ, c[0x0][0x24c] ;  /* 0x00009300ffc37624 */ /* 0x000fe200078e00ff */
[----:B------:R-:W-:-:S04]  /*1b40*/  DMUL R168, R162, R162 ;  /* 0x000000a2a2a87228 */ /* 0x000fc80000000000 */
[----:B0-----:R-:W0:-:S04]  /*1b50*/  DMUL R184, R6, R178 ;  /* 0x000000b206b87228 */ /* 0x001e080000000000 */
[----:B------:R-:W1:-:S04]  /*1b60*/  DMUL R160, R160, c[`(nvkernel__Z5jacldi_F1L922_10.const_opt.16.24)] ;  /* 0x00000000a0a07a28 */ /* 0x000e480000000000 */
[----:B0-----:R-:W-:-:S04]  /*1b70*/  DMUL R184, R168, R184 ;  /* 0x000000b8a8b87228 */ /* 0x001fc80000000000 */
[----:B------:R-:W0:-:S04]  /*1b80*/  DMUL R168, R48, R152 ;  /* 0x0000009830a87228 */ /* 0x000e080000000000 */
[----:B-1----:R-:W-:-:S04]  /*1b90*/  DMUL R182, R152, R160 ;  /* 0x000000a098b67228 */ /* 0x002fc80000000000 */
[----:B0-----:R-:W0:-:S04]  /*1ba0*/  DMUL R186, R158, R168 ;  /* 0x000000a89eba7228 */ /* 0x001e080000000000 */
[----:B------:R-:W1:-:S04]  /*1bb0*/  DADD R96, R194, -c[0x0][0x1f0] ;  /* 0x80007c00c2607629 */ /* 0x000e480000000000 */
[----:B------:R-:W-:-:S04]  /*1bc0*/  DMUL R160, R158, R158 ;  /* 0x0000009e9ea07228 */ /* 0x000fc80000000000 */
[----:B0-----:R-:W-:-:S04]  /*1bd0*/  DFMA R158, R16, R182, -R186 ;  /* 0x000000b6109e722b */ /* 0x001fc800000008ba */
[----:B-1----:R-:W0:-:S04]  /*1be0*/  DMUL R180, R178, R96 ;  /* 0x00000060b2b47228 */ /* 0x002e080000000000 */
[----:B------:R-:W-:-:S04]  /*1bf0*/  DMUL R182, R2, R178 ;  /* 0x000000b202b67228 */ /* 0x000fc80000000000 */
[----:B0-----:R-:W-:-:S04]  /*1c00*/  DFMA R180, R160, R180, -R184 ;  /* 0x000000b4a0b4722b */ /* 0x001fc800000008b8 */
[----:B------:R-:W0:-:S04]  /*1c10*/  DMUL R160, R154, R154 ;  /* 0x0000009a9aa07228 */ /* 0x000e080000000000 */
[----:B------:R-:W1:-:S04]  /*1c20*/  DMUL R164, R164, c[`(nvkernel__Z5jacldi_F1L922_10.const_opt.16.24)] ;  /* 0x00000000a4a47a28 */ /* 0x000e480000000000 */
[----:B0-----:R-:W-:-:S04]  /*1c30*/  DFMA R180, R160, -R182, R180 ;  /* 0x800000b6a0b4722b */ /* 0x001fc800000000b4 */
[----:B------:R0:W-:Y:S02]  /*1c40*/  DMUL R162, R162, R168 ;  /* 0x000000a8a2a27228 */ /* 0x0001e40000000000 */
[----:B0-----:R-:W-:Y:S02]  /*1c50*/  IADD3 R168, P1, R138, c[0x0][0x190], RZ ;  /* 0x000064008aa87a10 */ /* 0x001fe40007f3e0ff */
[----:B-1----:R-:W0:Y:S02]  /*1c60*/  DMUL R164, R152, R164 ;  /* 0x000000a498a47228 */ /* 0x002e240000000000 */
[----:B------:R-:W-:-:S04]  /*1c70*/  IADD3.X R169, R141, c[0x0][0x194], RZ, P1, !PT ;  /* 0x000065008da97a10 */ /* 0x000fc80000ffe4ff */
[----:B0-----:R-:W-:-:S04]  /*1c80*/  DFMA R162, R16, R164, -R162 ;  /* 0x000000a410a2722b */ /* 0x001fc800000008a2 */
[----:B--2---:R-:W3:-:S06]  /*1c90*/  DMUL R178, R166, c[`(nvkernel__Z5jacldi_F1L922_10.const_opt.24.32)] ;  /* 0x00000000a6b27a28 */ /* 0x004ecc0000000000 */
[----:B---3--:R-:W0:-:S04]  /*1ca0*/  DFMA R170, R170, c[`(nvkernel__Z5jacldi_F1L922_10.const_opt.32.40)], R178 ;  /* 0x00000000aaaa7a2b */ /* 0x008e0800000000b2 */
[----:B------:R-:W1:-:S04]  /*1cb0*/  DMUL R178, R152, c[0x0][0x248] ;  /* 0x0000920098b27a28 */ /* 0x000e480000000000 */
[----:B0-----:R-:W0:-:S04]  /*1cc0*/  DMUL R170, R154, R170 ;  /* 0x000000aa9aaa7228 */ /* 0x001e080000000000 */
[----:B-1----:R1:W-:Y:S02]  /*1cd0*/  DFMA R178, R166, -R178, R180 ;  /* 0x800000b2a6b2722b */ /* 0x0023e400000000b4 */
[----:B-1----:R-:W-:Y:S02]  /*1ce0*/  IADD3 R180, P3, R144, c[0x0][0x190], RZ ;  /* 0x0000640090b47a10 */ /* 0x002fe40007f7e0ff */
[----:B0-----:R-:W0:Y:S02]  /*1cf0*/  DMUL R170, R152, R170 ;  /* 0x000000aa98aa7228 */ /* 0x001e240000000000 */
[----:B------:R-:W-:-:S04]  /*1d00*/  IADD3.X R181, R145, c[0x0][0x194], RZ, P3, !PT ;  /* 0x0000650091b57a10 */ /* 0x000fc80001ffe4ff */
[----:B0-----:R-:W0:-:S06]  /*1d10*/  DMUL R170, R16, R170 ;  /* 0x000000aa10aa7228 */ /* 0x001e0c0000000000 */
[----:B0-----:R0:W1:Y:S02]  /*1d20*/  DFMA R170, R24, -R178, -R170 ;  /* 0x800000b218aa722b */ /* 0x00106400000008aa */
[----:B0-----:R-:W-:-:S04]  /*1d30*/  IADD3 R178, P2, R142, c[0x0][0x190], RZ ;  /* 0x000064008eb27a10 */ /* 0x001fc80007f5e0ff */
[----:B------:R-:W-:Y:S01]  /*1d40*/  IADD3.X R179, R143, c[0x0][0x194], RZ, P2, !PT ;  /* 0x000065008fb37a10 */ /* 0x000fe200017fe4ff */
[----:B-1----:R-:W-:Y:S04]  /*1d50*/  STG.E.64 [R168.64], R170 ;  /* 0x000000aaa8007986 */ /* 0x002fe8000c101b06 */
[----:B------:R0:W-:Y:S04]  /*1d60*/  STG.E.64 [R178.64], R158 ;  /* 0x0000009eb2007986 */ /* 0x0001e8000c101b06 */
[----:B------:R1:W-:Y:S04]  /*1d70*/  STG.E.64 [R180.64], R162 ;  /* 0x000000a2b4007986 */ /* 0x0003e8000c101b06 */
[----:B------:R-:W2:Y:S04]  /*1d80*/  LDG.E.64 R166, [R94.64+-0x14b88] ;  /* 0xfeb478065ea67981 */ /* 0x000ea8000c1e1b00 */
[----:B------:R-:W3:Y:S01]  /*1d90*/  LDG.E.64 R164, [R88.64+0xf1538] ;  /* 0x0f15380658a47981 */ /* 0x000ee2000c1e1b00 */
[----:B------:R-:W-:Y:S01]  /*1da0*/  DMUL R156, R156, c[`(nvkernel__Z5jacldi_F1L922_10.const_opt.24.32)] ;  /* 0x000000009c9c7a28 */ /* 0x000fe20000000000 */
[----:B0-----:R-:W-:-:S02]  /*1db0*/  IADD3 R178, P3, R126, c[0x0][0x1a0], RZ ;  /* 0x000068007eb27a10 */ /* 0x001fc40007f7e0ff */
[----:B-1----:R-:W-:Y:S02]  /*1dc0*/  IADD3 R180, P4, R125, c[0x0][0x1a0], RZ ;  /* 0x000068007db47a10 */ /* 0x002fe40007f9e0ff */
[----:B------:R-:W-:Y:S02]  /*1dd0*/  IADD3.X R179, R111, c[0x0][0x1a4], RZ, P3, !PT ;  /* 0x000069006fb37a10 */ /* 0x000fe40001ffe4ff */
[----:B------:R-:W-:Y:S01]  /*1de0*/  IADD3.X R181, R112, c[0x0][0x1a4], RZ, P4, !PT ;  /* 0x0000690070b57a10 */ /* 0x000fe200027fe4ff */
[----:B--2---:R-:W0:-:S04]  /*1df0*/  DMUL R166, R150, R166 ;  /* 0x000000a696a67228 */ /* 0x004e080000000000 */
[----:B---3--:R-:W-:-:S04]  /*1e00*/  DMUL R164, R150, R164 ;  /* 0x000000a496a47228 */ /* 0x008fc80000000000 */
[----:B0-----:R-:W0:-:S04]  /*1e10*/  DFMA R166, R152, R160, R166 ;  /* 0x000000a098a6722b */ /* 0x001e0800000000a6 */
[----:B------:R-:W-:-:S04]  /*1e20*/  DMUL R150, R52, R150 ;  /* 0x0000009634967228 */ /* 0x000fc80000000000 */
[----:B0-----:R-:W0:-:S04]  /*1e30*/  DMUL R166, R166, c[`(nvkernel__Z5jacldi_F1L922_10.const_opt.8.16)] ;  /* 0x00000000a6a67a28 */ /* 0x001e080000000000 */
[----:B------:R-:W-:-:S04]  /*1e40*/  DMUL R152, R50, R152 ;  /* 0x0000009832987228 */ /* 0x000fc80000000000 */
[----:B0-----:R-:W0:-:S04]  /*1e50*/  DFMA R164, R164, c[`(nvkernel__Z5jacldi_F1L922_10.const_opt.40.48)], R166 ;  /* 0x00000000a4a47a2b */ /* 0x001e0800000000a6 */
[C---:B------:R1:W2:Y:S02]  /*1e60*/  DFMA R150, R16.reuse, R156, -R150 ;  /* 0x0000009c1096722b */ /* 0x0402a40000000896 */
[----:B-1----:R-:W-:Y:S02]  /*1e70*/  IADD3 R156, P1, R147, c[0x0][0x190], RZ ;  /* 0x00006400939c7a10 */ /* 0x002fe40007f3e0ff */
[----:B0-----:R-:W0:Y:S02]  /*1e80*/  DMUL R164, R16, R164 ;  /* 0x000000a410a47228 */ /* 0x001e240000000000 */
[----:B------:R-:W-:Y:S02]  /*1e90*/  IADD3.X R157, R148, c[0x0][0x194], RZ, P1, !PT ;  /* 0x00006500949d7a10 */ /* 0x000fe40000ffe4ff */
[----:B--2---:R-:W-:Y:S01]  /*1ea0*/  DFMA R150, -R24, c[0x0][0x250], R150 ;  /* 0x0000940018967a2b */ /* 0x004fe20000000196 */
[----:B------:R-:W-:-:S03]  /*1eb0*/  IADD3 R158, P1, R113, c[0x0][0x1a0], RZ ;  /* 0x00006800719e7a10 */ /* 0x000fc60007f3e0ff */
[----:B0-----:R0:W1:Y:S01]  /*1ec0*/  DFMA R164, R154, -R152, -R164 ;  /* 0x800000989aa4722b */ /* 0x00106200000008a4 */
[----:B------:R-:W-:Y:S02]  /*1ed0*/  IADD3.X R159, R116, c[0x0][0x1a4], RZ, P1, !PT ;  /* 0x00006900749f7a10 */ /* 0x000fe40000ffe4ff */
[----:B0-----:R-:W-:Y:S01]  /*1ee0*/  IADD3 R154, P2, R146, c[0x0][0x190], RZ ;  /* 0x00006400929a7a10 */ /* 0x001fe20007f5e0ff */
[----:B------:R-:W0:Y:S01]  /*1ef0*/  DADD R160, -RZ, -R174 ;  /* 0x00000000ffa07229 */ /* 0x000e2200000009ae */
[----:B------:R-:W-:Y:S02]  /*1f00*/  IADD3 R166, P1, R127, c[0x0][0x1a0], RZ ;  /* 0x000068007fa67a10 */ /* 0x000fe40007f3e0ff */
[----:B------:R-:W-:Y:S01]  /*1f10*/  IADD3.X R155, R149, c[0x0][0x194], RZ, P2, !PT ;  /* 0x00006500959b7a10 */ /* 0x000fe200017fe4ff */
[----:B-1----:R1:W-:Y:S01]  /*1f20*/  STG.E.64 [R156.64], R164 ;  /* 0x000000a49c007986 */ /* 0x0023e2000c101b06 */
[----:B------:R-:W-:-:S03]  /*1f30*/  IADD3 R168, P2, R114, c[0x0][0x1a0], RZ ;  /* 0x0000680072a87a10 */ /* 0x000fc60007f5e0ff */
[----:B------:R-:W-:Y:S01]  /*1f40*/  STG.E.64 [R154.64], R150 ;  /* 0x000000969a007986 */ /* 0x000fe2000c101b06 */
[----:B------:R-:W-:-:S03]  /*1f50*/  IADD3.X R167, R124, c[0x0][0x1a4], RZ, P1, !PT ;  /* 0x000069007ca77a10 */ /* 0x000fc60000ffe4ff */
[----:B------:R-:W2:Y:S01]  /*1f60*/  LDG.E.64 R152, [R92.64+-0x338] ;  /* 0xfffcc8065c987981 */ /* 0x000ea2000c1e1b00 */
[----:B------:R-:W-:-:S03]  /*1f70*/  IADD3.X R169, R110, c[0x0][0x1a4], RZ, P2, !PT ;  /* 0x000069006ea97a10 */ /* 0x000fc600017fe4ff */
[----:B0-----:R0:W-:Y:S01]  /*1f80*/  STG.E.64 [R158.64], R160 ;  /* 0x000000a09e007986 */ /* 0x0011e2000c101b06 */
[----:B-1----:R-:W1:-:S03]  /*1f90*/  DADD R164, -RZ, -R18 ;  /* 0x00000000ffa47229 */ /* 0x002e460000000912 */
[----:B------:R-:W-:Y:S04]  /*1fa0*/  STG.E.64 [R166.64], RZ ;  /* 0x000000ffa6007986 */ /* 0x000fe8000c101b06 */
[----:B-1----:R-:W-:Y:S04]  /*1fb0*/  STG.E.64 [R168.64], R164 ;  /* 0x000000a4a8007986 */ /* 0x002fe8000c101b06 */
[----:B------:R-:W-:Y:S04]  /*1fc0*/  STG.E.64 [R178.64], RZ ;  /* 0x000000ffb2007986 */ /* 0x000fe8000c101b06 */
[----:B------:R1:W-:Y:S04]  /*1fd0*/  STG.E.64 [R180.64], RZ ;  /* 0x000000ffb4007986 */ /* 0x0003e8000c101b06 */
[----:B0-----:R-:W3:Y:S04]  /*1fe0*/  LDG.E.64 R158, [R90.64+-0x7beb08] ;  /* 0x8414f8065a9e7981 */ /* 0x001ee8000c1e1b00 */
[----:B------:R-:W4:Y:S01]  /*1ff0*/  LDG.E.64 R156, [R90.64+0x82d28] ;  /* 0x082d28065a9c7981 */ /* 0x000f22000c1e1b00 */
[----:B------:R-:W-:-:S02]  /*2000*/  IADD3 R188, P2, R104, c[0x0][0x1a0], RZ ;  /* 0x0000680068bc7a10 */ /* 0x000fc40007f5e0ff */
[----:B-1----:R-:W-:Y:S02]  /*2010*/  IADD3 R180, P1, R108, c[0x0][0x1a0], RZ ;  /* 0x000068006cb47a10 */ /* 0x002fe40007f3e0ff */
        /* <DEDUP_REMOVED lines=8> */
[----:B--2---:R-:W0:-:S04]  /*20a0*/  DMUL R150, R152, R152 ;  /* 0x0000009898967228 */ /* 0x004e080000000000 */
[----:B------:R-:W-:-:S04]  /*20b0*/  DMUL R170, R152, c[0x0][0x1f0] ;  /* 0x00007c0098aa7a28 */ /* 0x000fc80000000000 */
[----:B0-----:R-:W3:-:S06]  /*20c0*/  DMUL R162, R150, c[0x0][0x1f0] ;  /* 0x00007c0096a27a28 */ /* 0x001ecc0000000000 */
[----:B---3--:R-:W0:-:S04]  /*20d0*/  DMUL R160, R158, R162 ;  /* 0x000000a29ea07228 */ /* 0x008e080000000000 */
[----:B----4-:R-:W1:-:S04]  /*20e0*/  DMUL R154, R156, R158 ;  /* 0x0000009e9c9a7228 */ /* 0x010e480000000000 */
[----:B0-----:R-:W-:-:S04]  /*20f0*/  DMUL R166, R10, R160 ;  /* 0x000000a00aa67228 */ /* 0x001fc80000000000 */
[----:B-1----:R-:W0:-:S04]  /*2100*/  DMUL R164, R150, R154 ;  /* 0x0000009a96a47228 */ /* 0x002e080000000000 */
[----:B------:R-:W1:-:S04]  /*2110*/  DMUL R160, R152, R156 ;  /* 0x0000009c98a07228 */ /* 0x000e480000000000 */
[----:B0-----:R-:W0:-:S04]  /*2120*/  DFMA R168, R18, R164, R166 ;  /* 0x000000a412a8722b */ /* 0x001e0800000000a6 */
[----:B-1----:R-:W1:-:S03]  /*2130*/  DMUL R164, R18, R160 ;  /* 0x000000a012a47228 */ /* 0x002e460000000000 */
[----:B0-----:R0:W-:Y:S01]  /*2140*/  STG.E.64 [R180.64], R168 ;  /* 0x000000a8b4007986 */ /* 0x0011e2000c101b06 */
[----:B------:R-:W2:-:S04]  /*2150*/  DMUL R166, R152, R158 ;  /* 0x0000009e98a67228 */ /* 0x000e880000000000 */
[----:B-1----:R-:W1:-:S04]  /*2160*/  DFMA R164, -R10, R170, -R164 ;  /* 0x000000aa0aa4722b */ /* 0x002e4800000009a4 */
[----:B--2---:R-:W2:-:S04]  /*2170*/  DMUL R178, R18, R166 ;  /* 0x000000a612b27228 */ /* 0x004e880000000000 */
[----:B-1----:R-:W1:-:S04]  /*2180*/  DFMA R170, -R10, c[0x0][0x208], R164 ;  /* 0x000082000aaa7a2b */ /* 0x002e4800000001a4 */
[----:B--2---:R-:W2:-:S03]  /*2190*/  DADD R194, -RZ, -R178 ;  /* 0x00000000ffc27229 */ /* 0x004e8600000009b2 */
[----:B-1----:R-:W-:Y:S04]  /*21a0*/  STG.E.64 [R186.64], R170 ;  /* 0x000000aaba007986 */ /* 0x002fe8000c101b06 */
[----:B--2---:R1:W-:Y:S04]  /*21b0*/  STG.E.64 [R188.64], R194 ;  /* 0x000000c2bc007986 */ /* 0x0043e8000c101b06 */
[----:B------:R2:W-:Y:S04]  /*21c0*/  STG.E.64 [R190.64], RZ ;  /* 0x000000ffbe007986 */ /* 0x0005e8000c101b06 */
[----:B------:R3:W-:Y:S04]  /*21d0*/  STG.E.64 [R192.64], RZ ;  /* 0x000000ffc0007986 */ /* 0x0007e8000c101b06 */
[----:B0-----:R-:W4:Y:S01]  /*21e0*/  LDG.E.64 R168, [R94.64+-0x338] ;  /* 0xfffcc8065ea87981 */ /* 0x001f22000c1e1b00 */
        /* <DEDUP_REMOVED lines=9> */
[----:B------:R-:W-:-:S04]  /*2280*/  DMUL R178, R160, R160 ;  /* 0x000000a0a0b27228 */ /* 0x000fc80000000000 */
[----:B------:R-:W0:-:S04]  /*2290*/  DMUL R182, R160, c[`(nvkernel__Z5jacldi_F1L922_10.const_opt.0.8)] ;  /* 0x00000000a0b67a28 */ /* 0x000e080000000000 */
[----:B-1----:R-:W-:-:S04]  /*22a0*/  DMUL R180, R156, R180 ;  /* 0x000000b49cb47228 */ /* 0x002fc80000000000 */
[----:B------:R-:W1:-:S04]  /*22b0*/  DMUL R166, R166, c[`(nvkernel__Z5jacldi_F1L922_10.const_opt.16.24)] ;  /* 0x00000000a6a67a28 */ /* 0x000e480000000000 */
[----:B0-----:R-:W0:-:S04]  /*22c0*/  DFMA R182, R18, R182, -R184 ;  /* 0x000000b612b6722b */ /* 0x001e0800000008b8 */
[----:B-1----:R-:W-:-:S04]  /*22d0*/  DMUL R170, R18, R166 ;  /* 0x000000a612aa7228 */ /* 0x002fc80000000000 */
[----:B0-----:R-:W-:-:S04]  /*22e0*/  DFMA R182, -R10, c[0x0][0x220], R182 ;  /* 0x000088000ab67a2b */ /* 0x001fc800000001b6 */
[----:B----4-:R-:W0:-:S06]  /*22f0*/  DMUL R168, R152, R168 ;  /* 0x000000a898a87228 */ /* 0x010e0c0000000000 */
[----:B0-----:R-:W0:-:S06]  /*2300*/  DFMA R168, R168, c[`(nvkernel__Z5jacldi_F1L922_10.const_opt.16.24)], -R178 ;  /* 0x00000000a8a87a2b */ /* 0x001e0c00000008b2 */
[----:B0-----:R-:W0:-:S06]  /*2310*/  DMUL R168, R18, R168 ;  /* 0x000000a812a87228 */ /* 0x001e0c0000000000 */
[----:B0-----:R-:W0:-:S07]  /*2320*/  DFMA R168, R10, R180, -R168 ;  /* 0x000000b40aa8722b */ /* 0x001e0e00000008a8 */
[----:B0-----:R0:W-:Y:S04]  /*2330*/  STG.E.64 [R188.64], R168 ;  /* 0x000000a8bc007986 */ /* 0x0011e8000c101b06 */
[----:B------:R1:W-:Y:S04]  /*2340*/  STG.E.64 [R190.64], R170 ;  /* 0x000000aabe007986 */ /* 0x0003e8000c101b06 */
[----:B------:R2:W-:Y:S04]  /*2350*/  STG.E.64 [R192.64], R182 ;  /* 0x000000b6c0007986 */ /* 0x0005e8000c101b06 */
[----:B------:R-:W3:Y:S01]  /*2360*/  LDG.E.64 R166, [R88.64+-0x73baa8] ;  /* 0x8c45580658a67981 */ /* 0x000ee2000c1e1b00 */
[----:B------:R-:W-:-:S02]  /*2370*/  IADD3 R194, P1, R122, c[0x0][0x1a0], RZ ;  /* 0x000068007ac27a10 */ /* 0x000fc40007f3e0ff */
[----:B0-----:R-:W-:Y:S02]  /*2380*/  IADD3 R168, P2, R119, c[0x0][0x1a0], RZ ;  /* 0x0000680077a87a10 */ /* 0x001fe40007f5e0ff */
[----:B------:R-:W-:Y:S02]  /*2390*/  IADD3.X R195, R120, c[0x0][0x1a4], RZ, P1, !PT ;  /* 0x0000690078c37a10 */ /* 0x000fe40000ffe4ff */
[----:B-1----:R-:W-:Y:S02]  /*23a0*/  IADD3 R170, P3, R129, c[0x0][0x1a0], RZ ;  /* 0x0000680081aa7a10 */ /* 0x002fe40007f7e0ff */
[----:B------:R-:W-:Y:S02]  /*23b0*/  IADD3.X R169, R117, c[0x0][0x1a4], RZ, P2, !PT ;  /* 0x0000690075a97a10 */ /* 0x000fe400017fe4ff */
[----:B------:R-:W-:Y:S02]  /*23c0*/  IADD3.X R171, R128, c[0x0][0x1a4], RZ, P3, !PT ;  /* 0x0000690080ab7a10 */ /* 0x000fe40001ffe4ff */
[----:B------:R-:W-:-:S02]  /*23d0*/  IADD3 R188, P2, R136, c[0x0][0x1a0], RZ ;  /* 0x0000680088bc7a10 */ /* 0x000fc40007f5e0ff */
[----:B------:R-:W-:Y:S02]  /*23e0*/  IADD3 R190, P3, R131, c[0x0][0x1a0], RZ ;  /* 0x0000680083be7a10 */ /* 0x000fe40007f7e0ff */
[----:B--2---:R-:W-:Y:S02]  /*23f0*/  IADD3 R192, P4, R130, c[0x0][0x1a0], RZ ;  /* 0x0000680082c07a10 */ /* 0x004fe40007f9e0ff */
[----:B------:R-:W-:Y:S02]  /*2400*/  IADD3.X R189, R135, c[0x0][0x1a4], RZ, P2, !PT ;  /* 0x0000690087bd7a10 */ /* 0x000fe400017fe4ff */
[----:B------:R-:W-:Y:S02]  /*2410*/  IADD3.X R191, R134, c[0x0][0x1a4], RZ, P3, !PT ;  /* 0x0000690086bf7a10 */ /* 0x000fe40001ffe4ff */
[----:B------:R-:W-:Y:S01]  /*2420*/  IADD3.X R193, R133, c[0x0][0x1a4], RZ, P4, !PT ;  /* 0x0000690085c17a10 */ /* 0x000fe200027fe4ff */
[----:B---3--:R-:W0:-:S04]  /*2430*/  DMUL R180, R162, R166 ;  /* 0x000000a6a2b47228 */ /* 0x008e080000000000 */
[----:B------:R-:W1:-:S04]  /*2440*/  DMUL R178, R152, R166 ;  /* 0x000000a698b27228 */ /* 0x000e480000000000 */
[----:B------:R-:W2:-:S04]  /*2450*/  DMUL R162, R156, R166 ;  /* 0x000000a69ca27228 */ /* 0x000e880000000000 */
[----:B0-----:R-:W-:-:S04]  /*2460*/  DMUL R186, R10, R180 ;  /* 0x000000b40aba7228 */ /* 0x001fc80000000000 */
[----:B-1----:R-:W0:-:S04]  /*2470*/  DMUL R180, R178, c[`(nvkernel__Z5jacldi_F1L922_10.const_opt.16.24)] ;  /* 0x00000000b2b47a28 */ /* 0x002e080000000000 */
[----:B--2---:R-:W1:-:S04]  /*2480*/  DMUL R184, R150, R162 ;  /* 0x000000a296b87228 */ /* 0x004e480000000000 */
[----:B------:R-:W-:-:S04]  /*2490*/  DMUL R178, R18, R178 ;  /* 0x000000b212b27228 */ /* 0x000fc80000000000 */
[----:B0-----:R-:W0:-:S04]  /*24a0*/  DMUL R180, R18, R180 ;  /* 0x000000b412b47228 */ /* 0x001e080000000000 */
[----:B-1----:R1:W2:Y:S02]  /*24b0*/  DFMA R184, R18, R184, R186 ;  /* 0x000000b812b8722b */ /* 0x0022a400000000ba */
[----:B-1----:R-:W-:Y:S01]  /*24c0*/  IADD3 R186, P1, R137, c[0x0][0x1a0], RZ ;  /* 0x0000680089ba7a10 */ /* 0x002fe20007f3e0ff */
[----:B0-----:R0:W-:Y:S01]  /*24d0*/  STG.E.64 [R194.64], R180 ;  /* 0x000000b4c2007986 */ /* 0x0011e2000c101b06 */
[----:B------:R-:W1:Y:S02]  /*24e0*/  DADD R196, -RZ, -R178 ;  /* 0x00000000ffc47229 */ /* 0x000e6400000009b2 */
[----:B------:R-:W-:Y:S01]  /*24f0*/  IADD3.X R187, R132, c[0x0][0x1a4], RZ, P1, !PT ;  /* 0x0000690084bb7a10 */ /* 0x000fe20000ffe4ff */
[----:B------:R3:W-:Y:S01]  /*2500*/  STG.E.64 [R168.64], R54 ;  /* 0x00000036a8007986 */ /* 0x0007e2000c101b06 */
[----:B------:R-:W4:-:S03]  /*2510*/  DFMA R178, -R10, c[0x0][0x238], R164 ;  /* 0x00008e000ab27a2b */ /* 0x000f0600000001a4 */
[----:B--2---:R2:W-:Y:S04]  /*2520*/  STG.E.64 [R170.64], R184 ;  /* 0x000000b8aa007986 */ /* 0x0045e8000c101b06 */
[----:B------:R-:W-:Y:S04]  /*2530*/  STG.E.64 [R186.64], RZ ;  /* 0x000000ffba007986 */ /* 0x000fe8000c101b06 */
[----:B-1----:R-:W-:Y:S04]  /*2540*/  STG.E.64 [R188.64], R196 ;  /* 0x000000c4bc007986 */ /* 0x002fe8000c101b06 */
[----:B----4-:R1:W-:Y:S04]  /*2550*/  STG.E.64 [R190.64], R178 ;  /* 0x000000b2be007986 */ /* 0x0103e8000c101b06 */
[----:B------:R-:W-:Y:S04]  /*2560*/  STG.E.64 [R192.64], RZ ;  /* 0x000000ffc0007986 */ /* 0x000fe8000c101b06 */
[----:B0-----:R-:W4:Y:S04]  /*2570*/  LDG.E.64 R180, [R88.64+0x105d88] ;  /* 0x105d880658b47981 */ /* 0x001f28000c1e1b00 */
[----:B---3--:R-:W3:Y:S01]  /*2580*/  LDG.E.64 R168, [R94.64+-0x338] ;  /* 0xfffcc8065ea87981 */ /* 0x008ee2000c1e1b00 */
[----:B--2---:R-:W0:-:S04]  /*2590*/  DMUL R170, R152, R150 ;  /* 0x0000009698aa7228 */ /* 0x004e080000000000 */
[----:B------:R-:W-:-:S04]  /*25a0*/  DMUL R164, R156, R156 ;  /* 0x0000009c9ca47228 */ /* 0x000fc80000000000 */
[----:B0-----:R-:W0:-:S04]  /*25b0*/  DMUL R184, R2, R170 ;  /* 0x000000aa02b87228 */ /* 0x001e080000000000 */
[----:B------:R-:W-:-:S04]  /*25c0*/  DMUL R96, R96, R170 ;  /* 0x000000aa60607228 */ /* 0x000fc80000000000 */
[----:B------:R-:W-:-:S04]  /*25d0*/  DMUL R182, R158, R158 ;  /* 0x0000009e9eb67228 */ /* 0x000fc80000000000 */
[----:B0-----:R-:W0:-:S04]  /*25e0*/  DMUL R184, R184, R164 ;  /* 0x000000a4b8b87228 */ /* 0x001e080000000000 */
[----:B------:R-:W-:-:S04]  /*25f0*/  DMUL R170, R6, R170 ;  /* 0x000000aa06aa7228 */ /* 0x000fc80000000000 */
[----:B0-----:R0:W-:Y:S02]  /*2600*/  DFMA R96, R96, R182, -R184 ;  /* 0x000000b66060722b */ /* 0x0011e400000008b8 */
[----:B0-----:R-:W-:Y:S02]  /*2610*/  IADD3 R182, P2, R142, c[0x0][0x1a0], RZ ;  /* 0x000068008eb67a10 */ /* 0x001fe40007f5e0ff */
[----:B-1----:R-:W0:Y:S02]  /*2620*/  DMUL R178, R166, R166 ;  /* 0x000000a6a6b27228 */ /* 0x002e240000000000 */
[----:B------:R-:W-:Y:S02]  /*2630*/  IADD3.X R183, R143, c[0x0][0x1a4], RZ, P2, !PT ;  /* 0x000069008fb77a10 */ /* 0x000fe400017fe4ff */
[----:B------:R-:W1:-:S04]  /*2640*/  DMUL R154, R154, c[`(nvkernel__Z5jacldi_F1L922_10.const_opt.16.24)] ;  /* 0x000000009a9a7a28 */ /* 0x000e480000000000 */
[----:B0-----:R-:W-:-:S04]  /*2650*/  DFMA R96, R170, -R178, R96 ;  /* 0x800000b2aa60722b */ /* 0x001fc80000000060 */
[----:B------:R-:W0:-:S04]  /*2660*/  DMUL R178, R150, c[0x0][0x248] ;  /* 0x0000920096b27a28 */ /* 0x000e080000000000 */
[----:B-1----:R-:W-:-:S04]  /*2670*/  DMUL R154, R150, R154 ;  /* 0x0000009a969a7228 */ /* 0x002fc80000000000 */
[----:B----4-:R-:W3:-:S04]  /*2680*/  DMUL R170, R180, c[`(nvkernel__Z5jacldi_F1L922_10.const_opt.24.32)] ;  /* 0x00000000b4aa7a28 */ /* 0x010ec80000000000 */
[----:B0-----:R0:W-:Y:S02]  /*2690*/  DFMA R178, -R180, R178, R96 ;  /* 0x000000b2b4b2722b */ /* 0x0011e40000000160 */
[----:B0-----:R-:W-:Y:S02]  /*26a0*/  IADD3 R180, P1, R138, c[0x0][0x1a0], RZ ;  /* 0x000068008ab47a10 */ /* 0x001fe40007f3e0ff */
[----:B---3--:R-:W-:Y:S02]  /*26b0*/  DFMA R170, R168, c[`(nvkernel__Z5jacldi_F1L922_10.const_opt.32.40)], R170 ;  /* 0x00000000a8aa7a2b */ /* 0x008fe400000000aa */
[----:B------:R-:W-:Y:S02]  /*26c0*/  IADD3.X R181, R141, c[0x0][0x1a4], RZ, P1, !PT ;  /* 0x000069008db57a10 */ /* 0x000fe40000ffe4ff */
[----:B------:R-:W0:-:S04]  /*26d0*/  DMUL R168, R150, R156 ;  /* 0x0000009c96a87228 */ /* 0x000e080000000000 */
[----:B------:R-:W1:-:S04]  /*26e0*/  DMUL R96, R56, R150 ;  /* 0x0000009638607228 */ /* 0x000e480000000000 */
[----:B0-----:R-:W0:-:S04]  /*26f0*/  DMUL R168, R168, R170 ;  /* 0x000000aaa8a87228 */ /* 0x001e080000000000 */
[----:B-1----:R-:W1:-:S04]  /*2700*/  DMUL R158, R158, R96 ;  /* 0x000000609e9e7228 */ /* 0x002e480000000000 */
[----:B0-----:R-:W0:-:S04]  /*2710*/  DMUL R168, R18, R168 ;  /* 0x000000a812a87228 */ /* 0x001e080000000000 */
[----:B-1----:R-:W-:-:S04]  /*2720*/  DFMA R154, R18, R154, -R158 ;  /* 0x0000009a129a722b */ /* 0x002fc8000000089e */
[----:B0-----:R-:W0:-:S07]  /*2730*/  DFMA R168, R10, -R178, -R168 ;  /* 0x800000b20aa8722b */ /* 0x001e0e00000008a8 */
[----:B0-----:R0:W-:Y:S04]  /*2740*/  STG.E.64 [R180.64], R168 ;  /* 0x000000a8b4007986 */ /* 0x0011e8000c101b06 */
[----:B------:R1:W-:Y:S04]  /*2750*/  STG.E.64 [R182.64], R154 ;  /* 0x0000009ab6007986 */ /* 0x0003e8000c101b06 */
[----:B------:R-:W2:Y:S04]  /*2760*/  LDG.E.64 R170, [R94.64+-0x338] ;  /* 0xfffcc8065eaa7981 */ /* 0x000ea8000c1e1b00 */
[----:B------:R-:W3:Y:S01]  /*2770*/  LDG.E.64 R158, [R88.64+0x105d88] ;  /* 0x105d8806589e7981 */ /* 0x000ee2000c1e1b00 */
[----:B------:R-:W-:Y:S01]  /*2780*/  DMUL R164, R150, R164 ;  /* 0x000000a496a47228 */ /* 0x000fe20000000000 */
[----:B0-----:R-:W-:-:S03]  /*2790*/  IADD3 R168, P4, R125, c[0x0][0x1a8], RZ ;  /* 0x00006a007da87a10 */ /* 0x001fc60007f9e0ff */
[----:B------:R-:W0:-:S04]  /*27a0*/  DMUL R162, R162, c[`(nvkernel__Z5jacldi_F1L922_10.const_opt.16.24)] ;  /* 0x00000000a2a27a28 */ /* 0x000e080000000000 */
[----:B------:R-:W-:-:S04]  /*27b0*/  DMUL R166, R166, R96 ;  /* 0x00000060a6a67228 */ /* 0x000fc80000000000 */
[----:B------:R-:W-:-:S04]  /*27c0*/  DMUL R96, R58, R150 ;  /* 0x000000963a607228 */ /* 0x000fc80000000000 */
[----:B0-----:R0:W4:Y:S02]  /*27d0*/  DMUL R162, R150, R162 ;  /* 0x000000a296a27228 */ /* 0x0011240000000000 */
[----:B0-----:R-:W-:Y:S02]  /*27e0*/  IADD3 R150, P1, R144, c[0x0][0x1a0], RZ ;  /* 0x0000680090967a10 */ /* 0x001fe40007f3e0ff */
[----:B------:R-:W-:Y:S02]  /*27f0*/  DMUL R178, R60, R152 ;  /* 0x000000983cb27228 */ /* 0x000fe40000000000 */
[----:B------:R-:W-:Y:S02]  /*2800*/  IADD3.X R151, R145, c[0x0][0x1a4], RZ, P1, !PT ;  /* 0x0000690091977a10 */ /* 0x000fe40000ffe4ff */
[----:B------:R-:W0:Y:S01]  /*2810*/  DMUL R160, R160, c[`(nvkernel__Z5jacldi_F1L922_10.const_opt.24.32)] ;  /* 0x00000000a0a07a28 */ /* 0x000e220000000000 */
[----:B-1----:R-:W-:-:S03]  /*2820*/  IADD3 R154, P1, R146, c[0x0][0x1a0], RZ ;  /* 0x00006800929a7a10 */ /* 0x002fc60007f3e0ff */
[C---:B----4-:R1:W-:Y:S01]  /*2830*/  DFMA R162, R18.reuse, R162, -R166 ;  /* 0x000000a212a2722b */ /* 0x0503e200000008a6 */
[----:B------:R-:W-:Y:S02]  /*2840*/  IADD3.X R155, R149, c[0x0][0x1a4], RZ, P1, !PT ;  /* 0x00006900959b7a10 */ /* 0x000fe40000ffe4ff */
[----:B-1----:R-:W-:Y:S01]  /*2850*/  IADD3 R166, P3, R126, c[0x0][0x1a8], RZ ;  /* 0x00006a007ea67a10 */ /* 0x002fe20007f7e0ff */
[----:B0-----:R-:W0:-:S04]  /*2860*/  DFMA R160, R18, R160, -R178 ;  /* 0x000000a012a0722b */ /* 0x001e0800000008b2 */
[----:B------:R-:W-:-:S04]  /*2870*/  DADD R178, -RZ, -R22 ;  /* 0x00000000ffb27229 */ /* 0x000fc80000000916 */
[----:B0-----:R-:W-:Y:S01]  /*2880*/  DFMA R160, -R10, c[0x0][0x258], R160 ;  /* 0x000096000aa07a2b */ /* 0x001fe200000001a0 */
[----:B------:R-:W-:Y:S02]  /*2890*/  IADD3.X R167, R111, c[0x0][0x1ac], RZ, P3, !PT ;  /* 0x00006b006fa77a10 */ /* 0x000fe40001ffe4ff */
[----:B------:R-:W-:Y:S01]  /*28a0*/  IADD3.X R169, R112, c[0x0][0x1ac], RZ, P4, !PT ;  /* 0x00006b0070a97a10 */ /* 0x000fe200027fe4ff */
[----:B--2---:R-:W0:-:S04]  /*28b0*/  DFMA R164, R152, R170, R164 ;  /* 0x000000aa98a4722b */ /* 0x004e0800000000a4 */
[----:B---3--:R1:W-:Y:S02]  /*28c0*/  DMUL R158, R152, R158 ;  /* 0x0000009e989e7228 */ /* 0x0083e40000000000 */
[----:B-1----:R-:W-:Y:S02]  /*28d0*/  IADD3 R152, P2, R147, c[0x0][0x1a0], RZ ;  /* 0x0000680093987a10 */ /* 0x002fe40007f5e0ff */
[----:B0-----:R-:W0:Y:S02]  /*28e0*/  DMUL R164, R164, c[`(nvkernel__Z5jacldi_F1L922_10.const_opt.8.16)] ;  /* 0x00000000a4a47a28 */ /* 0x001e240000000000 */
[----:B------:R-:W-:Y:S02]  /*28f0*/  IADD3.X R153, R148, c[0x0][0x1a4], RZ, P2, !PT ;  /* 0x0000690094997a10 */ /* 0x000fe400017fe4ff */
[----:B------:R-:W-:-:S04]  /*2900*/  DADD R170, -RZ, -R176 ;  /* 0x00000000ffaa7229 */ /* 0x000fc800000009b0 */
[----:B0-----:R-:W0:-:S06]  /*2910*/  DFMA R158, R158, c[`(nvkernel__Z5jacldi_F1L922_10.const_opt.40.48)], R164 ;  /* 0x000000009e9e7a2b */ /* 0x001e0c00000000a4 */
[----:B0-----:R-:W0:-:S06]  /*2920*/  DMUL R158, R18, R158 ;  /* 0x0000009e129e7228 */ /* 0x001e0c0000000000 */
[----:B0-----:R0:W1:Y:S02]  /*2930*/  DFMA R96, R156, -R96, -R158 ;  /* 0x800000609c60722b */ /* 0x001064000000089e */
[----:B0-----:R-:W-:Y:S02]  /*2940*/  IADD3 R156, P1, R113, c[0x0][0x1a8], RZ ;  /* 0x00006a00719c7a10 */ /* 0x001fe40007f3e0ff */
[----:B------:R-:W-:Y:S02]  /*2950*/  IADD3 R158, P2, R127, c[0x0][0x1a8], RZ ;  /* 0x00006a007f9e7a10 */ /* 0x000fe40007f5e0ff */
[----:B------:R-:W-:Y:S01]  /*2960*/  IADD3.X R157, R116, c[0x0][0x1ac], RZ, P1, !PT ;  /* 0x00006b00749d7a10 */ /* 0x000fe20000ffe4ff */
[----:B-1----:R-:W-:Y:S01]  /*2970*/  STG.E.64 [R150.64], R96 ;  /* 0x0000006096007986 */ /* 0x002fe2000c101b06 */
[----:B------:R-:W-:Y:S02]  /*2980*/  IADD3 R164, P1, R114, c[0x0][0x1a8], RZ ;  /* 0x00006a0072a47a10 */ /* 0x000fe40007f3e0ff */
[----:B------:R-:W-:Y:S01]  /*2990*/  IADD3.X R159, R124, c[0x0][0x1ac], RZ, P2, !PT ;  /* 0x00006b007c9f7a10 */ /* 0x000fe200017fe4ff */
[----:B------:R-:W-:Y:S01]  /*29a0*/  STG.E.64 [R152.64], R162 ;  /* 0x000000a298007986 */ /* 0x000fe2000c101b06 */
[----:B------:R-:W-:-:S03]  /*29b0*/  IADD3.X R165, R110, c[0x0][0x1ac], RZ, P1, !PT ;  /* 0x00006b006ea57a10 */ /* 0x000fc60000ffe4ff */
[----:B------:R-:W-:Y:S04]  /*29c0*/  STG.E.64 [R154.64], R160 ;  /* 0x000000a09a007986 */ /* 0x000fe8000c101b06 */
[----:B------:R-:W2:Y:S04]  /*29d0*/  LDG.E.64 R92, [R92.64+-0x8] ;  /* 0xfffff8065c5c7981 */ /* 0x000ea8000c1e1b00 */
[----:B------:R0:W-:Y:S04]  /*29e0*/  STG.E.64 [R156.64], R170 ;  /* 0x000000aa9c007986 */ /* 0x0001e8000c101b06 */
[----:B------:R-:W-:Y:S04]  /*29f0*/  STG.E.64 [R158.64], R178 ;  /* 0x000000b29e007986 */ /* 0x000fe8000c101b06 */
[----:B------:R-:W-:Y:S04]  /*2a00*/  STG.E.64 [R164.64], RZ ;  /* 0x000000ffa4007986 */ /* 0x000fe8000c101b06 */
[----:B------:R-:W-:Y:S04]  /*2a10*/  STG.E.64 [R166.64], RZ ;  /* 0x000000ffa6007986 */ /* 0x000fe8000c101b06 */
[----:B------:R-:W-:Y:S04]  /*2a20*/  STG.E.64 [R168.64], RZ ;  /* 0x000000ffa8007986 */ /* 0x000fe8000c101b06 */
[----:B------:R-:W3:Y:S04]  /*2a30*/  LDG.E.64 R110, [R90.64+-0x7be7d8] ;  /* 0x841828065a6e7981 */ /* 0x000ee8000c1e1b00 */
[----:B------:R-:W4:Y:S01]  /*2a40*/  LDG.E.64 R124, [R94.64+-0x8] ;  /* 0xfffff8065e7c7981 */ /* 0x000f22000c1e1b00 */
[----:B0-----:R-:W-:-:S02]  /*2a50*/  IADD3 R156, P1, R108, c[0x0][0x1a8], RZ ;  /* 0x00006a006c9c7a10 */ /* 0x001fc40007f3e0ff */
[----:B------:R-:W-:Y:S02]  /*2a60*/  IADD3 R160, P2, R109, c[0x0][0x1a8], RZ ;  /* 0x00006a006da07a10 */ /* 0x000fe40007f5e0ff */
[----:B------:R-:W-:Y:S02]  /*2a70*/  IADD3.X R157, R107, c[0x0][0x1ac], RZ, P1, !PT ;  /* 0x00006b006b9d7a10 */ /* 0x000fe40000ffe4ff */
[----:B------:R-:W-:Y:S01]  /*2a80*/  IADD3.X R161, R106, c[0x0][0x1ac], RZ, P2, !PT ;  /* 0x00006b006aa17a10 */ /* 0x000fe200017fe4ff */
[----:B--2---:R-:W0:-:S04]  /*2a90*/  DMUL R112, R92, R92 ;  /* 0x0000005c5c707228 */ /* 0x004e080000000000 */
[----:B------:R-:W1:-:S04]  /*2aa0*/  DMUL R152, R8, R92 ;  /* 0x0000005c08987228 */ /* 0x000e480000000000 */
[----:B0-----:R-:W-:-:S04]  /*2ab0*/  DMUL R150, R8, R112 ;  /* 0x0000007008967228 */ /* 0x001fc80000000000 */
[----:B-1----:R-:W-:-:S04]  /*2ac0*/  DMUL R152, R20, R152 ;  /* 0x0000009814987228 */ /* 0x002fc80000000000 */
[----:B---3--:R-:W0:-:S04]  /*2ad0*/  DMUL R96, R92, R110 ;  /* 0x0000006e5c607228 */ /* 0x008e080000000000 */
[----:B----4-:R-:W-:-:S04]  /*2ae0*/  DMUL R124, R124, c[`(nvkernel__Z5jacldi_F1L922_10.const_opt.16.24)] ;  /* 0x000000007c7c7a28 */ /* 0x010fc80000000000 */
[----:B0-----:R-:W0:-:S04]  /*2af0*/  DMUL R126, R96, R96 ;  /* 0x00000060607e7228 */ /* 0x001e080000000000 */
[----:B------:R-:W-:-:S04]  /*2b00*/  DMUL R150, R110, R150 ;  /* 0x000000966e967228 */ /* 0x000fc80000000000 */
[----:B0-----:R-:W0:-:S04]  /*2b10*/  DFMA R124, R92, R124, -R126 ;  /* 0x0000007c5c7c722b */ /* 0x001e08000000087e */
[----:B------:R-:W1:-:S04]  /*2b20*/  DMUL R126, R96, c[`(nvkernel__Z5jacldi_F1L922_10.const_opt.0.8)] ;  /* 0x00000000607e7a28 */ /* 0x000e480000000000 */
[----:B0-----:R-:W0:-:S04]  /*2b30*/  DMUL R124, R22, R124 ;  /* 0x0000007c167c7228 */ /* 0x001e080000000000 */
[----:B-1----:R-:W1:-:S04]  /*2b40*/  DFMA R126, R22, R126, -R152 ;  /* 0x0000007e167e722b */ /* 0x002e480000000898 */
[----:B0-----:R-:W0:-:S04]  /*2b50*/  DFMA R124, R20, R150, -R124 ;  /* 0x00000096147c722b */ /* 0x001e08000000087c */
[----:B-1----:R-:W1:-:S03]  /*2b60*/  DFMA R126, -R20, c[0x0][0x210], R126 ;  /* 0x00008400147e7a2b */ /* 0x002e46000000017e */
[----:B0-----:R0:W-:Y:S04]  /*2b70*/  STG.E.64 [R156.64], R124 ;  /* 0x0000007c9c007986 */ /* 0x0011e8000c101b06 */
[----:B-1----:R-:W-:Y:S04]  /*2b80*/  STG.E.64 [R160.64], R126 ;  /* 0x0000007ea0007986 */ /* 0x002fe8000c101b06 */
[----:B------:R-:W2:Y:S01]  /*2b90*/  LDG.E.64 R90, [R90.64+0x83058] ;  /* 0x083058065a5a7981 */ /* 0x000ea2000c1e1b00 */
[----:B------:R-:W-:-:S04]  /*2ba0*/  IADD3 R162, P1, R104, c[0x0][0x1a8], RZ ;  /* 0x00006a0068a27a10 */ /* 0x000fc80007f3e0ff */
[----:B------:R-:W-:Y:S01]  /*2bb0*/  IADD3.X R163, R103, c[0x0][0x1ac], RZ, P1, !PT ;  /* 0x00006b0067a37a10 */ /* 0x000fe20000ffe4ff */
[----:B--2---:R-:W1:-:S06]  /*2bc0*/  DMUL R150, R92, R90 ;  /* 0x0000005a5c967228 */ /* 0x004e4c0000000000 */
[----:B-1----:R-:W1:-:S06]  /*2bd0*/  DMUL R106, R150, c[`(nvkernel__Z5jacldi_F1L922_10.const_opt.16.24)] ;  /* 0x00000000966a7a28 */ /* 0x002e4c0000000000 */
[----:B-1----:R-:W1:-:S07]  /*2be0*/  DMUL R152, R22, R106 ;  /* 0x0000006a16987228 */ /* 0x002e4e0000000000 */
[----:B-1----:R1:W-:Y:S04]  /*2bf0*/  STG.E.64 [R162.64], R152 ;  /* 0x00000098a2007986 */ /* 0x0023e8000c101b06 */
[----:B------:R-:W2:Y:S01]  /*2c00*/  LDG.E.64 R108, [R88.64+-0x73b778] ;  /* 0x8c488806586c7981 */ /* 0x000ea2000c1e1b00 */
[----:B------:R-:W0:Y:S01]  /*2c10*/  DMUL R154, R112, c[0x0][0x1f0] ;  /* 0x00007c00709a7a28 */ /* 0x000e220000000000 */
[----:B------:R-:W-:Y:S02]  /*2c20*/  IADD3 R100, P2, R100, c[0x0][0x1a8], RZ ;  /* 0x00006a0064647a10 */ /* 0x000fe40007f5e0ff */
[----:B------:R-:W-:Y:S01]  /*2c30*/  IADD3 R116, P3, R119, c[0x0][0x1a8], RZ ;  /* 0x00006a0077747a10 */ /* 0x000fe20007f7e0ff */
[----:B------:R-:W-:Y:S01]  /*2c40*/  DMUL R106, R110, R90 ;  /* 0x0000005a6e6a7228 */ /* 0x000fe20000000000 */
[----:B------:R-:W-:-:S02]  /*2c50*/  IADD3.X R101, R101, c[0x0][0x1ac], RZ, P2, !PT ;  /* 0x00006b0065657a10 */ /* 0x000fc400017fe4ff */
[----:B------:R-:W-:Y:S01]  /*2c60*/  IADD3 R114, P2, R123, c[0x0][0x1a8], RZ ;  /* 0x00006a007b727a10 */ /* 0x000fe20007f5e0ff */
[----:B0-----:R-:W0:Y:S01]  /*2c70*/  DMUL R124, R90, R154 ;  /* 0x0000009a5a7c7228 */ /* 0x001e220000000000 */
[----:B-1----:R-:W-:Y:S02]  /*2c80*/  IADD3 R162, P1, R99, c[0x0][0x1a8], RZ ;  /* 0x00006a0063a27a10 */ /* 0x002fe40007f3e0ff */
[----:B------:R-:W-:Y:S01]  /*2c90*/  IADD3.X R117, R117, c[0x0][0x1ac], RZ, P3, !PT ;  /* 0x00006b0075757a10 */ /* 0x000fe20001ffe4ff */
[----:B------:R-:W-:Y:S01]  /*2ca0*/  DMUL R158, R92, c[0x0][0x1f0] ;  /* 0x00007c005c9e7a28 */ /* 0x000fe20000000000 */
[----:B------:R-:W-:Y:S02]  /*2cb0*/  IADD3.X R163, R98, c[0x0][0x1ac], RZ, P1, !PT ;  /* 0x00006b0062a37a10 */ /* 0x000fe40000ffe4ff */
[----:B------:R-:W-:Y:S01]  /*2cc0*/  IADD3 R104, P1, R105, c[0x0][0x1a8], RZ ;  /* 0x00006a0069687a10 */ /* 0x000fe20007f3e0ff */
[----:B------:R-:W1:Y:S01]  /*2cd0*/  DMUL R156, R22, R96 ;  /* 0x00000060169c7228 */ /* 0x000e620000000000 */
[----:B------:R-:W-:-:S02]  /*2ce0*/  IADD3 R130, P4, R130, c[0x0][0x1a8], RZ ;  /* 0x00006a0082827a10 */ /* 0x000fc40007f9e0ff */
[----:B------:R-:W-:Y:S01]  /*2cf0*/  IADD3.X R105, R102, c[0x0][0x1ac], RZ, P1, !PT ;  /* 0x00006b0066697a10 */ /* 0x000fe20000ffe4ff */
[----:B0-----:R-:W-:Y:S01]  /*2d00*/  DMUL R126, R20, R124 ;  /* 0x0000007c147e7228 */ /* 0x001fe20000000000 */
[----:B------:R-:W-:Y:S02]  /*2d10*/  IADD3 R102, P1, R115, c[0x0][0x1a8], RZ ;  /* 0x00006a0073667a10 */ /* 0x000fe40007f3e0ff */
[----:B------:R-:W-:Y:S01]  /*2d20*/  IADD3.X R115, R118, c[0x0][0x1ac], RZ, P2, !PT ;  /* 0x00006b0076737a10 */ /* 0x000fe200017fe4ff */
[----:B------:R-:W0:Y:S01]  /*2d30*/  DMUL R124, R112, R106 ;  /* 0x0000006a707c7228 */ /* 0x000e220000000000 */
[----:B------:R-:W-:Y:S02]  /*2d40*/  IADD3.X R103, R121, c[0x0][0x1ac], RZ, P1, !PT ;  /* 0x00006b0079677a10 */ /* 0x000fe40000ffe4ff */
[----:B------:R-:W-:Y:S01]  /*2d50*/  IADD3 R122, P1, R122, c[0x0][0x1a8], RZ ;  /* 0x00006a007a7a7a10 */ /* 0x000fe20007f3e0ff */
[----:B-1----:R-:W1:Y:S01]  /*2d60*/  DFMA R158, -R20, R158, -R156 ;  /* 0x0000009e149e722b */ /* 0x002e62000000099c */
[----:B------:R-:W-:-:S02]  /*2d70*/  IADD3 R136, P2, R136, c[0x0][0x1a8], RZ ;  /* 0x00006a0088887a10 */ /* 0x000fc40007f5e0ff */
[----:B------:R-:W-:Y:S01]  /*2d80*/  IADD3.X R123, R120, c[0x0][0x1ac], RZ, P1, !PT ;  /* 0x00006b00787b7a10 */ /* 0x000fe20000ffe4ff */
[----:B0-----:R-:W-:-:S04]  /*2d90*/  DFMA R156, R22, R124, R126 ;  /* 0x0000007c169c722b */ /* 0x001fc8000000007e */
[----:B------:R-:W0:-:S04]  /*2da0*/  DMUL R150, R22, R150 ;  /* 0x0000009616967228 */ /* 0x000e080000000000 */
[----:B-1----:R-:W-:-:S04]  /*2db0*/  DFMA R98, -R20, c[0x0][0x228], R158 ;  /* 0x00008a0014627a2b */ /* 0x002fc8000000019e */
[----:B0-----:R-:W-:-:S04]  /*2dc0*/  DADD R150, -RZ, -R150 ;  /* 0x00000000ff967229 */ /* 0x001fc80000000996 */
[----:B------:R-:W-:-:S04]  /*2dd0*/  DFMA R158, -R20, c[0x0][0x240], R158 ;  /* 0x00009000149e7a2b */ /* 0x000fc8000000019e */
[----:B--2---:R-:W0:-:S04]  /*2de0*/  DMUL R126, R92, R108 ;  /* 0x0000006c5c7e7228 */ /* 0x004e080000000000 */
[----:B------:R-:W-:-:S04]  /*2df0*/  DMUL R154, R108, R154 ;  /* 0x0000009a6c9a7228 */ /* 0x000fc80000000000 */
[----:B0-----:R-:W0:-:S04]  /*2e00*/  DMUL R152, R126, c[`(nvkernel__Z5jacldi_F1L922_10.const_opt.16.24)] ;  /* 0x000000007e987a28 */ /* 0x001e080000000000 */
[----:B------:R-:W-:-:S04]  /*2e10*/  DMUL R124, R110, R108 ;  /* 0x0000006c6e7c7228 */ /* 0x000fc80000000000 */
[----:B0-----:R-:W0:-:S04]  /*2e20*/  DMUL R152, R22, R152 ;  /* 0x0000009816987228 */ /* 0x001e080000000000 */
[----:B------:R-:W-:-:S03]  /*2e30*/  DMUL R160, R20, R154 ;  /* 0x0000009a14a07228 */ /* 0x000fc60000000000 */
[----:B0-----:R-:W-:Y:S01]  /*2e40*/  STG.E.64 [R162.64], R152 ;  /* 0x00000098a2007986 */ /* 0x001fe2000c101b06 */
[----:B------:R-:W0:-:S03]  /*2e50*/  DMUL R154, R112, R124 ;  /* 0x0000007c709a7228 */ /* 0x000e060000000000 */
[----:B------:R1:W-:Y:S01]  /*2e60*/  STG.E.64 [R100.64], R62 ;  /* 0x0000003e64007986 */ /* 0x0003e2000c101b06 */
[----:B------:R-:W2:-:S03]  /*2e70*/  DMUL R126, R22, R126 ;  /* 0x0000007e167e7228 */ /* 0x000e860000000000 */
[----:B------:R-:W-:Y:S01]  /*2e80*/  STG.E.64 [R104.64], R156 ;  /* 0x0000009c68007986 */ /* 0x000fe2000c101b06 */
[----:B0-----:R-:W0:-:S03]  /*2e90*/  DFMA R154, R22, R154, R160 ;  /* 0x0000009a169a722b */ /* 0x001e0600000000a0 */
[----:B------:R-:W-:Y:S01]  /*2ea0*/  STG.E.64 [R102.64], R150 ;  /* 0x0000009666007986 */ /* 0x000fe2000c101b06 */
[----:B--2---:R-:W2:-:S03]  /*2eb0*/  DADD R126, -RZ, -R126 ;  /* 0x00000000ff7e7229 */ /* 0x004e86000000097e */
[----:B------:R-:W-:Y:S01]  /*2ec0*/  STG.E.64 [R114.64], R98 ;  /* 0x0000006272007986 */ /* 0x000fe2000c101b06 */
[----:B-1----:R-:W-:-:S03]  /*2ed0*/  IADD3 R100, P1, R129, c[0x0][0x1a8], RZ ;  /* 0x00006a0081647a10 */ /* 0x002fc60007f3e0ff */
[----:B------:R-:W-:Y:S01]  /*2ee0*/  STG.E.64 [R122.64], RZ ;  /* 0x000000ff7a007986 */ /* 0x000fe2000c101b06 */
[----:B------:R-:W-:Y:S02]  /*2ef0*/  IADD3.X R101, R128, c[0x0][0x1ac], RZ, P1, !PT ;  /* 0x00006b0080657a10 */ /* 0x000fe40000ffe4ff */
[----:B------:R-:W-:Y:S01]  /*2f00*/  IADD3 R120, P1, R137, c[0x0][0x1a8], RZ ;  /* 0x00006a0089787a10 */ /* 0x000fe20007f3e0ff */
[----:B------:R-:W-:Y:S01]  /*2f10*/  STG.E.64 [R116.64], RZ ;  /* 0x000000ff74007986 */ /* 0x000fe2000c101b06 */
[----:B------:R-:W-:Y:S02]  /*2f20*/  IADD3 R128, P3, R131, c[0x0][0x1a8], RZ ;  /* 0x00006a0083807a10 */ /* 0x000fe40007f7e0ff */
[----:B------:R-:W-:Y:S01]  /*2f30*/  IADD3.X R121, R132, c[0x0][0x1ac], RZ, P1, !PT ;  /* 0x00006b0084797a10 */ /* 0x000fe20000ffe4ff */
[----:B0-----:R0:W-:Y:S01]  /*2f40*/  STG.E.64 [R100.64], R154 ;  /* 0x0000009a64007986 */ /* 0x0011e2000c101b06 */
[----:B------:R-:W-:Y:S02]  /*2f50*/  IADD3.X R137, R135, c[0x0][0x1ac], RZ, P2, !PT ;  /* 0x00006b0087897a10 */ /* 0x000fe400017fe4ff */
[----:B------:R-:W-:Y:S01]  /*2f60*/  IADD3.X R129, R134, c[0x0][0x1ac], RZ, P3, !PT ;  /* 0x00006b0086817a10 */ /* 0x000fe20001ffe4ff */
[----:B--2---:R1:W-:Y:S01]  /*2f70*/  STG.E.64 [R120.64], R126 ;  /* 0x0000007e78007986 */ /* 0x0043e2000c101b06 */
[----:B------:R-:W-:-:S03]  /*2f80*/  IADD3.X R131, R133, c[0x0][0x1ac], RZ, P4, !PT ;  /* 0x00006b0085837a10 */ /* 0x000fc600027fe4ff */
[----:B------:R1:W-:Y:S04]  /*2f90*/  STG.E.64 [R136.64], RZ ;  /* 0x000000ff88007986 */ /* 0x0003e8000c101b06 */
[----:B------:R1:W-:Y:S04]  /*2fa0*/  STG.E.64 [R128.64], R158 ;  /* 0x0000009e80007986 */ /* 0x0003e8000c101b06 */
[----:B------:R1:W-:Y:S04]  /*2fb0*/  STG.E.64 [R130.64], RZ ;  /* 0x000000ff82007986 */ /* 0x0003e8000c101b06 */
[----:B0-----:R-:W2:Y:S04]  /*2fc0*/  LDG.E.64 R100, [R88.64+0x1060b8] ;  /* 0x1060b80658647981 */ /* 0x001ea8000c1e1b00 */
[----:B------:R-:W3:Y:S01]  /*2fd0*/  LDG.E.64 R102, [R94.64+-0x8] ;  /* 0xfffff8065e667981 */ /* 0x000ee2000c1e1b00 */
[----:B------:R-:W0:Y:S01]  /*2fe0*/  DMUL R98, R92, R112 ;  /* 0x000000705c627228 */ /* 0x000e220000000000 */
[----:B------:R-:W-:-:S03]  /*2ff0*/  IADD3 R138, P1, R138, c[0x0][0x1a8], RZ ;  /* 0x00006a008a8a7a10 */ /* 0x000fc60007f3e0ff */
[----:B------:R-:W-:Y:S01]  /*3000*/  DMUL R118, R90, R90 ;  /* 0x0000005a5a767228 */ /* 0x000fe20000000000 */
[----:B------:R-:W-:-:S03]  /*3010*/  IADD3.X R139, R141, c[0x0][0x1ac], RZ, P1, !PT ;  /* 0x00006b008d8b7a10 */ /* 0x000fc60000ffe4ff */
[----:B0-----:R-:W-:-:S04]  /*3020*/  DMUL R114, R4, R98 ;  /* 0x0000006204727228 */ /* 0x001fc80000000000 */
[----:B------:R-:W0:-:S04]  /*3030*/  DMUL R116, R6, R98 ;  /* 0x0000006206747228 */ /* 0x000e080000000000 */
[----:B------:R-:W-:-:S04]  /*3040*/  DMUL R104, R110, R110 ;  /* 0x0000006e6e687228 */ /* 0x000fc80000000000 */
[----:B0-----:R-:W0:-:S06]  /*3050*/  DMUL R118, R116, R118 ;  /* 0x0000007674767228 */ /* 0x001e0c0000000000 */
[----:B0-----:R-:W-:-:S04]  /*3060*/  DFMA R114, R104, R114, -R118 ;  /* 0x000000726872722b */ /* 0x001fc80000000876 */
[----:B------:R-:W-:-:S04]  /*3070*/  DMUL R118, R112, c[0x0][0x248] ;  /* 0x0000920070767a28 */ /* 0x000fc80000000000 */
[----:B--2---:R-:W3:-:S06]  /*3080*/  DMUL R98, R100, c[`(nvkernel__Z5jacldi_F1L922_10.const_opt.24.32)] ;  /* 0x0000000064627a28 */ /* 0x004ecc0000000000 */
[----:B---3--:R-:W0:-:S04]  /*3090*/  DFMA R98, R102, c[`(nvkernel__Z5jacldi_F1L922_10.const_opt.32.40)], R98 ;  /* 0x0000000066627a2b */ /* 0x008e080000000062 */
[----:B------:R-:W2:-:S04]  /*30a0*/  DMUL R102, R108, R108 ;  /* 0x0000006c6c667228 */ /* 0x000e880000000000 */
[----:B0-----:R-:W0:-:S04]  /*30b0*/  DMUL R98, R110, R98 ;  /* 0x000000626e627228 */ /* 0x001e080000000000 */
[----:B--2---:R-:W2:-:S04]  /*30c0*/  DFMA R102, R116, -R102, R114 ;  /* 0x800000667466722b */ /* 0x004e880000000072 */
[----:B0-----:R-:W0:-:S04]  /*30d0*/  DMUL R98, R112, R98 ;  /* 0x0000006270627228 */ /* 0x001e080000000000 */
[----:B--2---:R-:W-:-:S04]  /*30e0*/  DFMA R102, -R100, R118, R102 ;  /* 0x000000766466722b */ /* 0x004fc80000000166 */
[----:B0-----:R-:W0:-:S06]  /*30f0*/  DMUL R98, R22, R98 ;  /* 0x0000006216627228 */ /* 0x001e0c0000000000 */
[----:B0-----:R-:W0:-:S07]  /*3100*/  DFMA R98, R20, -R102, -R98 ;  /* 0x800000661462722b */ /* 0x001e0e0000000862 */
[----:B0-----:R1:W-:Y:S04]  /*3110*/  STG.E.64 [R138.64], R98 ;  /* 0x000000628a007986 */ /* 0x0013e8000c101b06 */
[----:B------:R-:W2:Y:S04]  /*3120*/  LDG.E.64 R94, [R94.64+-0x8] ;  /* 0xfffff8065e5e7981 */ /* 0x000ea8000c1e1b00 */
[----:B------:R-:W3:Y:S01]  /*3130*/  LDG.E.64 R88, [R88.64+0x1060b8] ;  /* 0x1060b80658587981 */ /* 0x000ee2000c1e1b00 */
[----:B------:R-:W-:-:S04]  /*3140*/  DMUL R104, R112, R104 ;  /* 0x0000006870687228 */ /* 0x000fc80000000000 */
[----:B------:R-:W-:-:S04]  /*3150*/  DMUL R102, R68, R92 ;  /* 0x0000005c44667228 */ /* 0x000fc80000000000 */
[----:B------:R-:W0:-:S04]  /*3160*/  DMUL R106, R106, c[`(nvkernel__Z5jacldi_F1L922_10.const_opt.16.24)] ;  /* 0x000000006a6a7a28 */ /* 0x000e080000000000 */
[----:B------:R-:W4:-:S04]  /*3170*/  DMUL R124, R124, c[`(nvkernel__Z5jacldi_F1L922_10.const_opt.16.24)] ;  /* 0x000000007c7c7a28 */ /* 0x000f080000000000 */
[----:B------:R-:W5:Y:S01]  /*3180*/  DMUL R96, R96, c[`(nvkernel__Z5jacldi_F1L922_10.const_opt.24.32)] ;  /* 0x0000000060607a28 */ /* 0x000f620000000000 */
[----:B------:R-:W-:-:S03]  /*3190*/  IADD3 R142, P1, R142, c[0x0][0x1a8], RZ ;  /* 0x00006a008e8e7a10 */ /* 0x000fc60007f3e0ff */
[----:B0-----:R-:W-:Y:S01]  /*31a0*/  DMUL R106, R112, R106 ;  /* 0x0000006a706a7228 */ /* 0x001fe20000000000 */
[----:B------:R-:W-:-:S03]  /*31b0*/  IADD3 R144, P2, R144, c[0x0][0x1a8], RZ ;  /* 0x00006a0090907a10 */ /* 0x000fc60007f5e0ff */
[----:B----4-:R-:W-:-:S04]  /*31c0*/  DMUL R124, R112, R124 ;  /* 0x0000007c707c7228 */ /* 0x010fc80000000000 */
[----:B-----5:R-:W0:Y:S01]  /*31d0*/  DFMA R96, R22, R96, -R102 ;  /* 0x000000601660722b */ /* 0x020e220000000866 */
[----:B------:R-:W-:Y:S02]  /*31e0*/  IADD3 R146, P4, R146, c[0x0][0x1a8], RZ ;  /* 0x00006a0092927a10 */ /* 0x000fe40007f9e0ff */
[----:B------:R-:W-:Y:S02]  /*31f0*/  IADD3.X R143, R143, c[0x0][0x1ac], RZ, P1, !PT ;  /* 0x00006b008f8f7a10 */ /* 0x000fe40000ffe4ff */
[----:B------:R-:W-:Y:S01]  /*3200*/  IADD3.X R145, R145, c[0x0][0x1ac], RZ, P2, !PT ;  /* 0x00006b0091917a10 */ /* 0x000fe200017fe4ff */
[----:B0-----:R-:W-:-:S04]  /*3210*/  DFMA R96, -R20, c[0x0][0x260], R96 ;  /* 0x0000980014607a2b */ /* 0x001fc80000000160 */
[----:B--2---:R-:W0:-:S04]  /*3220*/  DFMA R104, R92, R94, R104 ;  /* 0x0000005e5c68722b */ /* 0x004e080000000068 */
[----:B---3--:R-:W-:-:S04]  /*3230*/  DMUL R100, R92, R88 ;  /* 0x000000585c647228 */ /* 0x008fc80000000000 */
[----:B0-----:R-:W0:-:S04]  /*3240*/  DMUL R104, R104, c[`(nvkernel__Z5jacldi_F1L922_10.const_opt.8.16)] ;  /* 0x0000000068687a28 */ /* 0x001e080000000000 */
[----:B------:R-:W-:-:S04]  /*3250*/  DMUL R92, R66, R112 ;  /* 0x00000070425c7228 */ /* 0x000fc80000000000 */
[----:B0-----:R-:W0:-:S04]  /*3260*/  DFMA R100, R100, c[`(nvkernel__Z5jacldi_F1L922_10.const_opt.40.48)], R104 ;  /* 0x0000000064647a2b */ /* 0x001e080000000068 */
[----:B------:R-:W-:-:S04]  /*3270*/  DMUL R88, R64, R112 ;  /* 0x0000007040587228 */ /* 0x000fc80000000000 */
[----:B0-----:R-:W0:-:S04]  /*3280*/  DMUL R100, R22, R100 ;  /* 0x0000006416647228 */ /* 0x001e080000000000 */
[----:B------:R-:W2:-:S04]  /*3290*/  DMUL R90, R90, R92 ;  /* 0x0000005c5a5a7228 */ /* 0x000e880000000000 */
[----:B------:R-:W3:Y:S01]  /*32a0*/  DMUL R92, R108, R92 ;  /* 0x0000005c6c5c7228 */ /* 0x000ee20000000000 */
[----:B------:R-:W-:-:S03]  /*32b0*/  IADD3 R94, P3, R147, c[0x0][0x1a8], RZ ;  /* 0x00006a00935e7a10 */ /* 0x000fc60007f7e0ff */
[----:B0-----:R-:W0:Y:S01]  /*32c0*/  DFMA R88, R110, -R88, -R100 ;  /* 0x800000586e58722b */ /* 0x001e220000000864 */
[----:B------:R-:W-:-:S03]  /*32d0*/  IADD3.X R95, R148, c[0x0][0x1ac], RZ, P3, !PT ;  /* 0x00006b00945f7a10 */ /* 0x000fc60001ffe4ff */
[----:B--2---:R-:W2:Y:S01]  /*32e0*/  DFMA R90, R22, R106, -R90 ;  /* 0x0000006a165a722b */ /* 0x004ea2000000085a */
[----:B------:R-:W-:-:S03]  /*32f0*/  IADD3.X R147, R149, c[0x0][0x1ac], RZ, P4, !PT ;  /* 0x00006b0095937a10 */ /* 0x000fc600027fe4ff */
[----:B---3--:R-:W3:Y:S01]  /*3300*/  DFMA R92, R22, R124, -R92 ;  /* 0x0000007c165c722b */ /* 0x008ee2000000085c */
[----:B0-----:R1:W-:Y:S04]  /*3310*/  STG.E.64 [R142.64], R88 ;  /* 0x000000588e007986 */ /* 0x0013e8000c101b06 */
[----:B--2---:R1:W-:Y:S04]  /*3320*/  STG.E.64 [R144.64], R90 ;  /* 0x0000005a90007986 */ /* 0x0043e8000c101b06 */
[----:B---3--:R1:W-:Y:S04]  /*3330*/  STG.E.64 [R94.64], R92 ;  /* 0x0000005c5e007986 */ /* 0x0083e8000c101b06 */
[----:B------:R1:W-:Y:S02]  /*3340*/  STG.E.64 [R146.64], R96 ;  /* 0x0000006092007986 */ /* 0x0003e4000c101b06 */
.L_x_435:
[----:B------:R-:W-:Y:S05]  /*3350*/  BSYNC B0 ;  /* 0x0000000000007941 */ /* 0x000fea0003800000 */
.L_x_434:
[----:B------:R-:W-:Y:S01]  /*3360*/  IADD3 R0, R0, UR4, RZ ;  /* 0x0000000400007c10 */ /* 0x000fe2000fffe0ff */
[----:B------:R-:W-:Y:S01]  /*3370*/  @!P0 CALL.REL.NOINC `(.L_x_436) ;  /* 0x0000001000008944 */ /* 0x000fe20003c00000 */
[----:B------:R-:W-:Y:S05]  /*3380*/  BRA `(.L_x_437) ;  /* 0xffffd24000007947 */ /* 0x000fea000383ffff */
.L_x_436:
[----:B------:R-:W-:Y:S05]  /*3390*/  EXIT ;  /* 0x000000000000794d */ /* 0x000fea0003800000 */
.L_x_438:
        /* <DEDUP_REMOVED lines=14> */
.L_x_520:


//--------------------- .text.__cuda_sm20_div_rn_f64_full --------------------------
	.section	.text.__cuda_sm20_div_rn_f64_full,"ax",@progbits
	.sectioninfo	@"SHI_REGISTERS=32"
	.align	128
.text.__cuda_sm20_div_rn_f64_full:
        .type           __cuda_sm20_div_rn_f64_full,@function
        .size           __cuda_sm20_div_rn_f64_full,(.L_x_491 - __cuda_sm20_div_rn_f64_full)
__cuda_sm20_div_rn_f64_full:
[----:B------:R-:W-:Y:S02]  /*0000*/  MOV R9, R5 ;  /* 0x0000000500097202 */ /* 0x000fe40000000f00 */
[----:B------:R-:W-:Y:S02]  /*0010*/  MOV R8, R4 ;  /* 0x0000000400087202 */ /* 0x000fe40000000f00 */
[C---:B------:R-:W-:Y:S01]  /*0020*/  FSETP.GEU.AND P0, PT, |R7|.reuse, 1.469367938527859385e-39, PT ;  /* 0x001000000700780b */ /* 0x040fe20003f0e200 */
[----:B------:R-:W-:Y:S01]  /*0030*/  IMAD.MOV.U32 R14, RZ, RZ, 0x1 ;  /* 0x00000001ff0e7424 */ /* 0x000fe200078e00ff */
[----:B------:R-:W-:Y:S01]  /*0040*/  LOP3.LUT R4, R7, 0x800fffff, RZ, 0xc0, !PT ;  /* 0x800fffff07047812 */ /* 0x000fe200078ec0ff */
[----:B------:R-:W-:Y:S01]  /*0050*/  IMAD.MOV.U32 R12, RZ, RZ, R8 ;  /* 0x000000ffff0c7224 */ /* 0x000fe200078e0008 */
[C---:B------:R-:W-:Y:S01]  /*0060*/  FSETP.GEU.AND P2, PT, |R9|.reuse, 1.469367938527859385e-39, PT ;  /* 0x001000000900780b */ /* 0x040fe20003f4e200 */
[----:B------:R-:W-:Y:S01]  /*0070*/  BSSY B0, `(.L_x_439) ;  /* 0x0000053000007945 */ /* 0x000fe20003800000 */
[----:B------:R-:W-:Y:S01]  /*0080*/  LOP3.LUT R5, R4, 0x3ff00000, RZ, 0xfc, !PT ;  /* 0x3ff0000004057812 */ /* 0x000fe200078efcff */
[----:B------:R-:W-:Y:S01]  /*0090*/  IMAD.MOV.U32 R4, RZ, RZ, R6 ;  /* 0x000000ffff047224 */ /* 0x000fe200078e0006 */
[----:B------:R-:W-:-:S02]  /*00a0*/  LOP3.LUT R0, R9, 0x7ff00000, RZ, 0xc0, !PT ;  /* 0x7ff0000009007812 */ /* 0x000fc400078ec0ff */
[----:B------:R-:W-:-:S03]  /*00b0*/  LOP3.LUT R27, R7, 0x7ff00000, RZ, 0xc0, !PT ;  /* 0x7ff00000071b7812 */ /* 0x000fc600078ec0ff */
[----:B------:R-:W0:Y:S01]  /*00c0*/  @!P0 DMUL R4, R6, 8.98846567431157953865e+307 ;  /* 0x7fe0000006048828 */ /* 0x000e220000000000 */
[C---:B------:R-:W-:Y:S01]  /*00d0*/  ISETP.GE.U32.AND P1, PT, R0.reuse, R27, PT ;  /* 0x0000001b0000720c */ /* 0x040fe20003f26070 */
[----:B------:R-:W-:Y:S02]  /*00e0*/  IMAD.MOV.U32 R26, RZ, RZ, R0 ;  /* 0x000000ffff1a7224 */ /* 0x000fe400078e0000 */
[----:B------:R-:W-:Y:S02]  /*00f0*/  @!P2 LOP3.LUT R3, R7, 0x7ff00000, RZ, 0xc0, !PT ;  /* 0x7ff000000703a812 */ /* 0x000fe400078ec0ff */
[----:B0-----:R-:W0:Y:S02]  /*0100*/  MUFU.RCP64H R15, R5 ;  /* 0x00000005000f7308 */ /* 0x001e240000001800 */
[----:B------:R-:W-:Y:S01]  /*0110*/  @!P2 ISETP.GE.U32.AND P3, PT, R0, R3, PT ;  /* 0x000000030000a20c */ /* 0x000fe20003f66070 */
[----:B------:R-:W-:Y:S01]  /*0120*/  IMAD.MOV.U32 R3, RZ, RZ, 0x1ca00000 ;  /* 0x1ca00000ff037424 */ /* 0x000fe200078e00ff */
[----:B------:R-:W-:-:S04]  /*0130*/  @!P0 LOP3.LUT R27, R5, 0x7ff00000, RZ, 0xc0, !PT ;  /* 0x7ff00000051b8812 */ /* 0x000fc800078ec0ff */
[C---:B------:R-:W-:Y:S02]  /*0140*/  @!P2 SEL R29, R3.reuse, 0x63400000, !P3 ;  /* 0x63400000031da807 */ /* 0x040fe40005800000 */
[----:B------:R-:W-:Y:S02]  /*0150*/  SEL R13, R3, 0x63400000, !P1 ;  /* 0x63400000030d7807 */ /* 0x000fe40004800000 */
[--C-:B------:R-:W-:Y:S02]  /*0160*/  @!P2 LOP3.LUT R29, R29, 0x80000000, R9.reuse, 0xf8, !PT ;  /* 0x800000001d1da812 */ /* 0x100fe400078ef809 */
[----:B------:R-:W-:Y:S01]  /*0170*/  LOP3.LUT R13, R13, 0x800fffff, R9, 0xf8, !PT ;  /* 0x800fffff0d0d7812 */ /* 0x000fe200078ef809 */
[----:B0-----:R-:W0:Y:S01]  /*0180*/  DFMA R10, R14, -R4, 1 ;  /* 0x3ff000000e0a742b */ /* 0x001e220000000804 */
[----:B------:R-:W-:-:S05]  /*0190*/  IADD3 R28, R27, -0x1, RZ ;  /* 0xffffffff1b1c7810 */ /* 0x000fca0007ffe0ff */
[----:B0-----:R0:W1:Y:S02]  /*01a0*/  DFMA R24, R10, R10, R10 ;  /* 0x0000000a0a18722b */ /* 0x001064000000000a */
[----:B0-----:R-:W-:Y:S01]  /*01b0*/  @!P2 LOP3.LUT R11, R29, 0x100000, RZ, 0xfc, !PT ;  /* 0x001000001d0ba812 */ /* 0x001fe200078efcff */
[----:B------:R-:W-:-:S03]  /*01c0*/  @!P2 IMAD.MOV.U32 R10, RZ, RZ, RZ ;  /* 0x000000ffff0aa224 */ /* 0x000fc600078e00ff */
[----:B-1----:R-:W0:-:S04]  /*01d0*/  DFMA R24, R14, R24, R14 ;  /* 0x000000180e18722b */ /* 0x002e08000000000e */
[----:B------:R-:W1:-:S04]  /*01e0*/  @!P2 DFMA R12, R12, 2, -R10 ;  /* 0x400000000c0ca82b */ /* 0x000e48000000080a */
[----:B0-----:R-:W0:-:S06]  /*01f0*/  DFMA R10, R24, -R4, 1 ;  /* 0x3ff00000180a742b */ /* 0x001e0c0000000804 */
[----:B-1----:R-:W-:Y:S01]  /*0200*/  @!P2 LOP3.LUT R26, R13, 0x7ff00000, RZ, 0xc0, !PT ;  /* 0x7ff000000d1aa812 */ /* 0x002fe200078ec0ff */
[----:B0-----:R0:W1:-:S03]  /*0210*/  DFMA R10, R24, R10, R24 ;  /* 0x0000000a180a722b */ /* 0x0010460000000018 */
[----:B0-----:R-:W-:-:S03]  /*0220*/  IADD3 R24, R26, -0x1, RZ ;  /* 0xffffffff1a187810 */ /* 0x001fc60007ffe0ff */
[----:B-1----:R-:W0:Y:S01]  /*0230*/  DMUL R14, R10, R12 ;  /* 0x0000000c0a0e7228 */ /* 0x002e220000000000 */
[----:B------:R-:W-:-:S04]  /*0240*/  ISETP.GT.U32.AND P0, PT, R24, 0x7feffffe, PT ;  /* 0x7feffffe1800780c */ /* 0x000fc80003f04070 */
[----:B------:R-:W-:Y:S01]  /*0250*/  ISETP.GT.U32.OR P0, PT, R28, 0x7feffffe, P0 ;  /* 0x7feffffe1c00780c */ /* 0x000fe20000704470 */
[----:B0-----:R-:W0:-:S06]  /*0260*/  DFMA R24, R14, -R4, R12 ;  /* 0x800000040e18722b */ /* 0x001e0c000000000c */
[----:B0-----:R0:W1:-:S06]  /*0270*/  DFMA R14, R10, R24, R14 ;  /* 0x000000180a0e722b */ /* 0x00104c000000000e */
[----:B------:R-:W-:Y:S05]  /*0280*/  @P0 BRA `(.L_x_440) ;  /* 0x000001c000000947 */ /* 0x000fea0003800000 */
[----:B01----:R-:W-:-:S04]  /*0290*/  LOP3.LUT R9, R7, 0x7ff00000, RZ, 0xc0, !PT ;  /* 0x7ff0000007097812 */ /* 0x003fc800078ec0ff */
[C---:B------:R-:W-:Y:S01]  /*02a0*/  ISETP.GE.U32.AND P0, PT, R0.reuse, R9, PT ;  /* 0x000000090000720c */ /* 0x040fe20003f06070 */
[----:B------:R-:W-:-:S03]  /*02b0*/  IMAD.IADD R8, R0, 0x1, -R9 ;  /* 0x0000000100087824 */ /* 0x000fc600078e0a09 */
[----:B------:R-:W-:Y:S02]  /*02c0*/  SEL R3, R3, 0x63400000, !P0 ;  /* 0x6340000003037807 */ /* 0x000fe40004000000 */
[----:B------:R-:W-:-:S04]  /*02d0*/  IMNMX R8, R8, -0x46a00000, !PT ;  /* 0xb960000008087817 */ /* 0x000fc80007800200 */
[----:B------:R-:W-:-:S05]  /*02e0*/  IMNMX R8, R8, 0x46a00000, PT ;  /* 0x46a0000008087817 */ /* 0x000fca0003800200 */
[----:B------:R-:W-:Y:S02]  /*02f0*/  IMAD.IADD R3, R8, 0x1, -R3 ;  /* 0x0000000108037824 */ /* 0x000fe400078e0a03 */
[----:B------:R-:W-:-:S03]  /*0300*/  IMAD.MOV.U32 R8, RZ, RZ, RZ ;  /* 0x000000ffff087224 */ /* 0x000fc600078e00ff */
[----:B------:R-:W-:-:S06]  /*0310*/  IADD3 R9, R3, 0x7fe00000, RZ ;  /* 0x7fe0000003097810 */ /* 0x000fcc0007ffe0ff */
[----:B------:R-:W0:-:S10]  /*0320*/  DMUL R10, R14, R8 ;  /* 0x000000080e0a7228 */ /* 0x000e140000000000 */
[----:B0-----:R-:W-:-:S13]  /*0330*/  FSETP.GTU.AND P0, PT, |R11|, 1.469367938527859385e-39, PT ;  /* 0x001000000b00780b */ /* 0x001fda0003f0c200 */
[----:B------:R-:W-:Y:S05]  /*0340*/  @P0 BRA `(.L_x_441) ;  /* 0x0000025000000947 */ /* 0x000fea0003800000 */
[----:B------:R-:W0:Y:S01]  /*0350*/  DFMA R4, R14, -R4, R12 ;  /* 0x800000040e04722b */ /* 0x000e22000000000c */
[----:B------:R-:W-:-:S09]  /*0360*/  IMAD.MOV.U32 R8, RZ, RZ, RZ ;  /* 0x000000ffff087224 */ /* 0x000fd200078e00ff */
[C---:B0-----:R-:W-:Y:S02]  /*0370*/  FSETP.NEU.AND P0, PT, R5.reuse, RZ, PT ;  /* 0x000000ff0500720b */ /* 0x041fe40003f0d000 */
[----:B------:R-:W-:-:S04]  /*0380*/  LOP3.LUT R7, R5, 0x80000000, R7, 0x48, !PT ;  /* 0x8000000005077812 */ /* 0x000fc800078e4807 */
[----:B------:R-:W-:-:S07]  /*0390*/  LOP3.LUT R9, R7, R9, RZ, 0xfc, !PT ;  /* 0x0000000907097212 */ /* 0x000fce00078efcff */
[----:B------:R-:W-:Y:S05]  /*03a0*/  @!P0 BRA `(.L_x_441) ;  /* 0x000001f000008947 */ /* 0x000fea0003800000 */
[----:B------:R-:W-:Y:S01]  /*03b0*/  IMAD.MOV R5, RZ, RZ, -R3 ;  /* 0x000000ffff057224 */ /* 0x000fe200078e0a03 */
[----:B------:R-:W0:Y:S01]  /*03c0*/  DMUL.RP R8, R14, R8 ;  /* 0x000000080e087228 */ /* 0x000e220000008000 */
[----:B------:R-:W-:Y:S01]  /*03d0*/  IMAD.MOV.U32 R4, RZ, RZ, RZ ;  /* 0x000000ffff047224 */ /* 0x000fe200078e00ff */
[----:B------:R-:W-:-:S05]  /*03e0*/  IADD3 R3, -R3, -0x43300000, RZ ;  /* 0xbcd0000003037810 */ /* 0x000fca0007ffe1ff */
[----:B------:R-:W1:-:S03]  /*03f0*/  DFMA R4, R10, -R4, R14 ;  /* 0x800000040a04722b */ /* 0x000e46000000000e */
[----:B0-----:R-:W-:-:S07]  /*0400*/  LOP3.LUT R7, R9, R7, RZ, 0x3c, !PT ;  /* 0x0000000709077212 */ /* 0x001fce00078e3cff */
[----:B-1----:R-:W-:-:S04]  /*0410*/  FSETP.NEU.AND P0, PT, |R5|, R3, PT ;  /* 0x000000030500720b */ /* 0x002fc80003f0d200 */
[----:B------:R-:W-:Y:S02]  /*0420*/  FSEL R10, R8, R10, !P0 ;  /* 0x0000000a080a7208 */ /* 0x000fe40004000000 */
[----:B------:R-:W-:Y:S01]  /*0430*/  FSEL R11, R7, R11, !P0 ;  /* 0x0000000b070b7208 */ /* 0x000fe20004000000 */
[----:B------:R-:W-:Y:S05]  /*0440*/  BRA `(.L_x_441) ;  /* 0x0000015000007947 */ /* 0x000fea0003800000 */
.L_x_440:
[----:B01----:R-:W0:-:S14]  /*0450*/  DSETP.NAN.AND P0, PT, R8, R8, PT ;  /* 0x000000080800722a */ /* 0x003e1c0003f08000 */
[----:B0-----:R-:W-:Y:S05]  /*0460*/  @P0 BRA `(.L_x_442) ;  /* 0x0000011000000947 */ /* 0x001fea0003800000 */
[----:B------:R-:W0:-:S14]  /*0470*/  DSETP.NAN.AND P0, PT, R6, R6, PT ;  /* 0x000000060600722a */ /* 0x000e1c0003f08000 */
[----:B0-----:R-:W-:Y:S05]  /*0480*/  @P0 BRA `(.L_x_443) ;  /* 0x000000c000000947 */ /* 0x001fea0003800000 */
[----:B------:R-:W-:Y:S01]  /*0490*/  ISETP.NE.AND P0, PT, R26, R27, PT ;  /* 0x0000001b1a00720c */ /* 0x000fe20003f05270 */
[----:B------:R-:W-:Y:S01]  /*04a0*/  IMAD.MOV.U32 R10, RZ, RZ, 0x0 ;  /* 0x00000000ff0a7424 */ /* 0x000fe200078e00ff */
[----:B------:R-:W-:-:S11]  /*04b0*/  MOV R11, 0xfff80000 ;  /* 0xfff80000000b7802 */ /* 0x000fd60000000f00 */
[----:B------:R-:W-:Y:S05]  /*04c0*/  @!P0 BRA `(.L_x_441) ;  /* 0x000000d000008947 */ /* 0x000fea0003800000 */
[----:B------:R-:W-:Y:S02]  /*04d0*/  ISETP.NE.AND P0, PT, R26, 0x7ff00000, PT ;  /* 0x7ff000001a00780c */ /* 0x000fe40003f05270 */
[----:B------:R-:W-:Y:S02]  /*04e0*/  LOP3.LUT R11, R9, 0x80000000, R7, 0x48, !PT ;  /* 0x80000000090b7812 */ /* 0x000fe400078e4807 */
[----:B------:R-:W-:-:S13]  /*04f0*/  ISETP.EQ.OR P0, PT, R27, RZ, !P0 ;  /* 0x000000ff1b00720c */ /* 0x000fda0004702670 */
[----:B------:R-:W-:Y:S01]  /*0500*/  @P0 LOP3.LUT R0, R11, 0x7ff00000, RZ, 0xfc, !PT ;  /* 0x7ff000000b000812 */ /* 0x000fe200078efcff */
[----:B------:R-:W-:Y:S02]  /*0510*/  @!P0 IMAD.MOV.U32 R10, RZ, RZ, RZ ;  /* 0x000000ffff0a8224 */ /* 0x000fe400078e00ff */
[----:B------:R-:W-:Y:S02]  /*0520*/  @P0 IMAD.MOV.U32 R10, RZ, RZ, RZ ;  /* 0x000000ffff0a0224 */ /* 0x000fe400078e00ff */
[----:B------:R-:W-:Y:S01]  /*0530*/  @P0 IMAD.MOV.U32 R11, RZ, RZ, R0 ;  /* 0x000000ffff0b0224 */ /* 0x000fe200078e0000 */
[----:B------:R-:W-:Y:S05]  /*0540*/  BRA `(.L_x_441) ;  /* 0x0000005000007947 */ /* 0x000fea0003800000 */
.L_x_443:
[----:B------:R-:W-:Y:S02]  /*0550*/  LOP3.LUT R11, R7, 0x80000, RZ, 0xfc, !PT ;  /* 0x00080000070b7812 */ /* 0x000fe400078efcff */
[----:B------:R-:W-:Y:S01]  /*0560*/  MOV R10, R6 ;  /* 0x00000006000a7202 */ /* 0x000fe20000000f00 */
[----:B------:R-:W-:Y:S05]  /*0570*/  BRA `(.L_x_441) ;  /* 0x0000002000007947 */ /* 0x000fea0003800000 */
.L_x_442:
[----:B------:R-:W-:Y:S02]  /*0580*/  LOP3.LUT R11, R9, 0x80000, RZ, 0xfc, !PT ;  /* 0x00080000090b7812 */ /* 0x000fe400078efcff */
[----:B------:R-:W-:-:S02]  /*0590*/  MOV R10, R8 ;  /* 0x00000008000a7202 */ /* 0x000fc40000000f00 */
.L_x_441:
[----:B------:R-:W-:Y:S05]  /*05a0*/  BSYNC B0 ;  /* 0x0000000000007941 */ /* 0x000fea0003800000 */
.L_x_439:
[----:B------:R-:W-:Y:S02]  /*05b0*/  MOV R4, R10 ;  /* 0x0000000a00047202 */ /* 0x000fe40000000f00 */
[----:B------:R-:W-:Y:S01]  /*05c0*/  MOV R5, R11 ;  /* 0x0000000b00057202 */ /* 0x000fe20000000f00 */
[----:B------:R-:W-:Y:S06]  /*05d0*/  RET.ABS.NODEC R20 0x0 ;  /* 0x0000000014007950 */ /* 0x000fec0003e00000 */
.L_x_444:
        /* <DEDUP_REMOVED lines=10> */
.L_x_491:


//--------------------- .text.nvkernel__Z4butsiiiiiiid_F1L323_8 --------------------------
	.section	.text.nvkernel__Z4butsiiiiiiid_F1L323_8,"ax",@progbits
	.sectioninfo	@"SHI_REGISTERS=104"
	.align	128
        .global         nvkernel__Z4butsiiiiiiid_F1L323_8
        .type           nvkernel__Z4butsiiiiiiid_F1L323_8,@function
        .size           nvkernel__Z4butsiiiiiiid_F1L323_8,(.L_x_521 - nvkernel__Z4butsiiiiiiid_F1L323_8)
        .other          nvkernel__Z4butsiiiiiiid_F1L323_8,@"STO_CUDA_ENTRY STV_DEFAULT"
nvkernel__Z4butsiiiiiiid_F1L323_8:
.text.nvkernel__Z4butsiiiiiiid_F1L323_8:
[----:B------:R-:W-:Y:S02]  /*0000*/  MOV R1, c[0x0][0x28] ;  /* 0x00000a0000017a02 */ /* 0x000fe40000000f00 */
[----:B------:R-:W0:Y:S01]  /*0010*/  S2R R74, SR_CTAID.X ;  /* 0x00000000004a7919 */ /* 0x000e220000002500 */
[----:B------:R-:W-:Y:S01]  /*0020*/  HFMA2.MMA R75, -RZ, RZ, 0, 0 ;  /* 0x00000000ff4b7435 */ /* 0x000fe200000001ff */
[----:B------:R-:W-:Y:S02]  /*0030*/  ULDC UR38, c[0x0][0xc] ;  /* 0x0000030000267ab9 */ /* 0x000fe40000000800 */
[----:B------:R-:W0:Y:S01]  /*0040*/  S2R R3, SR_TID.X ;  /* 0x0000000000037919 */ /* 0x000e220000002100 */
[----:B------:R-:W-:Y:S02]  /*0050*/  USHF.L.U32 UR38, UR38, 0x7, URZ ;  /* 0x0000000726267899 */ /* 0x000fe4000800063f */
[----:B------:R-:W-:Y:S01]  /*0060*/  ULDC.64 UR36, c[0x0][0x118] ;  /* 0x0000460000247ab9 */ /* 0x000fe20000000a00 */
[----:B0-----:R-:W-:-:S04]  /*0070*/  LEA R74, R74, R3, 0x7 ;  /* 0x000000034a4a7211 */ /* 0x001fc800078e38ff */
.L_x_461:
[----:B------:R-:W-:Y:S01]  /*0080*/  IADD3 R18, R74, R75, RZ ;  /* 0x0000004b4a127210 */ /* 0x000fe20007ffe0ff */
[----:B------:R-:W-:Y:S03]  /*0090*/  BSSY B7, `(.L_x_445) ;  /* 0x0000281000077945 */ /* 0x000fe60003800000 */
[----:B------:R-:W-:-:S13]  /*00a0*/  ISETP.GE.U32.AND P0, PT, R18, c[0x0][0x160], PT ;  /* 0x0000580012007a0c */ /* 0x000fda0003f06070 */
[----:B-1----:R-:W-:Y:S05]  /*00b0*/  @P0 BRA `(.L_x_446) ;  /* 0x000027e000000947 */ /* 0x002fea0003800000 */
        /* <DEDUP_REMOVED lines=11> */
[----:B------:R-:W2:Y:S04]  /*0170*/  LDG.E.CONSTANT R2, [R6.64] ;  /* 0x0000002406027981 */ /* 0x000ea8000c1e9900 */
[----:B------:R-:W3:Y:S01]  /*0180*/  LDG.E.CONSTANT R12, [R8.64] ;  /* 0x00000024080c7981 */ /* 0x000ee2000c1e9900 */
[--C-:B------:R-:W-:Y:S02]  /*0190*/  SHF.R.S64 R40, R11, 0x1d, R4.reuse ;  /* 0x0000001d0b287819 */ /* 0x100fe40000001004 */
[----:B------:R-:W-:Y:S02]  /*01a0*/  SHF.R.S32.HI R0, RZ, 0x1d, R4 ;  /* 0x0000001dff007819 */ /* 0x000fe40000011404 */
[C---:B------:R-:W-:Y:S02]  /*01b0*/  IADD3 R14, P2, R40.reuse, c[0x0][0x198], RZ ;  /* 0x00006600280e7a10 */ /* 0x040fe40007f5e0ff */
[----:B------:R-:W-:-:S02]  /*01c0*/  IADD3 R10, P1, R40, c[0x0][0x190], RZ ;  /* 0x00006400280a7a10 */ /* 0x000fc40007f3e0ff */
[C---:B------:R-:W-:Y:S02]  /*01d0*/  IADD3.X R15, R0.reuse, c[0x0][0x19c], RZ, P2, !PT ;  /* 0x00006700000f7a10 */ /* 0x040fe400017fe4ff */
[----:B------:R-:W-:-:S03]  /*01e0*/  IADD3.X R11, R0, c[0x0][0x194], RZ, P1, !PT ;  /* 0x00006500000b7a10 */ /* 0x000fc60000ffe4ff */
[----:B------:R-:W4:Y:S04]  /*01f0*/  LDG.E.64 R28, [R14.64] ;  /* 0x000000240e1c7981 */ /* 0x000f28000c1e1b00 */
[----:B------:R-:W5:Y:S04]  /*0200*/  LDG.E.64 R30, [R10.64] ;  /* 0x000000240a1e7981 */ /* 0x000f68000c1e1b00 */
[----:B------:R-:W4:Y:S04]  /*0210*/  LDG.E.64 R32, [R14.64+0x659a0] ;  /* 0x0659a0240e207981 */ /* 0x000f28000c1e1b00 */
[----:B------:R-:W4:Y:S04]  /*0220*/  LDG.E.64 R34, [R10.64+0x659a0] ;  /* 0x0659a0240a227981 */ /* 0x000f28000c1e1b00 */
[----:B------:R-:W4:Y:S04]  /*0230*/  LDG.E.64 R42, [R14.64+0xcb340] ;  /* 0x0cb340240e2a7981 */ /* 0x000f28000c1e1b00 */
[----:B------:R-:W4:Y:S04]  /*0240*/  LDG.E.64 R44, [R10.64+0xcb340] ;  /* 0x0cb340240a2c7981 */ /* 0x000f28000c1e1b00 */
[----:B------:R-:W4:Y:S04]  /*0250*/  LDG.E.64 R46, [R14.64+0x130ce0] ;  /* 0x130ce0240e2e7981 */ /* 0x000f28000c1e1b00 */
[----:B------:R-:W4:Y:S04]  /*0260*/  LDG.E.64 R48, [R10.64+0x130ce0] ;  /* 0x130ce0240a307981 */ /* 0x000f28000c1e1b00 */
[----:B------:R-:W4:Y:S04]  /*0270*/  LDG.E.64 R50, [R14.64+0x196680] ;  /* 0x196680240e327981 */ /* 0x000f28000c1e1b00 */
[----:B------:R-:W4:Y:S01]  /*0280*/  LDG.E.64 R52, [R10.64+0x196680] ;  /* 0x196680240a347981 */ /* 0x000f22000c1e1b00 */
[----:B--2---:R-:W-:-:S02]  /*0290*/  SHF.R.S32.HI R3, RZ, 0x1f, R2 ;  /* 0x0000001fff037819 */ /* 0x004fc40000011402 */
[----:B---3--:R-:W-:Y:S02]  /*02a0*/  IADD3 R5, -R12, c[0x0][0x1a8], -R2 ;  /* 0x00006a000c057a10 */ /* 0x008fe40007ffe902 */
[----:B------:R-:W-:-:S03]  /*02b0*/  SHF.R.S32.HI R13, RZ, 0x1f, R12 ;  /* 0x0000001fff0d7819 */ /* 0x000fc6000001140c */
[----:B------:R-:W-:-:S04]  /*02c0*/  IMAD.WIDE R2, R5, 0x67, R2 ;  /* 0x0000006705027825 */ /* 0x000fc800078e0202 */
[----:B------:R-:W-:Y:S02]  /*02d0*/  IMAD R3, R3, 0x67, RZ ;  /* 0x0000006703037824 */ /* 0x000fe400078e02ff */
[----:B------:R-:W-:-:S04]  /*02e0*/  IMAD.WIDE.U32 R12, R2, 0x67, R12 ;  /* 0x00000067020c7825 */ /* 0x000fc800078e000c */
[----:B------:R-:W-:Y:S01]  /*02f0*/  IMAD.IADD R3, R13, 0x1, R3 ;  /* 0x000000010d037824 */ /* 0x000fe200078e0203 */
[----:B------:R-:W-:-:S04]  /*0300*/  LEA R38, P0, R12, c[0x0][0x188], 0x3 ;  /* 0x000062000c267a11 */ /* 0x000fc800078018ff */
[----:B------:R-:W-:Y:S02]  /*0310*/  LEA.HI.X R39, R12, c[0x0][0x18c], R3, 0x3, P0 ;  /* 0x000063000c277a11 */ /* 0x000fe400000f1c03 */
[----:B------:R-:W-:-:S03]  /*0320*/  IADD3 R54, P0, R38, 0x1000000, RZ ;  /* 0x0100000026367810 */ /* 0x000fc60007f1e0ff */
[----:B------:R-:W4:Y:S02]  /*0330*/  LDG.E.64 R6, [R38.64+0x338] ;  /* 0x0003382426067981 */ /* 0x000f24000c1e1b00 */
[----:B------:R-:W-:Y:S02]  /*0340*/  IMAD.X R55, RZ, RZ, R39, P0 ;  /* 0x000000ffff377224 */ /* 0x000fe400000e0627 */
[----:B------:R-:W5:Y:S04]  /*0350*/  LDG.E.64 R24, [R38.64+0x8] ;  /* 0x0000082426187981 */ /* 0x000f68000c1e1b00 */
[----:B------:R0:W2:Y:S04]  /*0360*/  LDG.E.64 R2, [R54.64+-0x7be498] ;  /* 0x841b682436027981 */ /* 0x0000a8000c1e1b00 */
[----:B------:R0:W3:Y:S01]  /*0370*/  LDG.E.64 R20, [R54.64+-0x7be7c8] ;  /* 0x8418382436147981 */ /* 0x0000e2000c1e1b00 */
[----:B------:R-:W-:-:S03]  /*0380*/  IADD3 R56, P0, R38, 0x2000000, RZ ;  /* 0x0200000026387810 */ /* 0x000fc60007f1e0ff */
[----:B------:R0:W3:Y:S02]  /*0390*/  LDG.E.64 R26, [R54.64+0x83398] ;  /* 0x08339824361a7981 */ /* 0x0000e4000c1e1b00 */
[----:B------:R-:W-:Y:S02]  /*03a0*/  IMAD.X R57, RZ, RZ, R39, P0 ;  /* 0x000000ffff397224 */ /* 0x000fe400000e0627 */
[----:B------:R0:W3:Y:S04]  /*03b0*/  LDG.E.64 R22, [R54.64+0x83068] ;  /* 0x0830682436167981 */ /* 0x0000e8000c1e1b00 */
[----:B------:R-:W3:Y:S04]  /*03c0*/  LDG.E.64 R16, [R56.64+-0x73b438] ;  /* 0x8c4bc82438107981 */ /* 0x000ee8000c1e1b00 */
[----:B------:R-:W3:Y:S01]  /*03d0*/  LDG.E.64 R12, [R56.64+-0x73b768] ;  /* 0x8c489824380c7981 */ /* 0x000ee2000c1e1b00 */
[----:B------:R-:W-:-:S03]  /*03e0*/  IADD3 R36, P0, R40, c[0x0][0x180], RZ ;  /* 0x0000600028247a10 */ /* 0x000fc60007f1e0ff */
[----:B------:R-:W3:Y:S01]  /*03f0*/  LDG.E.64 R8, [R56.64+0x1063f8] ;  /* 0x1063f82438087981 */ /* 0x000ee2000c1e1b00 */
[----:B------:R-:W-:-:S03]  /*0400*/  IADD3.X R37, R0, c[0x0][0x184], RZ, P0, !PT ;  /* 0x0000610000257a10 */ /* 0x000fc600007fe4ff */
[----:B------:R-:W3:Y:S04]  /*0410*/  LDG.E.64 R4, [R56.64+0x1060c8] ;  /* 0x1060c82438047981 */ /* 0x000ee8000c1e1b00 */
[----:B0-----:R-:W3:Y:S01]  /*0420*/  LDG.E.64 R54, [R36.64] ;  /* 0x0000002424367981 */ /* 0x001ee2000c1e1b00 */
[----:B----4-:R-:W5:-:S06]  /*0430*/  DMUL R28, R28, R6 ;  /* 0x000000061c1c7228 */ /* 0x010f4c0000000000 */
[----:B-----5:R-:W2:-:S06]  /*0440*/  DFMA R28, R30, R24, R28 ;  /* 0x000000181e1c722b */ /* 0x020e8c000000001c */
[----:B--2---:R-:W3:-:S06]  /*0450*/  DFMA R28, R32, R2, R28 ;  /* 0x00000002201c722b */ /* 0x004ecc000000001c */
[----:B---3--:R-:W0:-:S06]  /*0460*/  DFMA R28, R34, R20, R28 ;  /* 0x00000014221c722b */ /* 0x008e0c000000001c */
[----:B0-----:R-:W0:-:S06]  /*0470*/  DFMA R28, R42, R26, R28 ;  /* 0x0000001a2a1c722b */ /* 0x001e0c000000001c */
[----:B0-----:R-:W0:-:S06]  /*0480*/  DFMA R28, R44, R22, R28 ;  /* 0x000000162c1c722b */ /* 0x001e0c000000001c */
[----:B0-----:R-:W0:-:S06]  /*0490*/  DFMA R28, R46, R16, R28 ;  /* 0x000000102e1c722b */ /* 0x001e0c000000001c */
[----:B0-----:R-:W0:-:S06]  /*04a0*/  DFMA R28, R48, R12, R28 ;  /* 0x0000000c301c722b */ /* 0x001e0c000000001c */
[----:B0-----:R-:W0:-:S06]  /*04b0*/  DFMA R28, R50, R8, R28 ;  /* 0x00000008321c722b */ /* 0x001e0c000000001c */
[----:B0-----:R-:W0:-:S06]  /*04c0*/  DFMA R28, R52, R4, R28 ;  /* 0x00000004341c722b */ /* 0x001e0c000000001c */
[----:B0-----:R-:W0:-:S07]  /*04d0*/  DFMA R28, R28, c[0x0][0x1b0], R54 ;  /* 0x00006c001c1c7a2b */ /* 0x001e0e0000000036 */
[----:B0-----:R0:W-:Y:S04]  /*04e0*/  STG.E.64 [R36.64], R28 ;  /* 0x0000001c24007986 */ /* 0x0011e8000c101b24 */
[----:B------:R-:W2:Y:S04]  /*04f0*/  LDG.E.64 R30, [R14.64+0x14520] ;  /* 0x014520240e1e7981 */ /* 0x000ea8000c1e1b00 */
[----:B------:R-:W3:Y:S04]  /*0500*/  LDG.E.64 R32, [R10.64+0x14520] ;  /* 0x014520240a207981 */ /* 0x000ee8000c1e1b00 */
[----:B------:R-:W4:Y:S04]  /*0510*/  LDG.E.64 R34, [R14.64+0x79ec0] ;  /* 0x079ec0240e227981 */ /* 0x000f28000c1e1b00 */
[----:B------:R-:W5:Y:S04]  /*0520*/  LDG.E.64 R42, [R10.64+0x79ec0] ;  /* 0x079ec0240a2a7981 */ /* 0x000f68000c1e1b00 */
[----:B------:R-:W5:Y:S04]  /*0530*/  LDG.E.64 R44, [R14.64+0xdf860] ;  /* 0x0df860240e2c7981 */ /* 0x000f68000c1e1b00 */
[----:B------:R-:W5:Y:S04]  /*0540*/  LDG.E.64 R46, [R10.64+0xdf860] ;  /* 0x0df860240a2e7981 */ /* 0x000f68000c1e1b00 */
[----:B------:R-:W5:Y:S04]  /*0550*/  LDG.E.64 R48, [R14.64+0x145200] ;  /* 0x145200240e307981 */ /* 0x000f68000c1e1b00 */
[----:B------:R-:W5:Y:S04]  /*0560*/  LDG.E.64 R50, [R10.64+0x145200] ;  /* 0x145200240a327981 */ /* 0x000f68000c1e1b00 */
[----:B------:R-:W5:Y:S04]  /*0570*/  LDG.E.64 R52, [R14.64+0x1aaba0] ;  /* 0x1aaba0240e347981 */ /* 0x000f68000c1e1b00 */
[----:B------:R-:W5:Y:S04]  /*0580*/  LDG.E.64 R54, [R10.64+0x1aaba0] ;  /* 0x1aaba0240a367981 */ /* 0x000f68000c1e1b00 */
[----:B0-----:R-:W5:Y:S01]  /*0590*/  LDG.E.64 R28, [R36.64+0xf3d8] ;  /* 0x00f3d824241c7981 */ /* 0x001f62000c1e1b00 */
[----:B--2---:R-:W3:-:S06]  /*05a0*/  DMUL R30, R6, R30 ;  /* 0x0000001e061e7228 */ /* 0x004ecc0000000000 */
[----:B---3--:R-:W4:-:S06]  /*05b0*/  DFMA R30, R24, R32, R30 ;  /* 0x00000020181e722b */ /* 0x008f0c000000001e */
[----:B----4-:R-:W5:-:S06]  /*05c0*/  DFMA R30, R2, R34, R30 ;  /* 0x00000022021e722b */ /* 0x010f4c000000001e */
[----:B-----5:R-:W0:-:S06]  /*05d0*/  DFMA R30, R20, R42, R30 ;  /* 0x0000002a141e722b */ /* 0x020e0c000000001e */
[----:B0-----:R-:W0:-:S06]  /*05e0*/  DFMA R30, R26, R44, R30 ;  /* 0x0000002c1a1e722b */ /* 0x001e0c000000001e */
[----:B0-----:R-:W0:-:S06]  /*05f0*/  DFMA R30, R22, R46, R30 ;  /* 0x0000002e161e722b */ /* 0x001e0c000000001e */
[----:B0-----:R-:W0:-:S06]  /*0600*/  DFMA R30, R16, R48, R30 ;  /* 0x00000030101e722b */ /* 0x001e0c000000001e */
[----:B0-----:R-:W0:-:S06]  /*0610*/  DFMA R30, R12, R50, R30 ;  /* 0x000000320c1e722b */ /* 0x001e0c000000001e */
[----:B0-----:R-:W0:-:S06]  /*0620*/  DFMA R30, R8, R52, R30 ;  /* 0x00000034081e722b */ /* 0x001e0c000000001e */
[----:B0-----:R-:W0:-:S06]  /*0630*/  DFMA R30, R4, R54, R30 ;  /* 0x00000036041e722b */ /* 0x001e0c000000001e */
[----:B0-----:R-:W0:-:S07]  /*0640*/  DFMA R28, R30, c[0x0][0x1b0], R28 ;  /* 0x00006c001e1c7a2b */ /* 0x001e0e000000001c */
[----:B0-----:R0:W-:Y:S04]  /*0650*/  STG.E.64 [R36.64+0xf3d8], R28 ;  /* 0x00f3d81c24007986 */ /* 0x0011e8000c101b24 */
        /* <DEDUP_REMOVED lines=65> */
[----:B0-----:R-:W0:Y:S01]  /*0a70*/  DFMA R30, R8, R52, R30 ;  /* 0x00000034081e722b */ /* 0x001e22000000001e */
[----:B------:R-:W-:-:S05]  /*0a80*/  IADD3 R6, P0, R40, c[0x0][0x1a0], RZ ;  /* 0x0000680028067a10 */ /* 0x000fca0007f1e0ff */
[----:B0-----:R-:W0:Y:S01]  /*0a90*/  DFMA R30, R4, R54, R30 ;  /* 0x00000036041e722b */ /* 0x001e22000000001e */
[----:B------:R-:W-:-:S05]  /*0aa0*/  IADD3.X R7, R0, c[0x0][0x1a4], RZ, P0, !PT ;  /* 0x0000690000077a10 */ /* 0x000fca00007fe4ff */
[----:B0-----:R-:W0:-:S07]  /*0ab0*/  DFMA R28, R30, c[0x0][0x1b0], R28 ;  /* 0x00006c001e1c7a2b */ /* 0x001e0e000000001c */
[----:B0-----:R-:W-:Y:S04]  /*0ac0*/  STG.E.64 [R36.64+0x3cf60], R28 ;  /* 0x03cf601c24007986 */ /* 0x001fe8000c101b24 */
[----:B------:R-:W2:Y:S01]  /*0ad0*/  LDG.E.64 R2, [R6.64] ;  /* 0x0000002406027981 */ /* 0x000ea2000c1e1b00 */
[----:B------:R-:W-:-:S04]  /*0ae0*/  IADD3 R40, P0, R40, c[0x0][0x178], RZ ;  /* 0x00005e0028287a10 */ /* 0x000fc80007f1e0ff */
[----:B------:R-:W-:-:S05]  /*0af0*/  IADD3.X R41, R0, c[0x0][0x17c], RZ, P0, !PT ;  /* 0x00005f0000297a10 */ /* 0x000fca00007fe4ff */
[----:B--2---:R-:W-:Y:S04]  /*0b00*/  STG.E.64 [R40.64], R2 ;  /* 0x0000000228007986 */ /* 0x004fe8000c101b24 */
[----:B------:R-:W2:Y:S04]  /*0b10*/  LDG.E.64 R4, [R6.64+0x659a0] ;  /* 0x0659a02406047981 */ /* 0x000ea8000c1e1b00 */
[----:B--2---:R0:W-:Y:S04]  /*0b20*/  STG.E.64 [R40.64+0xf3d8], R4 ;  /* 0x00f3d80428007986 */ /* 0x0041e8000c101b24 */
[----:B------:R-:W2:Y:S04]  /*0b30*/  LDG.E.64 R8, [R6.64+0xcb340] ;  /* 0x0cb3402406087981 */ /* 0x000ea8000c1e1b00 */
[----:B--2---:R1:W-:Y:S04]  /*0b40*/  STG.E.64 [R40.64+0x1e7b0], R8 ;  /* 0x01e7b00828007986 */ /* 0x0043e8000c101b24 */
[----:B------:R-:W2:Y:S04]  /*0b50*/  LDG.E.64 R10, [R6.64+0x130ce0] ;  /* 0x130ce024060a7981 */ /* 0x000ea8000c1e1b00 */
[----:B--2---:R2:W-:Y:S04]  /*0b60*/  STG.E.64 [R40.64+0x2db88], R10 ;  /* 0x02db880a28007986 */ /* 0x0045e8000c101b24 */
[----:B------:R-:W3:Y:S04]  /*0b70*/  LDG.E.64 R12, [R6.64+0x196680] ;  /* 0x19668024060c7981 */ /* 0x000ee8000c1e1b00 */
[----:B---3--:R3:W-:Y:S04]  /*0b80*/  STG.E.64 [R40.64+0x3cf60], R12 ;  /* 0x03cf600c28007986 */ /* 0x0087e8000c101b24 */
[----:B------:R-:W4:Y:S04]  /*0b90*/  LDG.E.64 R14, [R6.64+0x14520] ;  /* 0x01452024060e7981 */ /* 0x000f28000c1e1b00 */
[----:B----4-:R4:W-:Y:S04]  /*0ba0*/  STG.E.64 [R40.64+0x4c338], R14 ;  /* 0x04c3380e28007986 */ /* 0x0109e8000c101b24 */
[----:B------:R-:W5:Y:S04]  /*0bb0*/  LDG.E.64 R16, [R6.64+0x79ec0] ;  /* 0x079ec02406107981 */ /* 0x000f68000c1e1b00 */
[----:B-----5:R5:W-:Y:S04]  /*0bc0*/  STG.E.64 [R40.64+0x5b710], R16 ;  /* 0x05b7101028007986 */ /* 0x020be8000c101b24 */
[----:B0-----:R-:W2:Y:S04]  /*0bd0*/  LDG.E.64 R4, [R6.64+0xdf860] ;  /* 0x0df8602406047981 */ /* 0x001ea8000c1e1b00 */
[----:B--2---:R0:W-:Y:S04]  /*0be0*/  STG.E.64 [R40.64+0x6aae8], R4 ;  /* 0x06aae80428007986 */ /* 0x0041e8000c101b24 */
[----:B-1----:R-:W2:Y:S04]  /*0bf0*/  LDG.E.64 R8, [R6.64+0x145200] ;  /* 0x1452002406087981 */ /* 0x002ea8000c1e1b00 */
[----:B--2---:R1:W-:Y:S04]  /*0c00*/  STG.E.64 [R40.64+0x79ec0], R8 ;  /* 0x079ec00828007986 */ /* 0x0043e8000c101b24 */
[----:B------:R-:W2:Y:S04]  /*0c10*/  LDG.E.64 R10, [R6.64+0x1aaba0] ;  /* 0x1aaba024060a7981 */ /* 0x000ea8000c1e1b00 */
[----:B--2---:R2:W-:Y:S04]  /*0c20*/  STG.E.64 [R40.64+0x89298], R10 ;  /* 0x0892980a28007986 */ /* 0x0045e8000c101b24 */
[----:B---3--:R-:W3:Y:S04]  /*0c30*/  LDG.E.64 R12, [R6.64+0x28a40] ;  /* 0x028a4024060c7981 */ /* 0x008ee8000c1e1b00 */
[----:B---3--:R3:W-:Y:S04]  /*0c40*/  STG.E.64 [R40.64+0x98670], R12 ;  /* 0x0986700c28007986 */ /* 0x0087e8000c101b24 */
[----:B----4-:R-:W4:Y:S04]  /*0c50*/  LDG.E.64 R14, [R6.64+0x8e3e0] ;  /* 0x08e3e024060e7981 */ /* 0x010f28000c1e1b00 */
[----:B----4-:R4:W-:Y:S04]  /*0c60*/  STG.E.64 [R40.64+0xa7a48], R14 ;  /* 0x0a7a480e28007986 */ /* 0x0109e8000c101b24 */
[----:B-----5:R-:W5:Y:S04]  /*0c70*/  LDG.E.64 R16, [R6.64+0xf3d80] ;  /* 0x0f3d802406107981 */ /* 0x020f68000c1e1b00 */
        /* <DEDUP_REMOVED lines=21> */
[----:B----4-:R-:W3:Y:S01]  /*0dd0*/  LDG.E.64 R14, [R6.64+0x182160] ;  /* 0x18216024060e7981 */ /* 0x010ee2000c1e1b00 */
[----:B------:R-:W0:Y:S01]  /*0de0*/  MUFU.RCP64H R21, R3 ;  /* 0x0000000300157308 */ /* 0x000e220000001800 */
[----:B------:R-:W-:-:S02]  /*0df0*/  IADD3 R20, R3, 0x300402, RZ ;  /* 0x0030040203147810 */ /* 0x000fc40007ffe0ff */
[----:B---3--:R2:W-:Y:S04]  /*0e00*/  STG.E.64 [R40.64+0x15e868], R14 ;  /* 0x15e8680e28007986 */ /* 0x0085e8000c101b24 */
[----:B-----5:R-:W3:Y:S01]  /*0e10*/  LDG.E.64 R16, [R6.64+0x1e7b00] ;  /* 0x1e7b002406107981 */ /* 0x020ee2000c1e1b00 */
[----:B0-----:R-:W0:Y:S01]  /*0e20*/  DFMA R4, -R2, R20, 1 ;  /* 0x3ff000000204742b */ /* 0x001e220000000114 */
[----:B------:R-:W-:-:S05]  /*0e30*/  FSETP.GEU.AND P0, PT, |R20|, 5.8789094863358348022e-39, PT ;  /* 0x004004021400780b */ /* 0x000fca0003f0e200 */
[----:B0-----:R-:W0:-:S06]  /*0e40*/  DFMA R4, R4, R4, R4 ;  /* 0x000000040404722b */ /* 0x001e0c0000000004 */
[----:B0-----:R-:W1:Y:S01]  /*0e50*/  DFMA R4, R20, R4, R20 ;  /* 0x000000041404722b */ /* 0x001e620000000014 */
[----:B------:R-:W-:Y:S05]  /*0e60*/  BSSY B6, `(.L_x_447) ;  /* 0x000000c000067945 */ /* 0x000fea0003800000 */
[----:B-1----:R-:W0:-:S06]  /*0e70*/  DFMA R8, -R2, R4, 1 ;  /* 0x3ff000000208742b */ /* 0x002e0c0000000104 */
[----:B0-----:R2:W0:Y:S01]  /*0e80*/  DFMA R4, R4, R8, R4 ;  /* 0x000000080404722b */ /* 0x0014220000000004 */
[----:B---3--:R2:W-:Y:S01]  /*0e90*/  STG.E.64 [R40.64+0x16dc40], R16 ;  /* 0x16dc401028007986 */ /* 0x0085e2000c101b24 */
[----:B------:R-:W-:Y:S05]  /*0ea0*/  @P0 BRA `(.L_x_113) ;  /* 0x0000007000000947 */ /* 0x000fea0003800000 */
[----:B0-----:R-:W-:Y:S01]  /*0eb0*/  LOP3.LUT R6, R3, 0x7fffffff, RZ, 0xc0, !PT ;  /* 0x7fffffff03067812 */ /* 0x001fe200078ec0ff */
[----:B------:R-:W-:Y:S01]  /*0ec0*/  IMAD.MOV.U32 R4, RZ, RZ, R2 ;  /* 0x000000ffff047224 */ /* 0x000fe200078e0002 */
[----:B------:R-:W-:Y:S01]  /*0ed0*/  MOV R20, 32@lo((nvkernel__Z4butsiiiiiiid_F1L323_8 + .L_x_113@srel)) ;  /* 0x0000000000147802 */ /* 0x000fe20000000f00 */
[----:B------:R-:W-:Y:S01]  /*0ee0*/  IMAD.MOV.U32 R5, RZ, RZ, R3 ;  /* 0x000000ffff057224 */ /* 0x000fe200078e0003 */
[----:B------:R-:W-:Y:S02]  /*0ef0*/  IADD3 R6, R6, -0x100000, RZ ;  /* 0xfff0000006067810 */ /* 0x000fe40007ffe0ff */
[----:B------:R-:W-:-:S04]  /*0f00*/  MOV R21, 32@hi((nvkernel__Z4butsiiiiiiid_F1L323_8 + .L_x_113@srel)) ;  /* 0x0000000000157802 */ /* 0x000fc80000000f00 */
[----:B--2---:R-:W-:Y:S05]  /*0f10*/  CALL.ABS.NOINC `(__cuda_sm20_dblrcp_rn_slowpath_v3) ;  /* 0x0000000000007943 */ /* 0x004fea0003c00000 */
.L_x_113:
[----:B0-----:R-:W-:Y:S05]  /*0f20*/  BSYNC B6 ;  /* 0x0000000000067941 */ /* 0x001fea0003800000 */
.L_x_447:
[----:B--2---:R-:W-:-:S04]  /*0f30*/  IADD3 R11, P0, RZ, RZ, RZ ;  /* 0x000000ffff0b7210 */ /* 0x004fc80007f1e0ff */
[C---:B------:R-:W-:Y:S02]  /*0f40*/  IADD3.X R10, R18.reuse, 0x9868, RZ, P0, !PT ;  /* 0x00009868120a7810 */ /* 0x040fe400007fe4ff */
[C---:B------:R-:W-:Y:S02]  /*0f50*/  IADD3.X R0, R18.reuse, 0x1e7c, RZ, P0, !PT ;  /* 0x00001e7c12007810 */ /* 0x040fe400007fe4ff */
[C---:B------:R-:W-:Y:S02]  /*0f60*/  SHF.R.S64 R8, R11.reuse, 0x1d, R10 ;  /* 0x0000001d0b087819 */ /* 0x040fe4000000100a */
[----:B------:R-:W-:Y:S02]  /*0f70*/  IADD3.X R6, R18, 0xb6e3, RZ, P0, !PT ;  /* 0x0000b6e312067810 */ /* 0x000fe400007fe4ff */
[----:B------:R-:W-:Y:S02]  /*0f80*/  IADD3 R8, P1, R8, c[0x0][0x178], RZ ;  /* 0x00005e0008087a10 */ /* 0x000fe40007f3e0ff */
[----:B------:R-:W-:-:S02]  /*0f90*/  SHF.R.S64 R52, R11, 0x1d, R0 ;  /* 0x0000001d0b347819 */ /* 0x000fc40000001000 */
[----:B------:R-:W-:Y:S02]  /*0fa0*/  SHF.R.S64 R2, R11, 0x1d, R6 ;  /* 0x0000001d0b027819 */ /* 0x000fe40000001006 */
[----:B------:R-:W-:Y:S02]  /*0fb0*/  LEA.HI.X.SX32 R9, R10, c[0x0][0x17c], 0x3, P1 ;  /* 0x00005f000a097a11 */ /* 0x000fe400008f1eff */
[----:B------:R-:W-:Y:S02]  /*0fc0*/  SHF.R.S32.HI R19, RZ, 0x1d, R0 ;  /* 0x0000001dff137819 */ /* 0x000fe40000011400 */
[----:B------:R-:W-:Y:S01]  /*0fd0*/  IADD3 R50, P3, R52, c[0x0][0x178], RZ ;  /* 0x00005e0034327a10 */ /* 0x000fe20007f7e0ff */
[----:B------:R-:W2:Y:S01]  /*0fe0*/  LDG.E.64 R64, [R8.64] ;  /* 0x0000002408407981 */ /* 0x000ea2000c1e1b00 */
[----:B------:R-:W-:Y:S02]  /*0ff0*/  IADD3 R2, P2, R2, c[0x0][0x178], RZ ;  /* 0x00005e0002027a10 */ /* 0x000fe40007f5e0ff */
[----:B------:R-:W-:-:S02]  /*1000*/  IADD3.X R51, R19, c[0x0][0x17c], RZ, P3, !PT ;  /* 0x00005f0013337a10 */ /* 0x000fc40001ffe4ff */
[----:B------:R-:W-:-:S04]  /*1010*/  LEA.HI.X.SX32 R3, R6, c[0x0][0x17c], 0x3, P2 ;  /* 0x00005f0006037a11 */ /* 0x000fc800010f1eff */
[----:B------:R-:W3:Y:S04]  /*1020*/  LDG.E.64 R50, [R50.64] ;  /* 0x0000002432327981 */ /* 0x000ee8000c1e1b00 */
[----:B------:R-:W3:Y:S01]  /*1030*/  LDG.E.64 R16, [R2.64] ;  /* 0x0000002402107981 */ /* 0x000ee2000c1e1b00 */
[C---:B------:R-:W-:Y:S02]  /*1040*/  IADD3.X R0, R18.reuse, 0x3cf7, RZ, P0, !PT ;  /* 0x00003cf712007810 */ /* 0x040fe400007fe4ff */
[----:B------:R-:W-:Y:S02]  /*1050*/  IADD3.X R10, R18, 0xd55e, RZ, P0, !PT ;  /* 0x0000d55e120a7810 */ /* 0x000fe400007fe4ff */
[C---:B------:R-:W-:Y:S02]  /*1060*/  SHF.R.S64 R54, R11.reuse, 0x1d, R0 ;  /* 0x0000001d0b367819 */ /* 0x040fe40000001000 */
[----:B------:R-:W-:-:S02]  /*1070*/  SHF.R.S64 R6, R11, 0x1d, R10 ;  /* 0x0000001d0b067819 */ /* 0x000fc4000000100a */
[----:B------:R-:W-:Y:S02]  /*1080*/  SHF.R.S32.HI R15, RZ, 0x1d, R0 ;  /* 0x0000001dff0f7819 */ /* 0x000fe40000011400 */
[----:B------:R-:W-:Y:S02]  /*1090*/  IADD3 R48, P2, R54, c[0x0][0x178], RZ ;  /* 0x00005e0036307a10 */ /* 0x000fe40007f5e0ff */
[----:B------:R-:W-:Y:S02]  /*10a0*/  IADD3 R6, P1, R6, c[0x0][0x178], RZ ;  /* 0x00005e0006067a10 */ /* 0x000fe40007f3e0ff */
[----:B------:R-:W-:Y:S02]  /*10b0*/  IADD3.X R49, R15, c[0x0][0x17c], RZ, P2, !PT ;  /* 0x00005f000f317a10 */ /* 0x000fe400017fe4ff */
[----:B------:R-:W-:Y:S01]  /*10c0*/  LEA.HI.X.SX32 R7, R10, c[0x0][0x17c], 0x3, P1 ;  /* 0x00005f000a077a11 */ /* 0x000fe200008f1eff */
[----:B--2---:R-:W3:-:S06]  /*10d0*/  DMUL R64, R64, R4 ;  /* 0x0000000440407228 */ /* 0x004ecc0000000000 */
[----:B---3--:R-:W0:-:S07]  /*10e0*/  DFMA R16, -R64, R50, R16 ;  /* 0x000000324010722b */ /* 0x008e0e0000000110 */
[----:B0-----:R0:W-:Y:S04]  /*10f0*/  STG.E.64 [R2.64], R16 ;  /* 0x0000001002007986 */ /* 0x0011e8000c101b24 */
[----:B------:R-:W2:Y:S04]  /*1100*/  LDG.E.64 R48, [R48.64] ;  /* 0x0000002430307981 */ /* 0x000ea8000c1e1b00 */
[----:B------:R-:W2:Y:S01]  /*1110*/  LDG.E.64 R60, [R6.64] ;  /* 0x00000024063c7981 */ /* 0x000ea2000c1e1b00 */
[C---:B------:R-:W-:Y:S02]  /*1120*/  IADD3.X R10, R18.reuse, 0x5b72, RZ, P0, !PT ;  /* 0x00005b72120a7810 */ /* 0x040fe400007fe4ff */
[----:B------:R-:W-:-:S02]  /*1130*/  IADD3.X R0, R18, 0xf3d9, RZ, P0, !PT ;  /* 0x0000f3d912007810 */ /* 0x000fc400007fe4ff */
[C---:B------:R-:W-:Y:S02]  /*1140*/  SHF.R.S64 R62, R11.reuse, 0x1d, R10 ;  /* 0x0000001d0b3e7819 */ /* 0x040fe4000000100a */
[----:B------:R-:W-:Y:S02]  /*1150*/  SHF.R.S64 R8, R11, 0x1d, R0 ;  /* 0x0000001d0b087819 */ /* 0x000fe40000001000 */
[----:B------:R-:W-:Y:S02]  /*1160*/  SHF.R.S32.HI R10, RZ, 0x1d, R10 ;  /* 0x0000001dff0a7819 */ /* 0x000fe4000001140a */
[----:B------:R-:W-:Y:S02]  /*1170*/  IADD3 R46, P2, R62, c[0x0][0x178], RZ ;  /* 0x00005e003e2e7a10 */ /* 0x000fe40007f5e0ff */
[----:B------:R-:W-:Y:S02]  /*1180*/  IADD3 R8, P1, R8, c[0x0][0x178], RZ ;  /* 0x00005e0008087a10 */ /* 0x000fe40007f3e0ff */
[----:B------:R-:W-:-:S02]  /*1190*/  IADD3.X R47, R10, c[0x0][0x17c], RZ, P2, !PT ;  /* 0x00005f000a2f7a10 */ /* 0x000fc400017fe4ff */
[----:B------:R-:W-:Y:S01]  /*11a0*/  LEA.HI.X.SX32 R9, R0, c[0x0][0x17c], 0x3, P1 ;  /* 0x00005f0000097a11 */ /* 0x000fe200008f1eff */
[----:B--2---:R-:W1:-:S07]  /*11b0*/  DFMA R60, R64, -R48, R60 ;  /* 0x80000030403c722b */ /* 0x004e4e000000003c */
[----:B-1----:R1:W-:Y:S04]  /*11c0*/  STG.E.64 [R6.64], R60 ;  /* 0x0000003c06007986 */ /* 0x0023e8000c101b24 */
[----:B------:R-:W2:Y:S04]  /*11d0*/  LDG.E.64 R46, [R46.64] ;  /* 0x000000242e2e7981 */ /* 0x000ea8000c1e1b00 */
[----:B------:R-:W2:Y:S01]  /*11e0*/  LDG.E.64 R58, [R8.64] ;  /* 0x00000024083a7981 */ /* 0x000ea2000c1e1b00 */
[C---:B------:R-:W-:Y:S02]  /*11f0*/  IADD3.X R0, R18.reuse, 0x79ed, RZ, P0, !PT ;  /* 0x000079ed12007810 */ /* 0x040fe400007fe4ff */
[----:B------:R-:W-:-:S02]  /*1200*/  IADD3.X R12, R18, 0x11254, RZ, P0, !PT ;  /* 0x00011254120c7810 */ /* 0x000fc400007fe4ff */
[C---:B------:R-:W-:Y:S02]  /*1210*/  SHF.R.S64 R66, R11.reuse, 0x1d, R0 ;  /* 0x0000001d0b427819 */ /* 0x040fe40000001000 */
[----:B0-----:R-:W-:Y:S02]  /*1220*/  SHF.R.S64 R2, R11, 0x1d, R12 ;  /* 0x0000001d0b027819 */ /* 0x001fe4000000100c */
[----:B------:R-:W-:Y:S02]  /*1230*/  SHF.R.S32.HI R0, RZ, 0x1d, R0 ;  /* 0x0000001dff007819 */ /* 0x000fe40000011400 */
[----:B------:R-:W-:Y:S02]  /*1240*/  IADD3 R44, P2, R66, c[0x0][0x178], RZ ;  /* 0x00005e00422c7a10 */ /* 0x000fe40007f5e0ff */
[----:B------:R-:W-:Y:S02]  /*1250*/  IADD3 R2, P1, R2, c[0x0][0x178], RZ ;  /* 0x00005e0002027a10 */ /* 0x000fe40007f3e0ff */
[----:B------:R-:W-:-:S02]  /*1260*/  IADD3.X R45, R0, c[0x0][0x17c], RZ, P2, !PT ;  /* 0x00005f00002d7a10 */ /* 0x000fc400017fe4ff */
[----:B------:R-:W-:Y:S01]  /*1270*/  LEA.HI.X.SX32 R3, R12, c[0x0][0x17c], 0x3, P1 ;  /* 0x00005f000c037a11 */ /* 0x000fe200008f1eff */
[----:B--2---:R-:W0:-:S07]  /*1280*/  DFMA R58, R64, -R46, R58 ;  /* 0x8000002e403a722b */ /* 0x004e0e000000003a */
[----:B0-----:R0:W-:Y:S04]  /*1290*/  STG.E.64 [R8.64], R58 ;  /* 0x0000003a08007986 */ /* 0x0011e8000c101b24 */
[----:B------:R-:W2:Y:S04]  /*12a0*/  LDG.E.64 R44, [R44.64] ;  /* 0x000000242c2c7981 */ /* 0x000ea8000c1e1b00 */
[----:B------:R-:W2:Y:S01]  /*12b0*/  LDG.E.64 R56, [R2.64] ;  /* 0x0000002402387981 */ /* 0x000ea2000c1e1b00 */
[C---:B------:R-:W-:Y:S02]  /*12c0*/  IADD3.X R14, R18.reuse, 0x130cf, RZ, P0, !PT ;  /* 0x000130cf120e7810 */ /* 0x040fe400007fe4ff */
[----:B-1----:R-:W-:-:S02]  /*12d0*/  IADD3.X R6, R18, 0x14f4a, RZ, P0, !PT ;  /* 0x00014f4a12067810 */ /* 0x002fc400007fe4ff */
[C---:B------:R-:W-:Y:S02]  /*12e0*/  SHF.R.S64 R12, R11.reuse, 0x1d, R14 ;  /* 0x0000001d0b0c7819 */ /* 0x040fe4000000100e */
[----:B------:R-:W-:Y:S02]  /*12f0*/  SHF.R.S64 R100, R11, 0x1d, R6 ;  /* 0x0000001d0b647819 */ /* 0x000fe40000001006 */
[----:B------:R-:W-:Y:S02]  /*1300*/  IADD3 R12, P1, R12, c[0x0][0x178], RZ ;  /* 0x00005e000c0c7a10 */ /* 0x000fe40007f3e0ff */
[----:B------:R-:W-:Y:S02]  /*1310*/  IADD3 R100, P2, R100, c[0x0][0x178], RZ ;  /* 0x00005e0064647a10 */ /* 0x000fe40007f5e0ff */
[----:B------:R-:W-:Y:S02]  /*1320*/  LEA.HI.X.SX32 R13, R14, c[0x0][0x17c], 0x3, P1 ;  /* 0x00005f000e0d7a11 */ /* 0x000fe400008f1eff */
[----:B------:R-:W-:Y:S01]  /*1330*/  LEA.HI.X.SX32 R101, R6, c[0x0][0x17c], 0x3, P2 ;  /* 0x00005f0006657a11 */ /* 0x000fe200010f1eff */
[----:B--2---:R-:W1:-:S07]  /*1340*/  DFMA R56, R64, -R44, R56 ;  /* 0x8000002c4038722b */ /* 0x004e4e0000000038 */
[----:B-1----:R1:W-:Y:S04]  /*1350*/  STG.E.64 [R2.64], R56 ;  /* 0x0000003802007986 */ /* 0x0023e8000c101b24 */
[----:B------:R-:W2:Y:S04]  /*1360*/  LDG.E.64 R94, [R12.64] ;  /* 0x000000240c5e7981 */ /* 0x000ea8000c1e1b00 */
[----:B------:R-:W1:Y:S01]  /*1370*/  LDG.E.64 R6, [R100.64] ;  /* 0x0000002464067981 */ /* 0x000e62000c1e1b00 */
[C---:B------:R-:W-:Y:S02]  /*1380*/  IADD3.X R14, R18.reuse, 0x1c936, RZ, P0, !PT ;  /* 0x0001c936120e7810 */ /* 0x040fe400007fe4ff */
[----:B0-----:R-:W-:Y:S01]  /*1390*/  IADD3.X R8, R18, 0x1e7b1, RZ, P0, !PT ;  /* 0x0001e7b112087810 */ /* 0x001fe200007fe4ff */
[----:B------:R-:W3:Y:S01]  /*13a0*/  LDG.E.64 R42, [R36.64] ;  /* 0x00000024242a7981 */ /* 0x000ee2000c1e1b00 */
[----:B------:R-:W-:-:S02]  /*13b0*/  SHF.R.S64 R34, R11, 0x1d, R14 ;  /* 0x0000001d0b227819 */ /* 0x000fc4000000100e */
[----:B------:R-:W-:Y:S02]  /*13c0*/  IADD3 R52, P1, R52, c[0x0][0x180], RZ ;  /* 0x0000600034347a10 */ /* 0x000fe40007f3e0ff */
[----:B------:R-:W-:Y:S02]  /*13d0*/  IADD3 R34, P2, R34, c[0x0][0x178], RZ ;  /* 0x00005e0022227a10 */ /* 0x000fe40007f5e0ff */
[----:B------:R-:W-:Y:S02]  /*13e0*/  SHF.R.S64 R88, R11, 0x1d, R8 ;  /* 0x0000001d0b587819 */ /* 0x000fe40000001008 */
[----:B------:R-:W-:Y:S02]  /*13f0*/  IADD3.X R53, R19, c[0x0][0x184], RZ, P1, !PT ;  /* 0x0000610013357a10 */ /* 0x000fe40000ffe4ff */
[----:B------:R-:W-:Y:S02]  /*1400*/  LEA.HI.X.SX32 R35, R14, c[0x0][0x17c], 0x3, P2 ;  /* 0x00005f000e237a11 */ /* 0x000fe400010f1eff */
[----:B------:R-:W-:-:S04]  /*1410*/  IADD3 R88, P3, R88, c[0x0][0x178], RZ ;  /* 0x00005e0058587a10 */ /* 0x000fc80007f7e0ff */
[----:B------:R-:W-:Y:S01]  /*1420*/  LEA.HI.X.SX32 R89, R8, c[0x0][0x17c], 0x3, P3 ;  /* 0x00005f0008597a11 */ /* 0x000fe200018f1eff */
[----:B--2---:R-:W1:-:S06]  /*1430*/  DMUL R94, R94, R4 ;  /* 0x000000045e5e7228 */ /* 0x004e4c0000000000 */
[----:B-1----:R0:W1:Y:S02]  /*1440*/  DFMA R2, R50, -R94, R6 ;  /* 0x8000005e3202722b */ /* 0x0020640000000006 */
[----:B0-----:R-:W3:Y:S05]  /*1450*/  LDG.E.64 R6, [R52.64] ;  /* 0x0000002434067981 */ /* 0x001eea000c1e1b00 */
[----:B-1----:R0:W-:Y:S04]  /*1460*/  STG.E.64 [R100.64], R2 ;  /* 0x0000000264007986 */ /* 0x0021e8000c101b24 */
[----:B------:R-:W2:Y:S04]  /*1470*/  LDG.E.64 R34, [R34.64] ;  /* 0x0000002422227981 */ /* 0x000ea8000c1e1b00 */
[----:B------:R-:W4:Y:S01]  /*1480*/  LDG.E.64 R8, [R88.64] ;  /* 0x0000002458087981 */ /* 0x000f22000c1e1b00 */
[----:B------:R-:W-:-:S02]  /*1490*/  IADD3.X R12, R18, 0x2619d, RZ, P0, !PT ;  /* 0x0002619d120c7810 */ /* 0x000fc400007fe4ff */
[C---:B------:R-:W-:Y:S02]  /*14a0*/  IADD3.X R24, R18.reuse, 0x16dc5, RZ, P0, !PT ;  /* 0x00016dc512187810 */ /* 0x040fe400007fe4ff */
[C---:B------:R-:W-:Y:S02]  /*14b0*/  IADD3.X R22, R18.reuse, 0x18c40, RZ, P0, !PT ;  /* 0x00018c4012167810 */ /* 0x040fe400007fe4ff */
[----:B------:R-:W-:Y:S02]  /*14c0*/  IADD3.X R14, R18, 0x1aabb, RZ, P0, !PT ;  /* 0x0001aabb120e7810 */ /* 0x000fe400007fe4ff */
[C---:B------:R-:W-:Y:S02]  /*14d0*/  SHF.R.S64 R20, R11.reuse, 0x1d, R12 ;  /* 0x0000001d0b147819 */ /* 0x040fe4000000100c */
[C---:B------:R-:W-:Y:S02]  /*14e0*/  SHF.R.S64 R86, R11.reuse, 0x1d, R24 ;  /* 0x0000001d0b567819 */ /* 0x040fe40000001018 */
[----:B------:R-:W-:-:S02]  /*14f0*/  SHF.R.S64 R84, R11, 0x1d, R22 ;  /* 0x0000001d0b547819 */ /* 0x000fc40000001016 */
[----:B------:R-:W-:Y:S02]  /*1500*/  SHF.R.S64 R72, R11, 0x1d, R14 ;  /* 0x0000001d0b487819 */ /* 0x000fe4000000100e */
[----:B------:R-:W-:Y:S02]  /*1510*/  IADD3 R20, P5, R20, c[0x0][0x178], RZ ;  /* 0x00005e0014147a10 */ /* 0x000fe40007fbe0ff */
[----:B------:R-:W-:Y:S02]  /*1520*/  IADD3 R86, P1, R86, c[0x0][0x178], RZ ;  /* 0x00005e0056567a10 */ /* 0x000fe40007f3e0ff */
[----:B------:R-:W-:Y:S02]  /*1530*/  IADD3 R84, P2, R84, c[0x0][0x178], RZ ;  /* 0x00005e0054547a10 */ /* 0x000fe40007f5e0ff */
[----:B------:R-:W-:Y:S02]  /*1540*/  IADD3 R72, P3, R72, c[0x0][0x178], RZ ;  /* 0x00005e0048487a10 */ /* 0x000fe40007f7e0ff */
[----:B------:R-:W-:-:S02]  /*1550*/  IADD3 R54, P4, R54, c[0x0][0x180], RZ ;  /* 0x0000600036367a10 */ /* 0x000fc40007f9e0ff */
[----:B------:R-:W-:Y:S02]  /*1560*/  LEA.HI.X.SX32 R21, R12, c[0x0][0x17c], 0x3, P5 ;  /* 0x00005f000c157a11 */ /* 0x000fe400028f1eff */
[----:B------:R-:W-:Y:S02]  /*1570*/  LEA.HI.X.SX32 R87, R24, c[0x0][0x17c], 0x3, P1 ;  /* 0x00005f0018577a11 */ /* 0x000fe400008f1eff */
[----:B------:R-:W-:Y:S02]  /*1580*/  LEA.HI.X.SX32 R85, R22, c[0x0][0x17c], 0x3, P2 ;  /* 0x00005f0016557a11 */ /* 0x000fe400010f1eff */
[----:B------:R-:W-:Y:S02]  /*1590*/  LEA.HI.X.SX32 R73, R14, c[0x0][0x17c], 0x3, P3 ;  /* 0x00005f000e497a11 */ /* 0x000fe400018f1eff */
[----:B------:R-:W-:Y:S01]  /*15a0*/  IADD3.X R55, R15, c[0x0][0x184], RZ, P4, !PT ;  /* 0x000061000f377a10 */ /* 0x000fe200027fe4ff */
[----:B------:R-:W5:Y:S01]  /*15b0*/  LDG.E.64 R68, [R84.64] ;  /* 0x0000002454447981 */ /* 0x000f62000c1e1b00 */
[----:B------:R-:W-:-:S03]  /*15c0*/  IADD3.X R14, R18, 0x28018, RZ, P0, !PT ;  /* 0x00028018120e7810 */ /* 0x000fc600007fe4ff */
[----:B------:R-:W3:Y:S01]  /*15d0*/  LDG.E.64 R70, [R72.64] ;  /* 0x0000002448467981 */ /* 0x000ee2000c1e1b00 */
[----:B------:R-:W-:-:S03]  /*15e0*/  SHF.R.S64 R82, R11, 0x1d, R14 ;  /* 0x0000001d0b527819 */ /* 0x000fc6000000100e */
[----:B0-----:R-:W3:Y:S01]  /*15f0*/  LDG.E.64 R2, [R54.64] ;  /* 0x0000002436027981 */ /* 0x001ee2000c1e1b00 */
[----:B------:R-:W-:-:S04]  /*1600*/  IADD3 R82, P1, R82, c[0x0][0x178], RZ ;  /* 0x00005e0052527a10 */ /* 0x000fc80007f3e0ff */
[----:B------:R-:W-:Y:S01]  /*1610*/  LEA.HI.X.SX32 R83, R14, c[0x0][0x17c], 0x3, P1 ;  /* 0x00005f000e537a11 */ /* 0x000fe200008f1eff */
[----:B--2---:R-:W4:-:S06]  /*1620*/  DMUL R34, R34, R4 ;  /* 0x0000000422227228 */ /* 0x004f0c0000000000 */
[----:B----4-:R0:W1:Y:S02]  /*1630*/  DFMA R12, R50, -R34, R8 ;  /* 0x80000022320c722b */ /* 0x0100640000000008 */
[----:B0-----:R-:W2:Y:S05]  /*1640*/  LDG.E.64 R8, [R86.64] ;  /* 0x0000002456087981 */ /* 0x001eaa000c1e1b00 */
[----:B-1----:R0:W-:Y:S04]  /*1650*/  STG.E.64 [R88.64], R12 ;  /* 0x0000000c58007986 */ /* 0x0021e8000c101b24 */
[----:B------:R-:W4:Y:S04]  /*1660*/  LDG.E.64 R80, [R20.64] ;  /* 0x0000002414507981 */ /* 0x000f28000c1e1b00 */
[----:B------:R-:W2:Y:S01]  /*1670*/  LDG.E.64 R14, [R82.64] ;  /* 0x00000024520e7981 */ /* 0x000ea2000c1e1b00 */
[----:B------:R-:W-:-:S02]  /*1680*/  IADD3.X R76, R18, 0x2062c, RZ, P0, !PT ;  /* 0x0002062c124c7810 */ /* 0x000fc400007fe4ff */
[C---:B------:R-:W-:Y:S02]  /*1690*/  IADD3.X R32, R18.reuse, 0x224a7, RZ, P0, !PT ;  /* 0x000224a712207810 */ /* 0x040fe400007fe4ff */
[C---:B------:R-:W-:Y:S02]  /*16a0*/  IADD3.X R22, R18.reuse, 0x24322, RZ, P0, !PT ;  /* 0x0002432212167810 */ /* 0x040fe400007fe4ff */
[----:B0-----:R-:W-:Y:S02]  /*16b0*/  IADD3.X R12, R18, 0x29e93, RZ, P0, !PT ;  /* 0x00029e93120c7810 */ /* 0x001fe400007fe4ff */
        /* <DEDUP_REMOVED lines=10> */
[----:B------:R-:W-:Y:S02]  /*1760*/  IADD3 R66, P6, R66, c[0x0][0x180], RZ ;  /* 0x0000600042427a10 */ /* 0x000fe40007fde0ff */
[----:B------:R-:W-:Y:S01]  /*1770*/  LEA.HI.X.SX32 R31, R32, c[0x0][0x17c], 0x3, P5 ;  /* 0x00005f00201f7a11 */ /* 0x000fe200028f1eff */
[----:B------:R-:W3:Y:S01]  /*1780*/  LDG.E.64 R96, [R90.64] ;  /* 0x000000245a607981 */ /* 0x000ee2000c1e1b00 */
[----:B------:R-:W-:Y:S02]  /*1790*/  LEA.HI.X.SX32 R29, R22, c[0x0][0x17c], 0x3, P4 ;  /* 0x00005f00161d7a11 */ /* 0x000fe400020f1eff */
[----:B------:R-:W-:Y:S01]  /*17a0*/  IADD3.X R63, R10, c[0x0][0x184], RZ, P3, !PT ;  /* 0x000061000a3f7a10 */ /* 0x000fe20001ffe4ff */
[----:B------:R-:W3:Y:S01]  /*17b0*/  LDG.E.64 R22, [R30.64] ;  /* 0x000000241e167981 */ /* 0x000ee2000c1e1b00 */
[----:B------:R-:W-:-:S02]  /*17c0*/  LEA.HI.X.SX32 R93, R12, c[0x0][0x17c], 0x3, P2 ;  /* 0x00005f000c5d7a11 */ /* 0x000fc400010f1eff */
[----:B------:R-:W-:Y:S01]  /*17d0*/  IADD3.X R67, R0, c[0x0][0x184], RZ, P6, !PT ;  /* 0x0000610000437a10 */ /* 0x000fe200037fe4ff */
[----:B------:R-:W3:Y:S01]  /*17e0*/  LDG.E.64 R32, [R28.64] ;  /* 0x000000241c207981 */ /* 0x000ee2000c1e1b00 */
[----:B----4-:R0:W2:Y:S02]  /*17f0*/  DMUL R80, R80, R4 ;  /* 0x0000000450507228 */ /* 0x0100a40000000000 */
[C---:B0-----:R-:W-:Y:S02]  /*1800*/  IADD3.X R4, R18.reuse, 0x2bd0e, RZ, P0, !PT ;  /* 0x0002bd0e12047810 */ /* 0x041fe400007fe4ff */
[----:B------:R-:W-:Y:S02]  /*1810*/  IADD3.X R18, R18, 0x2db89, RZ, P0, !PT ;  /* 0x0002db8912127810 */ /* 0x000fe400007fe4ff */
[C---:B------:R-:W-:Y:S02]  /*1820*/  SHF.R.S64 R26, R11.reuse, 0x1d, R4 ;  /* 0x0000001d0b1a7819 */ /* 0x040fe40000001004 */
[----:B------:R-:W-:-:S02]  /*1830*/  SHF.R.S64 R11, R11, 0x1d, R18 ;  /* 0x0000001d0b0b7819 */ /* 0x000fc40000001012 */
[----:B------:R-:W-:Y:S02]  /*1840*/  IADD3 R26, P1, R26, c[0x0][0x178], RZ ;  /* 0x00005e001a1a7a10 */ /* 0x000fe40007f3e0ff */
[----:B------:R-:W-:Y:S02]  /*1850*/  IADD3 R24, P0, R11, c[0x0][0x178], RZ ;  /* 0x00005e000b187a10 */ /* 0x000fe40007f1e0ff */
[----:B------:R-:W-:Y:S01]  /*1860*/  LEA.HI.X.SX32 R27, R4, c[0x0][0x17c], 0x3, P1 ;  /* 0x00005f00041b7a11 */ /* 0x000fe200008f1eff */
[----:B--2---:R0:W1:Y:S01]  /*1870*/  DFMA R4, R50, -R80, R14 ;  /* 0x800000503204722b */ /* 0x004062000000000e */
[----:B------:R-:W-:Y:S01]  /*1880*/  LEA.HI.X.SX32 R25, R18, c[0x0][0x17c], 0x3, P0 ;  /* 0x00005f0012197a11 */ /* 0x000fe200000f1eff */
[----:B0-----:R-:W2:Y:S05]  /*1890*/  LDG.E.64 R14, [R62.64] ;  /* 0x000000243e0e7981 */ /* 0x001eaa000c1e1b00 */
[----:B-1----:R0:W-:Y:S04]  /*18a0*/  STG.E.64 [R82.64], R4 ;  /* 0x0000000452007986 */ /* 0x0021e8000c101b24 */
[----:B------:R-:W4:Y:S04]  /*18b0*/  LDG.E.64 R98, [R92.64] ;  /* 0x000000245c627981 */ /* 0x000f28000c1e1b00 */
[----:B------:R-:W4:Y:S04]  /*18c0*/  LDG.E.64 R76, [R26.64] ;  /* 0x000000241a4c7981 */ /* 0x000f28000c1e1b00 */
[----:B------:R-:W4:Y:S04]  /*18d0*/  LDG.E.64 R78, [R24.64] ;  /* 0x00000024184e7981 */ /* 0x000f28000c1e1b00 */
[----:B------:R-:W4:Y:S01]  /*18e0*/  LDG.E.64 R12, [R66.64] ;  /* 0x00000024420c7981 */ /* 0x000f22000c1e1b00 */
[----:B------:R-:W1:Y:S01]  /*18f0*/  MUFU.RCP64H R11, R17 ;  /* 0x00000011000b7308 */ /* 0x000e620000001800 */
[----:B------:R-:W-:-:S06]  /*1900*/  IADD3 R10, R17, 0x300402, RZ ;  /* 0x00300402110a7810 */ /* 0x000fcc0007ffe0ff */
[----:B-1----:R-:W1:-:S06]  /*1910*/  DFMA R18, -R16, R10, 1 ;  /* 0x3ff000001012742b */ /* 0x002e4c000000010a */
[----:B-1----:R-:W1:Y:S01]  /*1920*/  DFMA R18, R18, R18, R18 ;  /* 0x000000121212722b */ /* 0x002e620000000012 */
[----:B------:R-:W-:-:S05]  /*1930*/  FSETP.GEU.AND P0, PT, |R10|, 5.8789094863358348022e-39, PT ;  /* 0x004004020a00780b */ /* 0x000fca0003f0e200 */
[----:B-1----:R-:W0:-:S06]  /*1940*/  DFMA R18, R10, R18, R10 ;  /* 0x000000120a12722b */ /* 0x002e0c000000000a */
[----:B0-----:R-:W0:Y:S01]  /*1950*/  DFMA R4, -R16, R18, 1 ;  /* 0x3ff000001004742b */ /* 0x001e220000000112 */
[----:B------:R-:W-:Y:S03]  /*1960*/  BSSY B6, `(.L_x_448) ;  /* 0x0000017000067945 */ /* 0x000fe60003800000 */
[----:B-----5:R1:W0:-:S04]  /*1970*/  DFMA R68, -R46, R94, R68 ;  /* 0x0000005e2e44722b */ /* 0x0202080000000144 */
[----:B0-----:R1:W0:-:S04]  /*1980*/  DFMA R4, R18, R4, R18 ;  /* 0x000000041204722b */ /* 0x0012080000000012 */
[----:B------:R1:W0:-:S04]  /*1990*/  DFMA R18, -R48, R94, R8 ;  /* 0x0000005e3012722b */ /* 0x0002080000000108 */
[----:B---3--:R1:W3:-:S04]  /*19a0*/  DFMA R70, -R44, R94, R70 ;  /* 0x0000005e2c46722b */ /* 0x0082c80000000146 */
[----:B------:R1:W0:-:S04]  /*19b0*/  DFMA R96, -R48, R34, R96 ;  /* 0x000000223060722b */ /* 0x0002080000000160 */
[----:B------:R1:W0:-:S04]  /*19c0*/  DFMA R22, -R46, R34, R22 ;  /* 0x000000222e16722b */ /* 0x0002080000000116 */
[----:B------:R1:W0:-:S04]  /*19d0*/  DFMA R32, -R44, R34, R32 ;  /* 0x000000222c20722b */ /* 0x0002080000000120 */
[----:B------:R1:W0:-:S04]  /*19e0*/  DFMA R64, R64, -R42, R6 ;  /* 0x8000002a4040722b */ /* 0x0002080000000006 */
[----:B------:R1:W0:-:S04]  /*19f0*/  DFMA R94, -R42, R94, R2 ;  /* 0x0000005e2a5e722b */ /* 0x0002080000000102 */
[----:B--2---:R1:W2:-:S04]  /*1a00*/  DFMA R34, -R42, R34, R14 ;  /* 0x000000222a22722b */ /* 0x004288000000010e */
[----:B----4-:R1:W4:-:S04]  /*1a10*/  DFMA R98, -R48, R80, R98 ;  /* 0x000000503062722b */ /* 0x0103080000000162 */
[----:B------:R1:W0:-:S04]  /*1a20*/  DFMA R76, -R46, R80, R76 ;  /* 0x000000502e4c722b */ /* 0x000208000000014c */
[----:B------:R1:W0:-:S04]  /*1a30*/  DFMA R78, -R44, R80, R78 ;  /* 0x000000502c4e722b */ /* 0x000208000000014e */
[----:B------:R1:W0:Y:S01]  /*1a40*/  DFMA R80, -R42, R80, R12 ;  /* 0x000000502a50722b */ /* 0x000222000000010c */
[----:B------:R-:W-:Y:S05]  /*1a50*/  @P0 BRA `(.L_x_114) ;  /* 0x0000007000000947 */ /* 0x000fea0003800000 */
[----:B-1234-:R-:W-:Y:S01]  /*1a60*/  LOP3.LUT R6, R17, 0x7fffffff, RZ, 0xc0, !PT ;  /* 0x7fffffff11067812 */ /* 0x01efe200078ec0ff */
[----:B0-----:R-:W-:Y:S01]  /*1a70*/  IMAD.MOV.U32 R4, RZ, RZ, R16 ;  /* 0x000000ffff047224 */ /* 0x001fe200078e0010 */
[----:B------:R-:W-:Y:S01]  /*1a80*/  MOV R20, 32@lo((nvkernel__Z4butsiiiiiiid_F1L323_8 + .L_x_114@srel)) ;  /* 0x0000000000147802 */ /* 0x000fe20000000f00 */
[----:B------:R-:W-:Y:S01]  /*1a90*/  IMAD.MOV.U32 R5, RZ, RZ, R17 ;  /* 0x000000ffff057224 */ /* 0x000fe200078e0011 */
[----:B------:R-:W-:Y:S02]  /*1aa0*/  IADD3 R6, R6, -0x100000, RZ ;  /* 0xfff0000006067810 */ /* 0x000fe40007ffe0ff */
[----:B------:R-:W-:-:S04]  /*1ab0*/  MOV R21, 32@hi((nvkernel__Z4butsiiiiiiid_F1L323_8 + .L_x_114@srel)) ;  /* 0x0000000000157802 */ /* 0x000fc80000000f00 */
[----:B------:R-:W-:Y:S05]  /*1ac0*/  CALL.ABS.NOINC `(__cuda_sm20_dblrcp_rn_slowpath_v3) ;  /* 0x0000000000007943 */ /* 0x000fea0003c00000 */
.L_x_114:
[----:B--234-:R-:W-:Y:S05]  /*1ad0*/  BSYNC B6 ;  /* 0x0000000000067941 */ /* 0x01cfea0003800000 */
.L_x_448:
[----:B------:R-:W2:Y:S02]  /*1ae0*/  LDG.E.64 R100, [R100.64] ;  /* 0x0000002464647981 */ /* 0x000ea4000c1e1b00 */
[----:B012---:R-:W0:-:S06]  /*1af0*/  DMUL R2, R100, R4 ;  /* 0x0000000464027228 */ /* 0x007e0c0000000000 */
[----:B0-----:R-:W0:-:S04]  /*1b00*/  DFMA R18, -R60, R2, R18 ;  /* 0x000000023c12722b */ /* 0x001e080000000112 */
[----:B------:R-:W1:-:S03]  /*1b10*/  DFMA R68, -R58, R2, R68 ;  /* 0x000000023a44722b */ /* 0x000e460000000144 */
[----:B0-----:R-:W-:Y:S01]  /*1b20*/  STG.E.64 [R86.64], R18 ;  /* 0x0000001256007986 */ /* 0x001fe2000c101b24 */
[----:B------:R-:W0:-:S03]  /*1b30*/  DFMA R70, -R56, R2, R70 ;  /* 0x000000023846722b */ /* 0x000e060000000146 */
[----:B-1----:R-:W-:Y:S04]  /*1b40*/  STG.E.64 [R84.64], R68 ;  /* 0x0000004454007986 */ /* 0x002fe8000c101b24 */
[----:B0-----:R0:W-:Y:S04]  /*1b50*/  STG.E.64 [R72.64], R70 ;  /* 0x0000004648007986 */ /* 0x0011e8000c101b24 */
[----:B------:R-:W2:Y:S01]  /*1b60*/  LDG.E.64 R88, [R88.64] ;  /* 0x0000002458587981 */ /* 0x000ea2000c1e1b00 */
[----:B------:R-:W1:Y:S01]  /*1b70*/  MUFU.RCP64H R11, R19 ;  /* 0x00000013000b7308 */ /* 0x000e620000001800 */
[----:B--2---:R-:W2:-:S06]  /*1b80*/  DMUL R6, R88, R4 ;  /* 0x0000000458067228 */ /* 0x004e8c0000000000 */
[----:B--2---:R-:W2:-:S07]  /*1b90*/  DFMA R96, -R60, R6, R96 ;  /* 0x000000063c60722b */ /* 0x004e8e0000000160 */
[----:B--2---:R2:W-:Y:S04]  /*1ba0*/  STG.E.64 [R90.64], R96 ;  /* 0x000000605a007986 */ /* 0x0045e8000c101b24 */
[----:B------:R-:W3:Y:S01]  /*1bb0*/  LDG.E.64 R82, [R82.64] ;  /* 0x0000002452527981 */ /* 0x000ee2000c1e1b00 */
[----:B------:R-:W-:Y:S01]  /*1bc0*/  IADD3 R10, R19, 0x300402, RZ ;  /* 0x00300402130a7810 */ /* 0x000fe20007ffe0ff */
[----:B------:R-:W-:Y:S01]  /*1bd0*/  BSSY B6, `(.L_x_449) ;  /* 0x0000019000067945 */ /* 0x000fe20003800000 */
[----:B0-----:R-:W-:Y:S02]  /*1be0*/  DFMA R72, -R64, R2, R94 ;  /* 0x000000024048722b */ /* 0x001fe4000000015e */
[----:B------:R-:W-:Y:S02]  /*1bf0*/  FSETP.GEU.AND P0, PT, |R10|, 5.8789094863358348022e-39, PT ;  /* 0x004004020a00780b */ /* 0x000fe40003f0e200 */
[----:B-1----:R-:W0:-:S04]  /*1c00*/  DFMA R8, -R18, R10, 1 ;  /* 0x3ff000001208742b */ /* 0x002e08000000010a */
[----:B------:R-:W-:-:S04]  /*1c10*/  DFMA R22, -R58, R6, R22 ;  /* 0x000000063a16722b */ /* 0x000fc80000000116 */
[----:B0-----:R-:W0:-:S04]  /*1c20*/  DFMA R12, R8, R8, R8 ;  /* 0x00000008080c722b */ /* 0x001e080000000008 */
[----:B------:R-:W-:-:S04]  /*1c30*/  DFMA R32, -R56, R6, R32 ;  /* 0x000000063820722b */ /* 0x000fc80000000120 */
[----:B0-----:R-:W0:-:S04]  /*1c40*/  DFMA R12, R10, R12, R10 ;  /* 0x0000000c0a0c722b */ /* 0x001e08000000000a */
[----:B---3--:R-:W1:-:S04]  /*1c50*/  DMUL R8, R82, R4 ;  /* 0x0000000452087228 */ /* 0x008e480000000000 */
[----:B0-----:R-:W0:-:S04]  /*1c60*/  DFMA R4, -R18, R12, 1 ;  /* 0x3ff000001204742b */ /* 0x001e08000000010c */
[----:B-1----:R-:W1:-:S04]  /*1c70*/  DFMA R98, -R60, R8, R98 ;  /* 0x000000083c62722b */ /* 0x002e480000000162 */
[----:B0-----:R2:W0:-:S03]  /*1c80*/  DFMA R4, R12, R4, R12 ;  /* 0x000000040c04722b */ /* 0x001406000000000c */
[----:B-1----:R2:W-:Y:S01]  /*1c90*/  STG.E.64 [R92.64], R98 ;  /* 0x000000625c007986 */ /* 0x0025e2000c101b24 */
[----:B------:R2:W1:-:S04]  /*1ca0*/  DFMA R82, -R64, R6, R34 ;  /* 0x000000064052722b */ /* 0x0004480000000122 */
[----:B------:R2:W3:-:S04]  /*1cb0*/  DFMA R76, -R58, R8, R76 ;  /* 0x000000083a4c722b */ /* 0x0004c8000000014c */
[----:B------:R2:W4:-:S04]  /*1cc0*/  DFMA R78, -R56, R8, R78 ;  /* 0x00000008384e722b */ /* 0x000508000000014e */
        /* <DEDUP_REMOVED lines=9> */
.L_x_115:
[----:B-1-34-:R-:W-:Y:S05]  /*1d60*/  BSYNC B6 ;  /* 0x0000000000067941 */ /* 0x01afea0003800000 */
.L_x_449:
[-C--:B0-2---:R-:W0:Y:S01]  /*1d70*/  DMUL R96, R96, R4.reuse ;  /* 0x0000000460607228 */ /* 0x085e220000000000 */
[----:B------:R-:W-:Y:S03]  /*1d80*/  BSSY B6, `(.L_x_450) ;  /* 0x000001b000067945 */ /* 0x000fe60003800000 */
[----:B------:R-:W-:-:S04]  /*1d90*/  DMUL R4, R98, R4 ;  /* 0x0000000462047228 */ /* 0x000fc80000000000 */
[----:B0-----:R-:W0:-:S04]  /*1da0*/  DFMA R22, -R68, R96, R22 ;  /* 0x000000604416722b */ /* 0x001e080000000116 */
[----:B------:R-:W1:Y:S02]  /*1db0*/  DFMA R34, -R70, R96, R32 ;  /* 0x000000604622722b */ /* 0x000e640000000120 */
[----:B0-----:R-:W0:Y:S01]  /*1dc0*/  MUFU.RCP64H R3, R23 ;  /* 0x0000001700037308 */ /* 0x001e220000001800 */
[----:B------:R2:W-:Y:S01]  /*1dd0*/  STG.E.64 [R30.64], R22 ;  /* 0x000000161e007986 */ /* 0x0005e2000c101b24 */
[-C--:B------:R-:W3:Y:S02]  /*1de0*/  DFMA R76, -R68, R4.reuse, R76 ;  /* 0x00000004444c722b */ /* 0x080ee4000000014c */
[----:B------:R-:W-:Y:S01]  /*1df0*/  IADD3 R2, R23, 0x300402, RZ ;  /* 0x0030040217027810 */ /* 0x000fe20007ffe0ff */
[----:B-1----:R2:W-:Y:S01]  /*1e00*/  STG.E.64 [R28.64], R34 ;  /* 0x000000221c007986 */ /* 0x0025e2000c101b24 */
[-C--:B------:R-:W-:Y:S02]  /*1e10*/  DFMA R78, -R70, R4.reuse, R78 ;  /* 0x00000004464e722b */ /* 0x080fe4000000014e */
[----:B------:R-:W-:Y:S01]  /*1e20*/  FSETP.GEU.AND P0, PT, |R2|, 5.8789094863358348022e-39, PT ;  /* 0x004004020200780b */ /* 0x000fe20003f0e200 */
[----:B---3--:R2:W-:Y:S01]  /*1e30*/  STG.E.64 [R26.64], R76 ;  /* 0x0000004c1a007986 */ /* 0x0085e2000c101b24 */
[----:B------:R-:W-:-:S04]  /*1e40*/  DFMA R80, -R72, R4, R80 ;  /* 0x000000044850722b */ /* 0x000fc80000000150 */
[----:B------:R-:W-:-:S04]  /*1e50*/  DFMA R82, -R72, R96, R82 ;  /* 0x000000604852722b */ /* 0x000fc80000000152 */
[----:B0-----:R-:W0:-:S06]  /*1e60*/  DFMA R6, -R22, R2, 1 ;  /* 0x3ff000001606742b */ /* 0x001e0c0000000102 */
[----:B0-----:R-:W0:-:S06]  /*1e70*/  DFMA R6, R6, R6, R6 ;  /* 0x000000060606722b */ /* 0x001e0c0000000006 */
[----:B0-----:R-:W0:-:S06]  /*1e80*/  DFMA R6, R2, R6, R2 ;  /* 0x000000060206722b */ /* 0x001e0c0000000002 */
[----:B0-----:R-:W0:-:S06]  /*1e90*/  DFMA R8, -R22, R6, 1 ;  /* 0x3ff000001608742b */ /* 0x001e0c0000000106 */
[----:B0-----:R2:W0:Y:S01]  /*1ea0*/  DFMA R4, R6, R8, R6 ;  /* 0x000000080604722b */ /* 0x0014220000000006 */
[----:B------:R-:W-:Y:S05]  /*1eb0*/  @P0 BRA `(.L_x_116) ;  /* 0x0000007000000947 */ /* 0x000fea0003800000 */
[----:B--2---:R-:W-:Y:S01]  /*1ec0*/  LOP3.LUT R6, R23, 0x7fffffff, RZ, 0xc0, !PT ;  /* 0x7fffffff17067812 */ /* 0x004fe200078ec0ff */
[----:B0-----:R-:W-:Y:S01]  /*1ed0*/  IMAD.MOV.U32 R4, RZ, RZ, R22 ;  /* 0x000000ffff047224 */ /* 0x001fe200078e0016 */
[----:B------:R-:W-:Y:S01]  /*1ee0*/  MOV R20, 32@lo((nvkernel__Z4butsiiiiiiid_F1L323_8 + .L_x_116@srel)) ;  /* 0x0000000000147802 */ /* 0x000fe20000000f00 */
[----:B------:R-:W-:Y:S01]  /*1ef0*/  IMAD.MOV.U32 R5, RZ, RZ, R23 ;  /* 0x000000ffff057224 */ /* 0x000fe200078e0017 */
[----:B------:R-:W-:Y:S02]  /*1f00*/  IADD3 R6, R6, -0x100000, RZ ;  /* 0xfff0000006067810 */ /* 0x000fe40007ffe0ff */
[----:B------:R-:W-:-:S04]  /*1f10*/  MOV R21, 32@hi((nvkernel__Z4butsiiiiiiid_F1L323_8 + .L_x_116@srel)) ;  /* 0x0000000000157802 */ /* 0x000fc80000000f00 */
[----:B------:R-:W-:Y:S05]  /*1f20*/  CALL.ABS.NOINC `(__cuda_sm20_dblrcp_rn_slowpath_v3) ;  /* 0x0000000000007943 */ /* 0x000fea0003c00000 */
.L_x_116:
[----:B------:R-:W-:Y:S05]  /*1f30*/  BSYNC B6 ;  /* 0x0000000000067941 */ /* 0x000fea0003800000 */
.L_x_450:
[----:B0-----:R-:W0:Y:S01]  /*1f40*/  DMUL R4, R76, R4 ;  /* 0x000000044c047228 */ /* 0x001e220000000000 */
[----:B------:R-:W-:Y:S01]  /*1f50*/  MOV R2, 0x1 ;  /* 0x0000000100027802 */ /* 0x000fe20000000f00 */
[----:B------:R-:W-:Y:S04]  /*1f60*/  BSSY B6, `(.L_x_451) ;  /* 0x0000016000067945 */ /* 0x000fe80003800000 */
[----:B0-2---:R-:W0:-:S04]  /*1f70*/  DFMA R6, -R34, R4, R78 ;  /* 0x000000042206722b */ /* 0x005e08000000014e */
[----:B------:R-:W1:Y:S02]  /*1f80*/  DFMA R4, -R82, R4, R80 ;  /* 0x000000045204722b */ /* 0x000e640000000150 */
[----:B0-----:R-:W0:Y:S01]  /*1f90*/  MUFU.RCP64H R3, R7 ;  /* 0x0000000700037308 */ /* 0x001e220000001800 */
[----:B------:R2:W-:Y:S07]  /*1fa0*/  STG.E.64 [R24.64], R6 ;  /* 0x0000000618007986 */ /* 0x0005ee000c101b24 */
[----:B-1----:R-:W-:Y:S01]  /*1fb0*/  FSETP.GEU.AND P1, PT, |R5|, 6.5827683646048100446e-37, PT ;  /* 0x036000000500780b */ /* 0x002fe20003f2e200 */
[----:B0-----:R-:W0:-:S06]  /*1fc0*/  DFMA R8, -R6, R2, 1 ;  /* 0x3ff000000608742b */ /* 0x001e0c0000000102 */
[----:B0-----:R-:W0:-:S06]  /*1fd0*/  DFMA R8, R8, R8, R8 ;  /* 0x000000080808722b */ /* 0x001e0c0000000008 */
[----:B0-----:R-:W0:-:S06]  /*1fe0*/  DFMA R8, R2, R8, R2 ;  /* 0x000000080208722b */ /* 0x001e0c0000000002 */
[----:B0-----:R-:W0:-:S06]  /*1ff0*/  DFMA R2, -R6, R8, 1 ;  /* 0x3ff000000602742b */ /* 0x001e0c0000000108 */
[----:B0-----:R-:W0:-:S06]  /*2000*/  DFMA R2, R8, R2, R8 ;  /* 0x000000020802722b */ /* 0x001e0c0000000008 */
[----:B0-----:R-:W0:-:S06]  /*2010*/  DMUL R32, R4, R2 ;  /* 0x0000000204207228 */ /* 0x001e0c0000000000 */
[----:B0-----:R-:W0:-:S06]  /*2020*/  DFMA R8, -R6, R32, R4 ;  /* 0x000000200608722b */ /* 0x001e0c0000000104 */
[----:B0-----:R-:W0:-:S10]  /*2030*/  DFMA R32, R2, R8, R32 ;  /* 0x000000080220722b */ /* 0x001e140000000020 */
[----:B0-----:R-:W-:-:S05]  /*2040*/  FFMA R0, RZ, R7, R33 ;  /* 0x00000007ff007223 */ /* 0x001fca0000000021 */
[----:B------:R-:W-:-:S13]  /*2050*/  FSETP.GT.AND P0, PT, |R0|, 1.469367938527859385e-39, PT ;  /* 0x001000000000780b */ /* 0x000fda0003f04200 */
[----:B------:R-:W-:Y:S05]  /*2060*/  @P0 BRA P1, `(.L_x_452) ;  /* 0x0000005000000947 */ /* 0x000fea0000800000 */
[----:B--2---:R-:W-:Y:S02]  /*2070*/  MOV R20, 32@lo((nvkernel__Z4butsiiiiiiid_F1L323_8 + .L_x_117@srel)) ;  /* 0x0000000000147802 */ /* 0x004fe40000000f00 */
[----:B------:R-:W-:-:S04]  /*2080*/  MOV R21, 32@hi((nvkernel__Z4butsiiiiiiid_F1L323_8 + .L_x_117@srel)) ;  /* 0x0000000000157802 */ /* 0x000fc80000000f00 */
[----:B------:R-:W-:Y:S05]  /*2090*/  CALL.ABS.NOINC `(__cuda_sm20_div_rn_f64_full) ;  /* 0x0000000000007943 */ /* 0x000fea0003c00000 */
.L_x_117:
[----:B------:R-:W-:Y:S02]  /*20a0*/  MOV R32, R4 ;  /* 0x0000000400207202 */ /* 0x000fe40000000f00 */
[----:B------:R-:W-:Y:S02]  /*20b0*/  MOV R33, R5 ;  /* 0x0000000500217202 */ /* 0x000fe40000000f00 */
.L_x_452:
[----:B--2---:R-:W-:Y:S05]  /*20c0*/  BSYNC B6 ;  /* 0x0000000000067941 */ /* 0x004fea0003800000 */
.L_x_451:
[----:B------:R-:W0:Y:S01]  /*20d0*/  MUFU.RCP64H R3, R23 ;  /* 0x0000001700037308 */ /* 0x000e220000001800 */
[----:B------:R-:W-:Y:S01]  /*20e0*/  HFMA2.MMA R2, -RZ, RZ, 0, 5.9604644775390625e-08 ;  /* 0x00000001ff027435 */ /* 0x000fe200000001ff */
[----:B------:R1:W-:Y:S01]  /*20f0*/  STG.E.64 [R66.64], R32 ;  /* 0x0000002042007986 */ /* 0x0003e2000c101b24 */
[----:B------:R-:W-:Y:S04]  /*2100*/  BSSY B6, `(.L_x_453) ;  /* 0x0000015000067945 */ /* 0x000fe80003800000 */
[----:B0-----:R-:W0:-:S06]  /*2110*/  DFMA R4, -R22, R2, 1 ;  /* 0x3ff000001604742b */ /* 0x001e0c0000000102 */
[----:B0-----:R-:W0:-:S06]  /*2120*/  DFMA R4, R4, R4, R4 ;  /* 0x000000040404722b */ /* 0x001e0c0000000004 */
[----:B0-----:R-:W0:-:S04]  /*2130*/  DFMA R2, R2, R4, R2 ;  /* 0x000000040202722b */ /* 0x001e080000000002 */
[----:B------:R-:W-:-:S04]  /*2140*/  DFMA R4, R34, -R32, R82 ;  /* 0x800000202204722b */ /* 0x000fc80000000052 */
[----:B0-----:R-:W0:-:S06]  /*2150*/  DFMA R6, -R22, R2, 1 ;  /* 0x3ff000001606742b */ /* 0x001e0c0000000102 */
[----:B0-----:R-:W0:Y:S01]  /*2160*/  DFMA R6, R2, R6, R2 ;  /* 0x000000060206722b */ /* 0x001e220000000002 */
[----:B------:R-:W-:-:S05]  /*2170*/  FSETP.GEU.AND P1, PT, |R5|, 6.5827683646048100446e-37, PT ;  /* 0x036000000500780b */ /* 0x000fca0003f2e200 */
[----:B0-----:R-:W0:-:S06]  /*2180*/  DMUL R34, R4, R6 ;  /* 0x0000000604227228 */ /* 0x001e0c0000000000 */
[----:B0-----:R-:W0:-:S06]  /*2190*/  DFMA R2, -R22, R34, R4 ;  /* 0x000000221602722b */ /* 0x001e0c0000000104 */
[----:B0-----:R-:W0:-:S10]  /*21a0*/  DFMA R34, R6, R2, R34 ;  /* 0x000000020622722b */ /* 0x001e140000000022 */
[----:B0-----:R-:W-:-:S05]  /*21b0*/  FFMA R0, RZ, R23, R35 ;  /* 0x00000017ff007223 */ /* 0x001fca0000000023 */
[----:B------:R-:W-:-:S13]  /*21c0*/  FSETP.GT.AND P0, PT, |R0|, 1.469367938527859385e-39, PT ;  /* 0x001000000000780b */ /* 0x000fda0003f04200 */
[----:B------:R-:W-:Y:S05]  /*21d0*/  @P0 BRA P1, `(.L_x_454) ;  /* 0x0000007000000947 */ /* 0x000fea0000800000 */
[----:B-1----:R-:W-:Y:S01]  /*21e0*/  IMAD.MOV.U32 R6, RZ, RZ, R22 ;  /* 0x000000ffff067224 */ /* 0x002fe200078e0016 */
[----:B------:R-:W-:Y:S01]  /*21f0*/  MOV R20, 32@lo((nvkernel__Z4butsiiiiiiid_F1L323_8 + .L_x_118@srel)) ;  /* 0x0000000000147802 */ /* 0x000fe20000000f00 */
[----:B------:R-:W-:Y:S01]  /*2200*/  IMAD.MOV.U32 R7, RZ, RZ, R23 ;  /* 0x000000ffff077224 */ /* 0x000fe200078e0017 */
[----:B------:R-:W-:-:S04]  /*2210*/  MOV R21, 32@hi((nvkernel__Z4butsiiiiiiid_F1L323_8 + .L_x_118@srel)) ;  /* 0x0000000000157802 */ /* 0x000fc80000000f00 */
[----:B------:R-:W-:Y:S05]  /*2220*/  CALL.ABS.NOINC `(__cuda_sm20_div_rn_f64_full) ;  /* 0x0000000000007943 */ /* 0x000fea0003c00000 */
.L_x_118:
[----:B------:R-:W-:Y:S02]  /*2230*/  MOV R34, R4 ;  /* 0x0000000400227202 */ /* 0x000fe40000000f00 */
[----:B------:R-:W-:Y:S02]  /*2240*/  MOV R35, R5 ;  /* 0x0000000500237202 */ /* 0x000fe40000000f00 */
.L_x_454:
[----:B-1----:R-:W-:Y:S05]  /*2250*/  BSYNC B6 ;  /* 0x0000000000067941 */ /* 0x002fea0003800000 */
.L_x_453:
[----:B------:R-:W0:Y:S01]  /*2260*/  MUFU.RCP64H R3, R19 ;  /* 0x0000001300037308 */ /* 0x000e220000001800 */
[----:B------:R-:W-:Y:S01]  /*2270*/  HFMA2.MMA R2, -RZ, RZ, 0, 5.9604644775390625e-08 ;  /* 0x00000001ff027435 */ /* 0x000fe200000001ff */
[----:B------:R1:W-:Y:S01]  /*2280*/  STG.E.64 [R62.64], R34 ;  /* 0x000000223e007986 */ /* 0x0003e2000c101b24 */
[----:B------:R-:W-:Y:S04]  /*2290*/  BSSY B6, `(.L_x_455) ;  /* 0x0000016000067945 */ /* 0x000fe80003800000 */
[----:B0-----:R-:W0:-:S06]  /*22a0*/  DFMA R4, -R18, R2, 1 ;  /* 0x3ff000001204742b */ /* 0x001e0c0000000102 */
[----:B0-----:R-:W0:-:S06]  /*22b0*/  DFMA R4, R4, R4, R4 ;  /* 0x000000040404722b */ /* 0x001e0c0000000004 */
[----:B0-----:R-:W0:-:S04]  /*22c0*/  DFMA R2, R2, R4, R2 ;  /* 0x000000040202722b */ /* 0x001e080000000002 */
[----:B------:R-:W2:-:S04]  /*22d0*/  DFMA R4, R68, -R34, R72 ;  /* 0x800000224404722b */ /* 0x000e880000000048 */
[----:B0-----:R-:W0:-:S04]  /*22e0*/  DFMA R6, -R18, R2, 1 ;  /* 0x3ff000001206742b */ /* 0x001e080000000102 */
[----:B--2---:R-:W-:-:S04]  /*22f0*/  DFMA R4, R70, -R32, R4 ;  /* 0x800000204604722b */ /* 0x004fc80000000004 */
[----:B0-----:R-:W0:-:S06]  /*2300*/  DFMA R6, R2, R6, R2 ;  /* 0x000000060206722b */ /* 0x001e0c0000000002 */
[----:B0-----:R-:W0:Y:S01]  /*2310*/  DMUL R22, R4, R6 ;  /* 0x0000000604167228 */ /* 0x001e220000000000 */
[----:B------:R-:W-:-:S05]  /*2320*/  FSETP.GEU.AND P1, PT, |R5|, 6.5827683646048100446e-37, PT ;  /* 0x036000000500780b */ /* 0x000fca0003f2e200 */
        /* <DEDUP_REMOVED lines=10> */
.L_x_119:
[----:B------:R-:W-:Y:S02]  /*23d0*/  MOV R22, R4 ;  /* 0x0000000400167202 */ /* 0x000fe40000000f00 */
[----:B------:R-:W-:Y:S02]  /*23e0*/  MOV R23, R5 ;  /* 0x0000000500177202 */ /* 0x000fe40000000f00 */
.L_x_456:
[----:B-1----:R-:W-:Y:S05]  /*23f0*/  BSYNC B6 ;  /* 0x0000000000067941 */ /* 0x002fea0003800000 */
.L_x_455:
[----:B------:R-:W0:Y:S01]  /*2400*/  MUFU.RCP64H R3, R17 ;  /* 0x0000001100037308 */ /* 0x000e220000001800 */
[----:B------:R-:W-:Y:S01]  /*2410*/  HFMA2.MMA R2, -RZ, RZ, 0, 5.9604644775390625e-08 ;  /* 0x00000001ff027435 */ /* 0x000fe200000001ff */
[----:B------:R-:W-:Y:S01]  /*2420*/  DFMA R60, R60, -R22, R64 ;  /* 0x800000163c3c722b */ /* 0x000fe20000000040 */
[----:B------:R1:W-:Y:S01]  /*2430*/  STG.E.64 [R54.64], R22 ;  /* 0x0000001636007986 */ /* 0x0003e2000c101b24 */
[----:B------:R-:W-:Y:S03]  /*2440*/  BSSY B6, `(.L_x_457) ;  /* 0x0000016000067945 */ /* 0x000fe60003800000 */
        /* <DEDUP_REMOVED lines=19> */
.L_x_120:
[----:B------:R-:W-:Y:S02]  /*2580*/  MOV R18, R4 ;  /* 0x0000000400127202 */ /* 0x000fe40000000f00 */
[----:B------:R-:W-:Y:S02]  /*2590*/  MOV R19, R5 ;  /* 0x0000000500137202 */ /* 0x000fe40000000f00 */
.L_x_458:
[----:B-1----:R-:W-:Y:S05]  /*25a0*/  BSYNC B6 ;  /* 0x0000000000067941 */ /* 0x002fea0003800000 */
.L_x_457:
[----:B------:R0:W-:Y:S04]  /*25b0*/  STG.E.64 [R52.64], R18 ;  /* 0x0000001234007986 */ /* 0x0001e8000c101b24 */
[----:B------:R-:W2:Y:S01]  /*25c0*/  LDG.E.64 R6, [R40.64] ;  /* 0x0000002428067981 */ /* 0x000ea2000c1e1b00 */
[----:B------:R-:W-:Y:S01]  /*25d0*/  HFMA2.MMA R2, -RZ, RZ, 0, 5.9604644775390625e-08 ;  /* 0x00000001ff027435 */ /* 0x000fe200000001ff */
[----:B------:R-:W1:Y:S01]  /*25e0*/  DFMA R42, R50, -R18, R42 ;  /* 0x80000012322a722b */ /* 0x000e62000000002a */
[----:B------:R-:W-:Y:S05]  /*25f0*/  BSSY B6, `(.L_x_459) ;  /* 0x0000016000067945 */ /* 0x000fea0003800000 */
[----:B-1----:R-:W-:Y:S01]  /*2600*/  DFMA R42, R48, -R22, R42 ;  /* 0x80000016302a722b */ /* 0x002fe2000000002a */
[----:B--2---:R-:W1:Y:S03]  /*2610*/  MUFU.RCP64H R3, R7 ;  /* 0x0000000700037308 */ /* 0x004e660000001800 */
[----:B-1----:R-:W1:-:S06]  /*2620*/  DFMA R4, -R6, R2, 1 ;  /* 0x3ff000000604742b */ /* 0x002e4c0000000102 */
[----:B-1----:R-:W1:-:S06]  /*2630*/  DFMA R4, R4, R4, R4 ;  /* 0x000000040404722b */ /* 0x002e4c0000000004 */
[----:B-1----:R-:W1:-:S04]  /*2640*/  DFMA R4, R2, R4, R2 ;  /* 0x000000040204722b */ /* 0x002e480000000002 */
[----:B------:R-:W2:-:S04]  /*2650*/  DFMA R2, R46, -R34, R42 ;  /* 0x800000222e02722b */ /* 0x000e88000000002a */
[----:B-1----:R-:W1:-:S04]  /*2660*/  DFMA R8, -R6, R4, 1 ;  /* 0x3ff000000608742b */ /* 0x002e480000000104 */
[----:B--2---:R-:W-:-:S04]  /*2670*/  DFMA R2, R44, -R32, R2 ;  /* 0x800000202c02722b */ /* 0x004fc80000000002 */
[----:B-1----:R-:W1:-:S06]  /*2680*/  DFMA R4, R4, R8, R4 ;  /* 0x000000080404722b */ /* 0x002e4c0000000004 */
[----:B-1----:R-:W1:Y:S01]  /*2690*/  DMUL R8, R2, R4 ;  /* 0x0000000402087228 */ /* 0x002e620000000000 */
[----:B------:R-:W-:-:S05]  /*26a0*/  FSETP.GEU.AND P1, PT, |R3|, 6.5827683646048100446e-37, PT ;  /* 0x036000000300780b */ /* 0x000fca0003f2e200 */
[----:B-1----:R-:W1:-:S06]  /*26b0*/  DFMA R10, -R6, R8, R2 ;  /* 0x00000008060a722b */ /* 0x002e4c0000000102 */
[----:B-1----:R-:W1:-:S10]  /*26c0*/  DFMA R4, R4, R10, R8 ;  /* 0x0000000a0404722b */ /* 0x002e540000000008 */
[----:B-1----:R-:W-:-:S05]  /*26d0*/  FFMA R0, RZ, R7, R5 ;  /* 0x00000007ff007223 */ /* 0x002fca0000000005 */
[----:B------:R-:W-:-:S13]  /*26e0*/  FSETP.GT.AND P0, PT, |R0|, 1.469367938527859385e-39, PT ;  /* 0x001000000000780b */ /* 0x000fda0003f04200 */
[----:B------:R-:W-:Y:S05]  /*26f0*/  @P0 BRA P1, `(.L_x_121) ;  /* 0x0000005000000947 */ /* 0x000fea0000800000 */
[----:B0-----:R-:W-:Y:S01]  /*2700*/  IMAD.MOV.U32 R4, RZ, RZ, R2 ;  /* 0x000000ffff047224 */ /* 0x001fe200078e0002 */
[----:B------:R-:W-:Y:S01]  /*2710*/  MOV R20, 32@lo((nvkernel__Z4butsiiiiiiid_F1L323_8 + .L_x_121@srel)) ;  /* 0x0000000000147802 */ /* 0x000fe20000000f00 */
[----:B------:R-:W-:Y:S01]  /*2720*/  IMAD.MOV.U32 R5, RZ, RZ, R3 ;  /* 0x000000ffff057224 */ /* 0x000fe200078e0003 */
[----:B------:R-:W-:-:S05]  /*2730*/  MOV R21, 32@hi((nvkernel__Z4butsiiiiiiid_F1L323_8 + .L_x_121@srel)) ;  /* 0x0000000000157802 */ /* 0x000fca0000000f00 */
[----:B------:R-:W-:Y:S05]  /*2740*/  CALL.ABS.NOINC `(__cuda_sm20_div_rn_f64_full) ;  /* 0x0000000000007943 */ /* 0x000fea0003c00000 */
.L_x_121:
[----:B0-----:R-:W-:Y:S05]  /*2750*/  BSYNC B6 ;  /* 0x0000000000067941 */ /* 0x001fea0003800000 */
.L_x_459:
[----:B------:R0:W-:Y:S04]  /*2760*/  STG.E.64 [R36.64], R4 ;  /* 0x0000000424007986 */ /* 0x0001e8000c101b24 */
[----:B------:R-:W2:Y:S01]  /*2770*/  LDG.E.64 R2, [R38.64] ;  /* 0x0000002426027981 */ /* 0x000ea2000c1e1b00 */
[----:B------:R-:W-:-:S05]  /*2780*/  IADD3 R12, P0, R38, 0x1000000, RZ ;  /* 0x01000000260c7810 */ /* 0x000fca0007f1e0ff */
[----:B------:R-:W-:Y:S01]  /*2790*/  IMAD.X R13, RZ, RZ, R39, P0 ;  /* 0x000000ffff0d7224 */ /* 0x000fe200000e0627 */
[----:B--2---:R-:W1:-:S07]  /*27a0*/  DADD R2, R2, -R4 ;  /* 0x0000000002027229 */ /* 0x004e4e0000000804 */
[----:B-1----:R1:W-:Y:S04]  /*27b0*/  STG.E.64 [R38.64], R2 ;  /* 0x0000000226007986 */ /* 0x0023e8000c101b24 */
[----:B------:R-:W2:Y:S04]  /*27c0*/  LDG.E.64 R6, [R12.64+-0x7be7d0] ;  /* 0x841830240c067981 */ /* 0x000ea8000c1e1b00 */
[----:B------:R-:W3:Y:S01]  /*27d0*/  LDG.E.64 R8, [R12.64+0x83060] ;  /* 0x083060240c087981 */ /* 0x000ee2000c1e1b00 */
[----:B------:R-:W-:-:S05]  /*27e0*/  IADD3 R14, P0, R38, 0x2000000, RZ ;  /* 0x02000000260e7810 */ /* 0x000fca0007f1e0ff */
[----:B------:R-:W-:Y:S01]  /*27f0*/  IMAD.X R15, RZ, RZ, R39, P0 ;  /* 0x000000ffff0f7224 */ /* 0x000fe200000e0627 */
[----:B--2---:R-:W2:-:S04]  /*2800*/  DADD R6, R6, -R18 ;  /* 0x0000000006067229 */ /* 0x004e880000000812 */
[----:B---3--:R-:W3:-:S03]  /*2810*/  DADD R8, R8, -R22 ;  /* 0x0000000008087229 */ /* 0x008ec60000000816 */
[----:B--2---:R1:W-:Y:S04]  /*2820*/  STG.E.64 [R12.64+-0x7be7d0], R6 ;  /* 0x841830060c007986 */ /* 0x0043e8000c101b24 */
[----:B---3--:R1:W-:Y:S04]  /*2830*/  STG.E.64 [R12.64+0x83060], R8 ;  /* 0x083060080c007986 */ /* 0x0083e8000c101b24 */
[----:B0-----:R-:W2:Y:S04]  /*2840*/  LDG.E.64 R4, [R14.64+-0x73b770] ;  /* 0x8c4890240e047981 */ /* 0x001ea8000c1e1b00 */
[----:B------:R-:W3:Y:S01]  /*2850*/  LDG.E.64 R10, [R14.64+0x1060c0] ;  /* 0x1060c0240e0a7981 */ /* 0x000ee2000c1e1b00 */
[----:B--2---:R-:W0:-:S04]  /*2860*/  DADD R4, R4, -R34 ;  /* 0x0000000004047229 */ /* 0x004e080000000822 */
[----:B---3--:R-:W2:-:S03]  /*2870*/  DADD R10, R10, -R32 ;  /* 0x000000000a0a7229 */ /* 0x008e860000000820 */
[----:B0-----:R1:W-:Y:S04]  /*2880*/  STG.E.64 [R14.64+-0x73b770], R4 ;  /* 0x8c4890040e007986 */ /* 0x0013e8000c101b24 */
[----:B--2---:R1:W-:Y:S04]  /*2890*/  STG.E.64 [R14.64+0x1060c0], R10 ;  /* 0x1060c00a0e007986 */ /* 0x0043e8000c101b24 */
.L_x_446:
[----:B------:R-:W-:Y:S05]  /*28a0*/  BSYNC B7 ;  /* 0x0000000000077941 */ /* 0x000fea0003800000 */
.L_x_445:
[C---:B------:R-:W-:Y:S02]  /*28b0*/  IADD3 R0, R75.reuse, UR38, RZ ;  /* 0x000000264b007c10 */ /* 0x040fe4000fffe0ff */
[----:B------:R-:W-:Y:S02]  /*28c0*/  IADD3 R75, R75, UR38, RZ ;  /* 0x000000264b4b7c10 */ /* 0x000fe4000fffe0ff */
[----:B------:R-:W-:-:S13]  /*28d0*/  ISETP.GE.U32.AND P0, PT, R0, c[0x0][0x160], PT ;  /* 0x0000580000007a0c */ /* 0x000fda0003f06070 */
[----:B------:R-:W-:Y:S01]  /*28e0*/  @P0 CALL.REL.NOINC `(.L_x_460) ;  /* 0x0000001000000944 */ /* 0x000fe20003c00000 */
[----:B------:R-:W-:Y:S05]  /*28f0*/  BRA `(.L_x_461) ;  /* 0xffffd78000007947 */ /* 0x000fea000383ffff */
.L_x_460:
[----:B------:R-:W-:Y:S05]  /*2900*/  EXIT ;  /* 0x000000000000794d */ /* 0x000fea0003800000 */
.L_x_462:
        /* <DEDUP_REMOVED lines=15> */
.L_x_521:


//--------------------- .text.nvkernel__Z4butsiiiiiiid_F1L307_6 --------------------------
	.section	.text.nvkernel__Z4butsiiiiiiid_F1L307_6,"ax",@progbits
	.sectioninfo	@"SHI_REGISTERS=32"
	.align	128
        .global         nvkernel__Z4butsiiiiiiid_F1L307_6
        .type           nvkernel__Z4butsiiiiiiid_F1L307_6,@function
        .size           nvkernel__Z4butsiiiiiiid_F1L307_6,(.L_x_522 - nvkernel__Z4butsiiiiiiid_F1L307_6)
        .other          nvkernel__Z4butsiiiiiiid_F1L307_6,@"STO_CUDA_ENTRY STV_DEFAULT"
nvkernel__Z4butsiiiiiiid_F1L307_6:
.text.nvkernel__Z4butsiiiiiiid_F1L307_6:
[----:B------:R-:W-:Y:S02]  /*0000*/  MOV R1, c[0x0][0x28] ;  /* 0x00000a0000017a02 */ /* 0x000fe40000000f00 */
[----:B------:R-:W0:Y:S01]  /*0010*/  S2R R3, SR_CTAID.X ;  /* 0x0000000000037919 */ /* 0x000e220000002500 */
[----:B------:R-:W-:Y:S01]  /*0020*/  HFMA2.MMA R0, -RZ, RZ, 0, 0 ;  /* 0x00000000ff007435 */ /* 0x000fe200000001ff */
[----:B------:R-:W-:Y:S02]  /*0030*/  ULDC UR4, c[0x0][0xc] ;  /* 0x0000030000047ab9 */ /* 0x000fe40000000800 */
[----:B------:R-:W0:Y:S01]  /*0040*/  S2R R2, SR_TID.X ;  /* 0x0000000000027919 */ /* 0x000e220000002100 */
[----:B------:R-:W-:Y:S02]  /*0050*/  USHF.L.U32 UR4, UR4, 0x7, URZ ;  /* 0x0000000704047899 */ /* 0x000fe4000800063f */
[----:B------:R-:W-:Y:S01]  /*0060*/  ULDC.64 UR6, c[0x0][0x118] ;  /* 0x0000460000067ab9 */ /* 0x000fe20000000a00 */
[----:B0-----:R-:W-:-:S05]  /*0070*/  LEA R3, R3, R2, 0x7 ;  /* 0x0000000203037211 */ /* 0x001fca00078e38ff */
.L_x_465:
[----:B------:R-:W-:Y:S01]  /*0080*/  IMAD.IADD R28, R3, 0x1, R0 ;  /* 0x00000001031c7824 */ /* 0x000fe200078e0200 */
[----:B------:R-:W-:Y:S01]  /*0090*/  IADD3 R2, R0, UR4, RZ ;  /* 0x0000000400027c10 */ /* 0x000fe2000fffe0ff */
[----:B------:R-:W-:Y:S03]  /*00a0*/  BSSY B0, `(.L_x_463) ;  /* 0x0000065000007945 */ /* 0x000fe60003800000 */
[----:B------:R-:W-:-:S02]  /*00b0*/  ISETP.GE.U32.AND P1, PT, R28, c[0x0][0x160], PT ;  /* 0x000058001c007a0c */ /* 0x000fc40003f26070 */
[----:B------:R-:W-:-:S11]  /*00c0*/  ISETP.GE.U32.AND P0, PT, R2, c[0x0][0x160], PT ;  /* 0x0000580002007a0c */ /* 0x000fd60003f06070 */
[----:B0-----:R-:W-:Y:S05]  /*00d0*/  @P1 BRA `(.L_x_464) ;  /* 0x0000061000001947 */ /* 0x001fea0003800000 */
        /* <DEDUP_REMOVED lines=15> */
[----:B------:R-:W-:Y:S02]  /*01d0*/  IADD3 R8, P2, R2, c[0x0][0x180], RZ ;  /* 0x0000600002087a10 */ /* 0x000fe40007f5e0ff */
[----:B--2---:R-:W-:-:S02]  /*01e0*/  SHF.R.S32.HI R5, RZ, 0x1f, R4 ;  /* 0x0000001fff057819 */ /* 0x004fc40000011404 */
[----:B---3--:R-:W-:Y:S02]  /*01f0*/  IADD3 R9, -R12, c[0x0][0x190], -R4 ;  /* 0x000064000c097a10 */ /* 0x008fe40007ffe904 */
[----:B------:R-:W-:-:S03]  /*0200*/  SHF.R.S32.HI R13, RZ, 0x1f, R12 ;  /* 0x0000001fff0d7819 */ /* 0x000fc6000001140c */
[----:B------:R-:W-:Y:S01]  /*0210*/  IMAD.WIDE R4, R9, 0x67, R4 ;  /* 0x0000006709047825 */ /* 0x000fe200078e0204 */
[----:B------:R-:W-:-:S03]  /*0220*/  IADD3.X R9, R28, c[0x0][0x184], RZ, P2, !PT ;  /* 0x000061001c097a10 */ /* 0x000fc600017fe4ff */
[----:B------:R-:W-:Y:S02]  /*0230*/  IMAD R5, R5, 0x67, RZ ;  /* 0x0000006705057824 */ /* 0x000fe400078e02ff */
[----:B------:R-:W-:Y:S01]  /*0240*/  IMAD.WIDE.U32 R12, R4, 0x67, R12 ;  /* 0x00000067040c7825 */ /* 0x000fe200078e000c */
[----:B------:R-:W2:Y:S03]  /*0250*/  LDG.E.64 R22, [R8.64] ;  /* 0x0000000608167981 */ /* 0x000ea6000c1e1b00 */
[----:B------:R-:W-:Y:S01]  /*0260*/  IMAD.IADD R5, R13, 0x1, R5 ;  /* 0x000000010d057824 */ /* 0x000fe200078e0205 */
[C---:B------:R-:W-:Y:S01]  /*0270*/  LEA R6, P1, R12.reuse, c[0x0][0x178], 0x3 ;  /* 0x00005e000c067a11 */ /* 0x040fe200078218ff */
[----:B------:R-:W3:Y:S03]  /*0280*/  LDG.E.64 R20, [R8.64+0x659a0] ;  /* 0x0659a00608147981 */ /* 0x000ee6000c1e1b00 */
[----:B------:R-:W-:Y:S01]  /*0290*/  LEA.HI.X R7, R12, c[0x0][0x17c], R5, 0x3, P1 ;  /* 0x00005f000c077a11 */ /* 0x000fe200008f1c05 */
[----:B------:R-:W4:Y:S01]  /*02a0*/  LDG.E.64 R18, [R8.64+0xcb340] ;  /* 0x0cb3400608127981 */ /* 0x000f22000c1e1b00 */
[----:B------:R-:W-:-:S03]  /*02b0*/  IADD3 R10, P1, R6, 0x1000000, RZ ;  /* 0x01000000060a7810 */ /* 0x000fc60007f3e0ff */
[----:B------:R0:W2:Y:S02]  /*02c0*/  LDG.E.64 R12, [R6.64+0x14b88] ;  /* 0x014b8806060c7981 */ /* 0x0000a4000c1e1b00 */
[--C-:B------:R-:W-:Y:S01]  /*02d0*/  IMAD.X R11, RZ, RZ, R7.reuse, P1 ;  /* 0x000000ffff0b7224 */ /* 0x100fe200008e0607 */
[----:B------:R-:W-:Y:S01]  /*02e0*/  IADD3 R24, P1, R6, 0x2000000, RZ ;  /* 0x0200000006187810 */ /* 0x000fe20007f3e0ff */
[----:B------:R-:W5:Y:S04]  /*02f0*/  LDG.E.64 R16, [R8.64+0x130ce0] ;  /* 0x130ce00608107981 */ /* 0x000f68000c1e1b00 */
[----:B------:R1:W3:Y:S01]  /*0300*/  LDG.E.64 R4, [R10.64+-0x7a9c48] ;  /* 0x8563b8060a047981 */ /* 0x0002e2000c1e1b00 */
[----:B------:R-:W-:-:S03]  /*0310*/  IMAD.X R25, RZ, RZ, R7, P1 ;  /* 0x000000ffff197224 */ /* 0x000fc600008e0607 */
[----:B------:R-:W4:Y:S04]  /*0320*/  LDG.E.64 R14, [R8.64+0x196680] ;  /* 0x19668006080e7981 */ /* 0x000f28000c1e1b00 */
[----:B0-----:R-:W5:Y:S04]  /*0330*/  LDG.E.64 R6, [R24.64+-0x726be8] ;  /* 0x8d94180618067981 */ /* 0x001f68000c1e1b00 */
[----:B-1----:R-:W4:Y:S04]  /*0340*/  LDG.E.64 R10, [R10.64+0x97be8] ;  /* 0x097be8060a0a7981 */ /* 0x002f28000c1e1b00 */
[----:B------:R-:W5:Y:S01]  /*0350*/  LDG.E.64 R26, [R24.64+0x11ac48] ;  /* 0x11ac4806181a7981 */ /* 0x000f62000c1e1b00 */
[----:B--2---:R-:W3:-:S06]  /*0360*/  DMUL R22, R22, R12 ;  /* 0x0000000c16167228 */ /* 0x004ecc0000000000 */
[----:B---3--:R-:W4:-:S06]  /*0370*/  DFMA R20, R20, R4, R22 ;  /* 0x000000041414722b */ /* 0x008f0c0000000016 */
[----:B----4-:R-:W5:-:S06]  /*0380*/  DFMA R18, R18, R10, R20 ;  /* 0x0000000a1212722b */ /* 0x010f4c0000000014 */
[----:B-----5:R-:W0:-:S06]  /*0390*/  DFMA R16, R16, R6, R18 ;  /* 0x000000061010722b */ /* 0x020e0c0000000012 */
[----:B0-----:R0:W1:Y:S02]  /*03a0*/  DFMA R16, R14, R26, R16 ;  /* 0x0000001a0e10722b */ /* 0x0010640000000010 */
[----:B0-----:R-:W-:-:S04]  /*03b0*/  IADD3 R14, P1, R2, c[0x0][0x188], RZ ;  /* 0x00006200020e7a10 */ /* 0x001fc80007f3e0ff */
[----:B-1----:R-:W0:Y:S01]  /*03c0*/  DMUL R16, R16, c[0x0][0x198] ;  /* 0x0000660010107a28 */ /* 0x002e220000000000 */
[----:B------:R-:W-:-:S06]  /*03d0*/  IADD3.X R15, R28, c[0x0][0x18c], RZ, P1, !PT ;  /* 0x000063001c0f7a10 */ /* 0x000fcc0000ffe4ff */
[----:B0-----:R0:W-:Y:S04]  /*03e0*/  STG.E.64 [R14.64], R16 ;  /* 0x000000100e007986 */ /* 0x0011e8000c101b06 */
[----:B------:R-:W2:Y:S04]  /*03f0*/  LDG.E.64 R28, [R8.64+0x14520] ;  /* 0x01452006081c7981 */ /* 0x000ea8000c1e1b00 */
[----:B------:R-:W3:Y:S04]  /*0400*/  LDG.E.64 R22, [R8.64+0x79ec0] ;  /* 0x079ec00608167981 */ /* 0x000ee8000c1e1b00 */
[----:B------:R-:W4:Y:S04]  /*0410*/  LDG.E.64 R20, [R8.64+0xdf860] ;  /* 0x0df8600608147981 */ /* 0x000f28000c1e1b00 */
[----:B------:R-:W5:Y:S04]  /*0420*/  LDG.E.64 R18, [R8.64+0x145200] ;  /* 0x1452000608127981 */ /* 0x000f68000c1e1b00 */
[----:B0-----:R-:W5:Y:S01]  /*0430*/  LDG.E.64 R16, [R8.64+0x1aaba0] ;  /* 0x1aaba00608107981 */ /* 0x001f62000c1e1b00 */
[----:B--2---:R-:W3:-:S06]  /*0440*/  DMUL R28, R12, R28 ;  /* 0x0000001c0c1c7228 */ /* 0x004ecc0000000000 */
[----:B---3--:R-:W4:-:S06]  /*0450*/  DFMA R22, R4, R22, R28 ;  /* 0x000000160416722b */ /* 0x008f0c000000001c */
[----:B----4-:R-:W5:-:S06]  /*0460*/  DFMA R20, R10, R20, R22 ;  /* 0x000000140a14722b */ /* 0x010f4c0000000016 */
[----:B-----5:R-:W0:-:S06]  /*0470*/  DFMA R18, R6, R18, R20 ;  /* 0x000000120612722b */ /* 0x020e0c0000000014 */
[----:B0-----:R-:W0:-:S06]  /*0480*/  DFMA R18, R26, R16, R18 ;  /* 0x000000101a12722b */ /* 0x001e0c0000000012 */
[----:B0-----:R-:W0:-:S07]  /*0490*/  DMUL R24, R18, c[0x0][0x198] ;  /* 0x0000660012187a28 */ /* 0x001e0e0000000000 */
[----:B0-----:R0:W-:Y:S04]  /*04a0*/  STG.E.64 [R14.64+0xf3d8], R24 ;  /* 0x00f3d8180e007986 */ /* 0x0011e8000c101b06 */
[----:B------:R-:W2:Y:S04]  /*04b0*/  LDG.E.64 R28, [R8.64+0x28a40] ;  /* 0x028a4006081c7981 */ /* 0x000ea8000c1e1b00 */
[----:B------:R-:W3:Y:S04]  /*04c0*/  LDG.E.64 R22, [R8.64+0x8e3e0] ;  /* 0x08e3e00608167981 */ /* 0x000ee8000c1e1b00 */
[----:B------:R-:W4:Y:S04]  /*04d0*/  LDG.E.64 R20, [R8.64+0xf3d80] ;  /* 0x0f3d800608147981 */ /* 0x000f28000c1e1b00 */
[----:B------:R-:W5:Y:S04]  /*04e0*/  LDG.E.64 R18, [R8.64+0x159720] ;  /* 0x1597200608127981 */ /* 0x000f68000c1e1b00 */
[----:B------:R-:W5:Y:S01]  /*04f0*/  LDG.E.64 R16, [R8.64+0x1bf0c0] ;  /* 0x1bf0c00608107981 */ /* 0x000f62000c1e1b00 */
[----:B--2---:R-:W3:-:S06]  /*0500*/  DMUL R28, R12, R28 ;  /* 0x0000001c0c1c7228 */ /* 0x004ecc0000000000 */
[----:B---3--:R-:W4:-:S06]  /*0510*/  DFMA R22, R4, R22, R28 ;  /* 0x000000160416722b */ /* 0x008f0c000000001c */
[----:B----4-:R-:W5:-:S06]  /*0520*/  DFMA R20, R10, R20, R22 ;  /* 0x000000140a14722b */ /* 0x010f4c0000000016 */
[----:B-----5:R-:W1:-:S06]  /*0530*/  DFMA R18, R6, R18, R20 ;  /* 0x000000120612722b */ /* 0x020e4c0000000014 */
[----:B-1----:R-:W0:-:S06]  /*0540*/  DFMA R16, R26, R16, R18 ;  /* 0x000000101a10722b */ /* 0x002e0c0000000012 */
        /* <DEDUP_REMOVED lines=23> */
[----:B-1----:R-:W1:-:S06]  /*06c0*/  DFMA R16, R26, R22, R16 ;  /* 0x000000161a10722b */ /* 0x002e4c0000000010 */
[----:B-1----:R-:W1:-:S07]  /*06d0*/  DMUL R16, R16, c[0x0][0x198] ;  /* 0x0000660010107a28 */ /* 0x002e4e0000000000 */
[----:B-1----:R0:W-:Y:S04]  /*06e0*/  STG.E.64 [R14.64+0x3cf60], R16 ;  /* 0x03cf60100e007986 */ /* 0x0021e8000c101b06 */
.L_x_464:
[----:B------:R-:W-:Y:S05]  /*06f0*/  BSYNC B0 ;  /* 0x0000000000007941 */ /* 0x000fea0003800000 */
.L_x_463:
[----:B------:R-:W-:Y:S01]  /*0700*/  IADD3 R0, R0, UR4, RZ ;  /* 0x0000000400007c10 */ /* 0x000fe2000fffe0ff */
[----:B------:R-:W-:Y:S05]  /*0710*/  @!P0 BRA `(.L_x_465) ;  /* 0xfffff96000008947 */ /* 0x000fea000383ffff */
[----:B------:R-:W-:Y:S05]  /*0720*/  EXIT ;  /* 0x000000000000794d */ /* 0x000fea0003800000 */
.L_x_466:
        /* <DEDUP_REMOVED lines=13> */
.L_x_522:


//--------------------- .text.nvkernel__Z4bltsiiiiiiid_F1L179_4 --------------------------
	.section	.text.nvkernel__Z4bltsiiiiiiid_F1L179_4,"ax",@progbits
	.sectioninfo	@"SHI_REGISTERS=104"
	.align	128
        .global         nvkernel__Z4bltsiiiiiiid_F1L179_4
        .type           nvkernel__Z4bltsiiiiiiid_F1L179_4,@function
        .size           nvkernel__Z4bltsiiiiiiid_F1L179_4,(.L_x_523 - nvkernel__Z4bltsiiiiiiid_F1L179_4)
        .other          nvkernel__Z4bltsiiiiiiid_F1L179_4,@"STO_CUDA_ENTRY STV_DEFAULT"
nvkernel__Z4bltsiiiiiiid_F1L179_4:
.text.nvkernel__Z4bltsiiiiiiid_F1L179_4:
[----:B------:R-:W-:Y:S02]  /*0000*/  MOV R1, c[0x0][0x28] ;  /* 0x00000a0000017a02 */ /* 0x000fe40000000f00 */
[----:B------:R-:W0:Y:S01]  /*0010*/  S2R R72, SR_CTAID.X ;  /* 0x0000000000487919 */ /* 0x000e220000002500 */
[----:B------:R-:W-:Y:S01]  /*0020*/  MOV R73, c[0x0][0x160] ;  /* 0x0000580000497a02 */ /* 0x000fe20000000f00 */
[----:B------:R-:W-:Y:S02]  /*0030*/  ULDC.64 UR36, c[0x0][0x118] ;  /* 0x0000460000247ab9 */ /* 0x000fe40000000a00 */
[----:B------:R-:W0:Y:S02]  /*0040*/  S2R R3, SR_TID.X ;  /* 0x0000000000037919 */ /* 0x000e240000002100 */
[----:B0-----:R-:W-:-:S05]  /*0050*/  IMAD R72, R72, 0x80, R3 ;  /* 0x0000008048487824 */ /* 0x001fca00078e0203 */
.L_x_482:
[----:B------:R-:W-:Y:S01]  /*0060*/  ISETP.GE.AND P0, PT, R72, c[0x0][0x160], PT ;  /* 0x0000580048007a0c */ /* 0x000fe20003f06270 */
[----:B------:R-:W-:-:S12]  /*0070*/  BSSY B7, `(.L_x_467) ;  /* 0x000027a000077945 */ /* 0x000fd80003800000 */
        /* <DEDUP_REMOVED lines=16> */
[----:B------:R-:W-:-:S04]  /*0180*/  IADD3 R12, P1, R38, c[0x0][0x190], RZ ;  /* 0x00006400260c7a10 */ /* 0x000fc80007f3e0ff */
[----:B------:R-:W-:-:S05]  /*0190*/  IADD3.X R13, R0, c[0x0][0x194], RZ, P1, !PT ;  /* 0x00006500000d7a10 */ /* 0x000fca0000ffe4ff */
[----:B------:R-:W4:Y:S04]  /*01a0*/  LDG.E.64 R32, [R12.64] ;  /* 0x000000240c207981 */ /* 0x000f28000c1e1b00 */
[----:B------:R-:W5:Y:S04]  /*01b0*/  LDG.E.64 R40, [R12.64+0x659a0] ;  /* 0x0659a0240c287981 */ /* 0x000f68000c1e1b00 */
[----:B------:R-:W4:Y:S04]  /*01c0*/  LDG.E.64 R44, [R12.64+0xcb340] ;  /* 0x0cb340240c2c7981 */ /* 0x000f28000c1e1b00 */
[----:B------:R-:W4:Y:S04]  /*01d0*/  LDG.E.64 R48, [R12.64+0x130ce0] ;  /* 0x130ce0240c307981 */ /* 0x000f28000c1e1b00 */
[----:B------:R-:W4:Y:S01]  /*01e0*/  LDG.E.64 R52, [R12.64+0x196680] ;  /* 0x196680240c347981 */ /* 0x000f22000c1e1b00 */
[----:B--2---:R-:W-:Y:S01]  /*01f0*/  IMAD.WIDE R2, R8, 0x338, RZ ;  /* 0x0000033808027825 */ /* 0x004fe200078e02ff */
[----:B---3--:R-:W-:-:S05]  /*0200*/  IADD3 R5, -R11, c[0x0][0x1a8], -R8 ;  /* 0x00006a000b057a10 */ /* 0x008fca0007ffe908 */
[----:B------:R-:W-:-:S06]  /*0210*/  IMAD.WIDE R2, R11, 0x8, R2 ;  /* 0x000000080b027825 */ /* 0x000fcc00078e0202 */
[----:B------:R-:W-:Y:S01]  /*0220*/  IMAD.WIDE R4, R5, 0x14b88, R2 ;  /* 0x00014b8805047825 */ /* 0x000fe200078e0202 */
[----:B------:R-:W-:-:S04]  /*0230*/  IADD3 R2, P2, R38, c[0x0][0x198], RZ ;  /* 0x0000660026027a10 */ /* 0x000fc80007f5e0ff */
[----:B------:R-:W-:Y:S02]  /*0240*/  IADD3 R36, P0, R4, c[0x0][0x188], RZ ;  /* 0x0000620004247a10 */ /* 0x000fe40007f1e0ff */
[----:B------:R-:W-:Y:S02]  /*0250*/  IADD3.X R3, R0, c[0x0][0x19c], RZ, P2, !PT ;  /* 0x0000670000037a10 */ /* 0x000fe400017fe4ff */
[----:B------:R-:W-:-:S03]  /*0260*/  IADD3.X R37, R5, c[0x0][0x18c], RZ, P0, !PT ;  /* 0x0000630005257a10 */ /* 0x000fc600007fe4ff */
[----:B------:R-:W2:Y:S01]  /*0270*/  LDG.E.64 R30, [R2.64] ;  /* 0x00000024021e7981 */ /* 0x000ea2000c1e1b00 */
[----:B------:R-:W-:-:S03]  /*0280*/  IADD3 R28, P0, R36, 0x1000000, RZ ;  /* 0x01000000241c7810 */ /* 0x000fc60007f1e0ff */
[----:B------:R-:W2:Y:S02]  /*0290*/  LDG.E.64 R18, [R36.64+-0x338] ;  /* 0xfffcc82424127981 */ /* 0x000ea4000c1e1b00 */
[----:B------:R-:W-:Y:S02]  /*02a0*/  IMAD.X R29, RZ, RZ, R37, P0 ;  /* 0x000000ffff1d7224 */ /* 0x000fe400000e0625 */
[----:B------:R-:W4:Y:S04]  /*02b0*/  LDG.E.64 R26, [R36.64+-0x8] ;  /* 0xfffff824241a7981 */ /* 0x000f28000c1e1b00 */
[----:B------:R-:W3:Y:S04]  /*02c0*/  LDG.E.64 R34, [R2.64+0x659a0] ;  /* 0x0659a02402227981 */ /* 0x000ee8000c1e1b00 */
[----:B------:R-:W3:Y:S04]  /*02d0*/  LDG.E.64 R22, [R28.64+-0x7beb08] ;  /* 0x8414f8241c167981 */ /* 0x000ee8000c1e1b00 */
[----:B------:R-:W5:Y:S01]  /*02e0*/  LDG.E.64 R4, [R28.64+-0x7be7d8] ;  /* 0x841828241c047981 */ /* 0x000f62000c1e1b00 */
[----:B------:R-:W-:-:S03]  /*02f0*/  IADD3 R8, P0, R36, 0x2000000, RZ ;  /* 0x0200000024087810 */ /* 0x000fc60007f1e0ff */
[----:B------:R-:W5:Y:S04]  /*0300*/  LDG.E.64 R42, [R2.64+0xcb340] ;  /* 0x0cb34024022a7981 */ /* 0x000f68000c1e1b00 */
[----:B------:R-:W5:Y:S01]  /*0310*/  LDG.E.64 R24, [R28.64+0x82d28] ;  /* 0x082d28241c187981 */ /* 0x000f62000c1e1b00 */
[----:B------:R-:W-:-:S03]  /*0320*/  IMAD.X R9, RZ, RZ, R37, P0 ;  /* 0x000000ffff097224 */ /* 0x000fc600000e0625 */
[----:B------:R-:W5:Y:S04]  /*0330*/  LDG.E.64 R20, [R28.64+0x83058] ;  /* 0x083058241c147981 */ /* 0x000f68000c1e1b00 */
[----:B------:R-:W5:Y:S04]  /*0340*/  LDG.E.64 R46, [R2.64+0x130ce0] ;  /* 0x130ce024022e7981 */ /* 0x000f68000c1e1b00 */
[----:B------:R-:W5:Y:S04]  /*0350*/  LDG.E.64 R16, [R8.64+-0x73baa8] ;  /* 0x8c45582408107981 */ /* 0x000f68000c1e1b00 */
[----:B------:R-:W5:Y:S04]  /*0360*/  LDG.E.64 R14, [R8.64+-0x73b778] ;  /* 0x8c488824080e7981 */ /* 0x000f68000c1e1b00 */
[----:B------:R-:W5:Y:S04]  /*0370*/  LDG.E.64 R50, [R2.64+0x196680] ;  /* 0x1966802402327981 */ /* 0x000f68000c1e1b00 */
[----:B------:R-:W5:Y:S04]  /*0380*/  LDG.E.64 R10, [R8.64+0x105d88] ;  /* 0x105d8824080a7981 */ /* 0x000f68000c1e1b00 */
[----:B------:R-:W5:Y:S04]  /*0390*/  LDG.E.64 R6, [R8.64+0x1060b8] ;  /* 0x1060b82408067981 */ /* 0x000f68000c1e1b00 */
[----:B------:R-:W5:Y:S01]  /*03a0*/  LDG.E.64 R54, [R36.64] ;  /* 0x0000002424367981 */ /* 0x000f62000c1e1b00 */
[----:B--2---:R-:W4:-:S06]  /*03b0*/  DMUL R30, R30, R18 ;  /* 0x000000121e1e7228 */ /* 0x004f0c0000000000 */
[----:B----4-:R-:W3:-:S06]  /*03c0*/  DFMA R30, R32, R26, R30 ;  /* 0x0000001a201e722b */ /* 0x010ecc000000001e */
[----:B---3--:R-:W5:-:S06]  /*03d0*/  DFMA R30, R34, R22, R30 ;  /* 0x00000016221e722b */ /* 0x008f4c000000001e */
        /* <DEDUP_REMOVED lines=9> */
[----:B0-----:R-:W0:-:S07]  /*0470*/  DFMA R30, -R30, c[0x0][0x1b0], R54 ;  /* 0x00006c001e1e7a2b */ /* 0x001e0e0000000136 */
        /* <DEDUP_REMOVED lines=11> */
[----:B0-----:R-:W5:Y:S01]  /*0530*/  LDG.E.64 R30, [R28.64+-0x7be7d0] ;  /* 0x841830241c1e7981 */ /* 0x001f62000c1e1b00 */
        /* <DEDUP_REMOVED lines=10> */
[----:B0-----:R-:W0:-:S07]  /*05e0*/  DFMA R30, -R32, c[0x0][0x1b0], R30 ;  /* 0x00006c00201e7a2b */ /* 0x001e0e000000011e */
        /* <DEDUP_REMOVED lines=11> */
[----:B------:R-:W5:Y:S01]  /*06a0*/  LDG.E.64 R28, [R28.64+0x83060] ;  /* 0x083060241c1c7981 */ /* 0x000f62000c1e1b00 */
[----:B--2---:R-:W3:-:S06]  /*06b0*/  DMUL R32, R18, R32 ;  /* 0x0000002012207228 */ /* 0x004ecc0000000000 */
[----:B---3--:R-:W4:-:S06]  /*06c0*/  DFMA R32, R26, R34, R32 ;  /* 0x000000221a20722b */ /* 0x008f0c0000000020 */
[----:B----4-:R-:W5:-:S06]  /*06d0*/  DFMA R32, R22, R42, R32 ;  /* 0x0000002a1620722b */ /* 0x010f4c0000000020 */
[----:B-----5:R-:W1:-:S06]  /*06e0*/  DFMA R32, R4, R44, R32 ;  /* 0x0000002c0420722b */ /* 0x020e4c0000000020 */
[----:B-1----:R-:W1:-:S06]  /*06f0*/  DFMA R32, R24, R46, R32 ;  /* 0x0000002e1820722b */ /* 0x002e4c0000000020 */
[----:B-1----:R-:W1:-:S06]  /*0700*/  DFMA R32, R20, R48, R32 ;  /* 0x000000301420722b */ /* 0x002e4c0000000020 */
[----:B-1----:R-:W1:-:S06]  /*0710*/  DFMA R32, R16, R50, R32 ;  /* 0x000000321020722b */ /* 0x002e4c0000000020 */
[----:B-1----:R-:W1:-:S06]  /*0720*/  DFMA R32, R14, R52, R32 ;  /* 0x000000340e20722b */ /* 0x002e4c0000000020 */
[----:B-1----:R-:W1:-:S06]  /*0730*/  DFMA R32, R10, R54, R32 ;  /* 0x000000360a20722b */ /* 0x002e4c0000000020 */
[----:B-1----:R-:W1:-:S06]  /*0740*/  DFMA R32, R6, R56, R32 ;  /* 0x000000380620722b */ /* 0x002e4c0000000020 */
[----:B-1----:R-:W1:-:S07]  /*0750*/  DFMA R28, -R32, c[0x0][0x1b0], R28 ;  /* 0x00006c00201c7a2b */ /* 0x002e4e000000011c */
[----:B-1----:R1:W-:Y:S04]  /*0760*/  STG.E.64 [R40.64+0x1e7b0], R28 ;  /* 0x01e7b01c28007986 */ /* 0x0023e8000c101b24 */
[----:B0-----:R-:W2:Y:S04]  /*0770*/  LDG.E.64 R30, [R2.64+0x3cf60] ;  /* 0x03cf6024021e7981 */ /* 0x001ea8000c1e1b00 */
        /* <DEDUP_REMOVED lines=9> */
[----:B-1----:R-:W5:Y:S01]  /*0810*/  LDG.E.64 R28, [R8.64+-0x73b770] ;  /* 0x8c489024081c7981 */ /* 0x002f62000c1e1b00 */
        /* <DEDUP_REMOVED lines=11> */
[----:B0-----:R-:W-:Y:S04]  /*08d0*/  STG.E.64 [R40.64+0x2db88], R28 ;  /* 0x02db881c28007986 */ /* 0x001fe8000c101b24 */
        /* <DEDUP_REMOVED lines=20> */
[----:B0-----:R0:W1:Y:S02]  /*0a20*/  DFMA R30, R6, R54, R30 ;  /* 0x00000036061e722b */ /* 0x001064000000001e */
[----:B0-----:R-:W-:-:S04]  /*0a30*/  IADD3 R6, P0, R38, c[0x0][0x1a0], RZ ;  /* 0x0000680026067a10 */ /* 0x001fc80007f1e0ff */
[----:B-1----:R-:W0:Y:S01]  /*0a40*/  DFMA R8, -R30, c[0x0][0x1b0], R8 ;  /* 0x00006c001e087a2b */ /* 0x002e220000000108 */
[----:B------:R-:W-:-:S06]  /*0a50*/  IADD3.X R7, R0, c[0x0][0x1a4], RZ, P0, !PT ;  /* 0x0000690000077a10 */ /* 0x000fcc00007fe4ff */
[----:B0-----:R0:W-:Y:S04]  /*0a60*/  STG.E.64 [R40.64+0x3cf60], R8 ;  /* 0x03cf600828007986 */ /* 0x0011e8000c101b24 */
        /* <DEDUP_REMOVED lines=8> */
[----:B------:R-:W3:Y:S04]  /*0af0*/  LDG.E.64 R12, [R6.64+0x130ce0] ;  /* 0x130ce024060c7981 */ /* 0x000ee8000c1e1b00 */
[----:B---3--:R3:W-:Y:S04]  /*0b00*/  STG.E.64 [R38.64+0x2db88], R12 ;  /* 0x02db880c26007986 */ /* 0x0087e8000c101b24 */
[----:B0-----:R-:W4:Y:S04]  /*0b10*/  LDG.E.64 R8, [R6.64+0x196680] ;  /* 0x1966802406087981 */ /* 0x001f28000c1e1b00 */
[----:B----4-:R0:W-:Y:S04]  /*0b20*/  STG.E.64 [R38.64+0x3cf60], R8 ;  /* 0x03cf600826007986 */ /* 0x0101e8000c101b24 */
[----:B------:R-:W4:Y:S04]  /*0b30*/  LDG.E.64 R14, [R6.64+0x14520] ;  /* 0x01452024060e7981 */ /* 0x000f28000c1e1b00 */
[----:B----4-:R4:W-:Y:S04]  /*0b40*/  STG.E.64 [R38.64+0x4c338], R14 ;  /* 0x04c3380e26007986 */ /* 0x0109e8000c101b24 */
[----:B------:R-:W5:Y:S04]  /*0b50*/  LDG.E.64 R16, [R6.64+0x79ec0] ;  /* 0x079ec02406107981 */ /* 0x000f68000c1e1b00 */
[----:B-----5:R5:W-:Y:S04]  /*0b60*/  STG.E.64 [R38.64+0x5b710], R16 ;  /* 0x05b7101026007986 */ /* 0x020be8000c101b24 */
[----:B-1----:R-:W2:Y:S04]  /*0b70*/  LDG.E.64 R4, [R6.64+0xdf860] ;  /* 0x0df8602406047981 */ /* 0x002ea8000c1e1b00 */
[----:B--2---:R1:W-:Y:S04]  /*0b80*/  STG.E.64 [R38.64+0x6aae8], R4 ;  /* 0x06aae80426007986 */ /* 0x0043e8000c101b24 */
[----:B------:R-:W2:Y:S04]  /*0b90*/  LDG.E.64 R10, [R6.64+0x145200] ;  /* 0x14520024060a7981 */ /* 0x000ea8000c1e1b00 */
[----:B--2---:R2:W-:Y:S04]  /*0ba0*/  STG.E.64 [R38.64+0x79ec0], R10 ;  /* 0x079ec00a26007986 */ /* 0x0045e8000c101b24 */
[----:B---3--:R-:W3:Y:S04]  /*0bb0*/  LDG.E.64 R12, [R6.64+0x1aaba0] ;  /* 0x1aaba024060c7981 */ /* 0x008ee8000c1e1b00 */
[----:B---3--:R3:W-:Y:S04]  /*0bc0*/  STG.E.64 [R38.64+0x89298], R12 ;  /* 0x0892980c26007986 */ /* 0x0087e8000c101b24 */
[----:B0-----:R-:W2:Y:S04]  /*0bd0*/  LDG.E.64 R8, [R6.64+0x28a40] ;  /* 0x028a402406087981 */ /* 0x001ea8000c1e1b00 */
[----:B--2---:R0:W-:Y:S04]  /*0be0*/  STG.E.64 [R38.64+0x98670], R8 ;  /* 0x0986700826007986 */ /* 0x0041e8000c101b24 */
[----:B----4-:R-:W2:Y:S04]  /*0bf0*/  LDG.E.64 R14, [R6.64+0x8e3e0] ;  /* 0x08e3e024060e7981 */ /* 0x010ea8000c1e1b00 */
[----:B--2---:R2:W-:Y:S04]  /*0c00*/  STG.E.64 [R38.64+0xa7a48], R14 ;  /* 0x0a7a480e26007986 */ /* 0x0045e8000c101b24 */
[----:B-----5:R-:W4:Y:S04]  /*0c10*/  LDG.E.64 R16, [R6.64+0xf3d80] ;  /* 0x0f3d802406107981 */ /* 0x020f28000c1e1b00 */
[----:B----4-:R4:W-:Y:S04]  /*0c20*/  STG.E.64 [R38.64+0xb6e20], R16 ;  /* 0x0b6e201026007986 */ /* 0x0109e8000c101b24 */
[----:B-1----:R-:W5:Y:S04]  /*0c30*/  LDG.E.64 R4, [R6.64+0x159720] ;  /* 0x1597202406047981 */ /* 0x002f68000c1e1b00 */
[----:B-----5:R1:W-:Y:S04]  /*0c40*/  STG.E.64 [R38.64+0xc61f8], R4 ;  /* 0x0c61f80426007986 */ /* 0x0203e8000c101b24 */
[----:B------:R-:W5:Y:S04]  /*0c50*/  LDG.E.64 R10, [R6.64+0x1bf0c0] ;  /* 0x1bf0c024060a7981 */ /* 0x000f68000c1e1b00 */
[----:B-----5:R5:W-:Y:S04]  /*0c60*/  STG.E.64 [R38.64+0xd55d0], R10 ;  /* 0x0d55d00a26007986 */ /* 0x020be8000c101b24 */
[----:B---3--:R-:W3:Y:S04]  /*0c70*/  LDG.E.64 R12, [R6.64+0x3cf60] ;  /* 0x03cf6024060c7981 */ /* 0x008ee8000c1e1b00 */
[----:B---3--:R3:W-:Y:S04]  /*0c80*/  STG.E.64 [R38.64+0xe49a8], R12 ;  /* 0x0e49a80c26007986 */ /* 0x0087e8000c101b24 */
[----:B0-----:R-:W2:Y:S04]  /*0c90*/  LDG.E.64 R8, [R6.64+0xa2900] ;  /* 0x0a29002406087981 */ /* 0x001ea8000c1e1b00 */
[----:B--2---:R0:W-:Y:S04]  /*0ca0*/  STG.E.64 [R38.64+0xf3d80], R8 ;  /* 0x0f3d800826007986 */ /* 0x0041e8000c101b24 */
[----:B------:R-:W2:Y:S04]  /*0cb0*/  LDG.E.64 R14, [R6.64+0x1082a0] ;  /* 0x1082a024060e7981 */ /* 0x000ea8000c1e1b00 */
[----:B--2---:R2:W-:Y:S04]  /*0cc0*/  STG.E.64 [R38.64+0x103158], R14 ;  /* 0x1031580e26007986 */ /* 0x0045e8000c101b24 */
[----:B----4-:R-:W4:Y:S04]  /*0cd0*/  LDG.E.64 R16, [R6.64+0x16dc40] ;  /* 0x16dc402406107981 */ /* 0x010f28000c1e1b00 */
[----:B----4-:R4:W-:Y:S04]  /*0ce0*/  STG.E.64 [R38.64+0x112530], R16 ;  /* 0x1125301026007986 */ /* 0x0109e8000c101b24 */
[----:B-1----:R-:W2:Y:S04]  /*0cf0*/  LDG.E.64 R4, [R6.64+0x1d35e0] ;  /* 0x1d35e02406047981 */ /* 0x002ea8000c1e1b00 */
[----:B--2---:R1:W-:Y:S04]  /*0d00*/  STG.E.64 [R38.64+0x121908], R4 ;  /* 0x1219080426007986 */ /* 0x0043e8000c101b24 */
[----:B-----5:R-:W2:Y:S04]  /*0d10*/  LDG.E.64 R10, [R6.64+0x51480] ;  /* 0x05148024060a7981 */ /* 0x020ea8000c1e1b00 */
[----:B--2---:R2:W-:Y:S04]  /*0d20*/  STG.E.64 [R38.64+0x130ce0], R10 ;  /* 0x130ce00a26007986 */ /* 0x0045e8000c101b24 */
[----:B---3--:R-:W3:Y:S04]  /*0d30*/  LDG.E.64 R12, [R6.64+0xb6e20] ;  /* 0x0b6e2024060c7981 */ /* 0x008ee8000c1e1b00 */
[----:B---3--:R3:W-:Y:S04]  /*0d40*/  STG.E.64 [R38.64+0x1400b8], R12 ;  /* 0x1400b80c26007986 */ /* 0x0087e8000c101b24 */
[----:B0-----:R-:W5:Y:S04]  /*0d50*/  LDG.E.64 R8, [R6.64+0x11c7c0] ;  /* 0x11c7c02406087981 */ /* 0x001f68000c1e1b00 */
[----:B-----5:R3:W-:Y:S04]  /*0d60*/  STG.E.64 [R38.64+0x14f490], R8 ;  /* 0x14f4900826007986 */ /* 0x0207e8000c101b24 */
[----:B------:R-:W5:Y:S01]  /*0d70*/  LDG.E.64 R14, [R6.64+0x182160] ;  /* 0x18216024060e7981 */ /* 0x000f62000c1e1b00 */
[----:B------:R-:W1:Y:S01]  /*0d80*/  MUFU.RCP64H R19, R3 ;  /* 0x0000000300137308 */ /* 0x000e620000001800 */
[----:B------:R-:W-:-:S02]  /*0d90*/  IADD3 R18, R3, 0x300402, RZ ;  /* 0x0030040203127810 */ /* 0x000fc40007ffe0ff */
[----:B-----5:R3:W-:Y:S04]  /*0da0*/  STG.E.64 [R38.64+0x15e868], R14 ;  /* 0x15e8680e26007986 */ /* 0x0207e8000c101b24 */
[----:B----4-:R-:W4:Y:S01]  /*0db0*/  LDG.E.64 R16, [R6.64+0x1e7b00] ;  /* 0x1e7b002406107981 */ /* 0x010f22000c1e1b00 */
[----:B-1----:R-:W0:Y:S01]  /*0dc0*/  DFMA R4, -R2, R18, 1 ;  /* 0x3ff000000204742b */ /* 0x002e220000000112 */
[----:B------:R-:W-:-:S05]  /*0dd0*/  FSETP.GEU.AND P0, PT, |R18|, 5.8789094863358348022e-39, PT ;  /* 0x004004021200780b */ /* 0x000fca0003f0e200 */
[----:B0-----:R-:W0:-:S06]  /*0de0*/  DFMA R4, R4, R4, R4 ;  /* 0x000000040404722b */ /* 0x001e0c0000000004 */
[----:B0-----:R-:W2:Y:S01]  /*0df0*/  DFMA R4, R18, R4, R18 ;  /* 0x000000041204722b */ /* 0x001ea20000000012 */
[----:B------:R-:W-:Y:S05]  /*0e00*/  BSSY B6, `(.L_x_469) ;  /* 0x000000c000067945 */ /* 0x000fea0003800000 */
[----:B--2---:R-:W0:-:S06]  /*0e10*/  DFMA R10, -R2, R4, 1 ;  /* 0x3ff00000020a742b */ /* 0x004e0c0000000104 */
[----:B0-----:R3:W0:Y:S01]  /*0e20*/  DFMA R4, R4, R10, R4 ;  /* 0x0000000a0404722b */ /* 0x0016220000000004 */
[----:B----4-:R3:W-:Y:S01]  /*0e30*/  STG.E.64 [R38.64+0x16dc40], R16 ;  /* 0x16dc401026007986 */ /* 0x0107e2000c101b24 */
[----:B------:R-:W-:Y:S05]  /*0e40*/  @P0 BRA `(.L_x_122) ;  /* 0x0000007000000947 */ /* 0x000fea0003800000 */
[----:B0-----:R-:W-:Y:S01]  /*0e50*/  LOP3.LUT R6, R3, 0x7fffffff, RZ, 0xc0, !PT ;  /* 0x7fffffff03067812 */ /* 0x001fe200078ec0ff */
[----:B------:R-:W-:Y:S01]  /*0e60*/  IMAD.MOV.U32 R4, RZ, RZ, R2 ;  /* 0x000000ffff047224 */ /* 0x000fe200078e0002 */
[----:B------:R-:W-:Y:S01]  /*0e70*/  MOV R20, 32@lo((nvkernel__Z4bltsiiiiiiid_F1L179_4 + .L_x_122@srel)) ;  /* 0x0000000000147802 */ /* 0x000fe20000000f00 */
[----:B------:R-:W-:Y:S01]  /*0e80*/  IMAD.MOV.U32 R5, RZ, RZ, R3 ;  /* 0x000000ffff057224 */ /* 0x000fe200078e0003 */
[----:B------:R-:W-:Y:S02]  /*0e90*/  IADD3 R6, R6, -0x100000, RZ ;  /* 0xfff0000006067810 */ /* 0x000fe40007ffe0ff */
[----:B------:R-:W-:-:S04]  /*0ea0*/  MOV R21, 32@hi((nvkernel__Z4bltsiiiiiiid_F1L179_4 + .L_x_122@srel)) ;  /* 0x0000000000157802 */ /* 0x000fc80000000f00 */
[----:B---3--:R-:W-:Y:S05]  /*0eb0*/  CALL.ABS.NOINC `(__cuda_sm20_dblrcp_rn_slowpath_v3) ;  /* 0x0000000000007943 */ /* 0x008fea0003c00000 */
.L_x_122:
[----:B0-----:R-:W-:Y:S05]  /*0ec0*/  BSYNC B6 ;  /* 0x0000000000067941 */ /* 0x001fea0003800000 */
.L_x_469:
[----:B---3--:R-:W-:-:S04]  /*0ed0*/  IADD3 R9, P0, RZ, RZ, RZ ;  /* 0x000000ffff097210 */ /* 0x008fc80007f1e0ff */
        /* <DEDUP_REMOVED lines=101> */
[----:B------:R-:W-:Y:S01]  /*1530*/  IADD3.X R55, R15, c[0x0][0x184], RZ, P4, !PT ;  /* 0x000061000f377a10 */ /* 0x000fe200027fe4ff */
[----:B------:R-:W5:Y:S01]  /*1540*/  LDG.E.64 R18, [R82.64] ;  /* 0x0000002452127981 */ /* 0x000f62000c1e1b00 */
[----:B------:R-:W-:Y:S02]  /*1550*/  LEA.HI.X.SX32 R15, R12, c[0x0][0x17c], 0x3, P5 ;  /* 0x00005f000c0f7a11 */ /* 0x000fe400028f1eff */
[----:B------:R-:W-:Y:S01]  /*1560*/  IADD3.X R12, R72, 0x28018, RZ, P0, !PT ;  /* 0x00028018480c7810 */ /* 0x000fe200007fe4ff */
[----:B------:R-:W3:Y:S04]  /*1570*/  LDG.E.64 R66, [R84.64] ;  /* 0x0000002454427981 */ /* 0x000ee8000c1e1b00 */
[----:B------:R-:W3:Y:S01]  /*1580*/  LDG.E.64 R68, [R86.64] ;  /* 0x0000002456447981 */ /* 0x000ee2000c1e1b00 */
[----:B------:R-:W-:-:S03]  /*1590*/  SHF.R.S64 R88, R9, 0x1d, R12 ;  /* 0x0000001d09587819 */ /* 0x000fc6000000100c */
[----:B0-----:R-:W3:Y:S01]  /*15a0*/  LDG.E.64 R2, [R54.64] ;  /* 0x0000002436027981 */ /* 0x001ee2000c1e1b00 */
[----:B------:R-:W-:-:S04]  /*15b0*/  IADD3 R88, P1, R88, c[0x0][0x178], RZ ;  /* 0x00005e0058587a10 */ /* 0x000fc80007f3e0ff */
[----:B------:R-:W-:Y:S01]  /*15c0*/  LEA.HI.X.SX32 R89, R12, c[0x0][0x17c], 0x3, P1 ;  /* 0x00005f000c597a11 */ /* 0x000fe200008f1eff */
[----:B--2---:R-:W4:-:S06]  /*15d0*/  DMUL R74, R74, R4 ;  /* 0x000000044a4a7228 */ /* 0x004f0c0000000000 */
[----:B----4-:R-:W0:-:S07]  /*15e0*/  DFMA R10, R52, -R74, R10 ;  /* 0x8000004a340a722b */ /* 0x010e0e000000000a */
[----:B0-----:R0:W-:Y:S04]  /*15f0*/  STG.E.64 [R70.64], R10 ;  /* 0x0000000a46007986 */ /* 0x0011e8000c101b24 */
[----:B------:R-:W2:Y:S04]  /*1600*/  LDG.E.64 R80, [R14.64] ;  /* 0x000000240e507981 */ /* 0x000ea8000c1e1b00 */
[----:B------:R-:W4:Y:S01]  /*1610*/  LDG.E.64 R12, [R88.64] ;  /* 0x00000024580c7981 */ /* 0x000f22000c1e1b00 */
[C---:B------:R-:W-:Y:S02]  /*1620*/  IADD3.X R76, R72.reuse, 0x2062c, RZ, P0, !PT ;  /* 0x0002062c484c7810 */ /* 0x040fe400007fe4ff */
[----:B------:R-:W-:-:S02]  /*1630*/  IADD3.X R34, R72, 0x224a7, RZ, P0, !PT ;  /* 0x000224a748227810 */ /* 0x000fc400007fe4ff */
[C---:B------:R-:W-:Y:S02]  /*1640*/  IADD3.X R22, R72.reuse, 0x24322, RZ, P0, !PT ;  /* 0x0002432248167810 */ /* 0x040fe400007fe4ff */
[C---:B------:R-:W-:Y:S02]  /*1650*/  IADD3.X R20, R72.reuse, 0x29e93, RZ, P0, !PT ;  /* 0x00029e9348147810 */ /* 0x040fe400007fe4ff */
[----:B0-----:R-:W-:Y:S02]  /*1660*/  IADD3.X R10, R72, 0x2bd0e, RZ, P0, !PT ;  /* 0x0002bd0e480a7810 */ /* 0x001fe400007fe4ff */
[C---:B------:R-:W-:Y:S02]  /*1670*/  SHF.R.S64 R92, R9.reuse, 0x1d, R76 ;  /* 0x0000001d095c7819 */ /* 0x040fe4000000104c */
[C---:B------:R-:W-:Y:S02]  /*1680*/  SHF.R.S64 R32, R9.reuse, 0x1d, R34 ;  /* 0x0000001d09207819 */ /* 0x040fe40000001022 */
[----:B------:R-:W-:-:S02]  /*1690*/  SHF.R.S64 R30, R9, 0x1d, R22 ;  /* 0x0000001d091e7819 */ /* 0x000fc40000001016 */
[C---:B------:R-:W-:Y:S02]  /*16a0*/  SHF.R.S64 R90, R9.reuse, 0x1d, R20 ;  /* 0x0000001d095a7819 */ /* 0x040fe40000001014 */
[----:B------:R-:W-:Y:S02]  /*16b0*/  SHF.R.S64 R28, R9, 0x1d, R10 ;  /* 0x0000001d091c7819 */ /* 0x000fe4000000100a */
[----:B------:R-:W-:Y:S02]  /*16c0*/  IADD3 R92, P6, R92, c[0x0][0x178], RZ ;  /* 0x00005e005c5c7a10 */ /* 0x000fe40007fde0ff */
[----:B------:R-:W-:Y:S02]  /*16d0*/  IADD3 R32, P5, R32, c[0x0][0x178], RZ ;  /* 0x00005e0020207a10 */ /* 0x000fe40007fbe0ff */
[----:B------:R-:W-:Y:S02]  /*16e0*/  IADD3 R30, P4, R30, c[0x0][0x178], RZ ;  /* 0x00005e001e1e7a10 */ /* 0x000fe40007f9e0ff */
[----:B------:R-:W-:-:S02]  /*16f0*/  IADD3 R64, P3, R64, c[0x0][0x180], RZ ;  /* 0x0000600040407a10 */ /* 0x000fc40007f7e0ff */
[----:B------:R-:W-:Y:S02]  /*1700*/  IADD3 R90, P2, R90, c[0x0][0x178], RZ ;  /* 0x00005e005a5a7a10 */ /* 0x000fe40007f5e0ff */
[----:B------:R-:W-:Y:S02]  /*1710*/  IADD3 R28, P1, R28, c[0x0][0x178], RZ ;  /* 0x00005e001c1c7a10 */ /* 0x000fe40007f3e0ff */
[----:B------:R-:W-:Y:S02]  /*1720*/  LEA.HI.X.SX32 R93, R76, c[0x0][0x17c], 0x3, P6 ;  /* 0x00005f004c5d7a11 */ /* 0x000fe400030f1eff */
[----:B------:R-:W-:Y:S02]  /*1730*/  IADD3 R26, P6, R26, c[0x0][0x180], RZ ;  /* 0x000060001a1a7a10 */ /* 0x000fe40007fde0ff */
[----:B------:R-:W-:Y:S01]  /*1740*/  LEA.HI.X.SX32 R33, R34, c[0x0][0x17c], 0x3, P5 ;  /* 0x00005f0022217a11 */ /* 0x000fe200028f1eff */
[----:B------:R-:W3:Y:S01]  /*1750*/  LDG.E.64 R96, [R92.64] ;  /* 0x000000245c607981 */ /* 0x000ee2000c1e1b00 */
[----:B------:R-:W-:-:S02]  /*1760*/  LEA.HI.X.SX32 R31, R22, c[0x0][0x17c], 0x3, P4 ;  /* 0x00005f00161f7a11 */ /* 0x000fc400020f1eff */
[----:B------:R-:W-:Y:S01]  /*1770*/  IADD3.X R65, R8, c[0x0][0x184], RZ, P3, !PT ;  /* 0x0000610008417a10 */ /* 0x000fe20001ffe4ff */
[----:B------:R-:W3:Y:S01]  /*1780*/  LDG.E.64 R22, [R32.64] ;  /* 0x0000002420167981 */ /* 0x000ee2000c1e1b00 */
[----:B------:R-:W-:Y:S02]  /*1790*/  LEA.HI.X.SX32 R91, R20, c[0x0][0x17c], 0x3, P2 ;  /* 0x00005f00145b7a11 */ /* 0x000fe400010f1eff */
[----:B------:R-:W-:Y:S01]  /*17a0*/  LEA.HI.X.SX32 R29, R10, c[0x0][0x17c], 0x3, P1 ;  /* 0x00005f000a1d7a11 */ /* 0x000fe200008f1eff */
[----:B------:R-:W3:Y:S01]  /*17b0*/  LDG.E.64 R34, [R30.64] ;  /* 0x000000241e227981 */ /* 0x000ee2000c1e1b00 */
[----:B------:R-:W-:Y:S01]  /*17c0*/  IADD3.X R27, R0, c[0x0][0x184], RZ, P6, !PT ;  /* 0x00006100001b7a10 */ /* 0x000fe200037fe4ff */
[----:B--2---:R0:W4:Y:S02]  /*17d0*/  DMUL R80, R80, R4 ;  /* 0x0000000450507228 */ /* 0x0041240000000000 */
[----:B0-----:R-:W-:-:S04]  /*17e0*/  IADD3.X R4, R72, 0x2db89, RZ, P0, !PT ;  /* 0x0002db8948047810 */ /* 0x001fc800007fe4ff */
[----:B------:R-:W-:-:S04]  /*17f0*/  SHF.R.S64 R9, R9, 0x1d, R4 ;  /* 0x0000001d09097819 */ /* 0x000fc80000001004 */
[----:B------:R-:W-:-:S04]  /*1800*/  IADD3 R24, P0, R9, c[0x0][0x178], RZ ;  /* 0x00005e0009187a10 */ /* 0x000fc80007f1e0ff */
[----:B------:R-:W-:Y:S01]  /*1810*/  LEA.HI.X.SX32 R25, R4, c[0x0][0x17c], 0x3, P0 ;  /* 0x00005f0004197a11 */ /* 0x000fe200000f1eff */
[----:B----4-:R0:W1:Y:S02]  /*1820*/  DFMA R4, R52, -R80, R12 ;  /* 0x800000503404722b */ /* 0x010064000000000c */
[----:B0-----:R-:W2:Y:S05]  /*1830*/  LDG.E.64 R12, [R64.64] ;  /* 0x00000024400c7981 */ /* 0x001eaa000c1e1b00 */
[----:B-1----:R0:W-:Y:S04]  /*1840*/  STG.E.64 [R88.64], R4 ;  /* 0x0000000458007986 */ /* 0x0021e8000c101b24 */
[----:B------:R-:W4:Y:S04]  /*1850*/  LDG.E.64 R98, [R90.64] ;  /* 0x000000245a627981 */ /* 0x000f28000c1e1b00 */
[----:B------:R-:W4:Y:S04]  /*1860*/  LDG.E.64 R76, [R28.64] ;  /* 0x000000241c4c7981 */ /* 0x000f28000c1e1b00 */
[----:B------:R-:W4:Y:S04]  /*1870*/  LDG.E.64 R78, [R24.64] ;  /* 0x00000024184e7981 */ /* 0x000f28000c1e1b00 */
[----:B------:R-:W4:Y:S01]  /*1880*/  LDG.E.64 R10, [R26.64] ;  /* 0x000000241a0a7981 */ /* 0x000f22000c1e1b00 */
[----:B------:R-:W1:Y:S01]  /*1890*/  MUFU.RCP64H R9, R17 ;  /* 0x0000001100097308 */ /* 0x000e620000001800 */
[----:B------:R-:W-:-:S04]  /*18a0*/  IADD3 R8, R17, 0x300402, RZ ;  /* 0x0030040211087810 */ /* 0x000fc80007ffe0ff */
[----:B------:R-:W-:Y:S02]  /*18b0*/  FSETP.GEU.AND P0, PT, |R8|, 5.8789094863358348022e-39, PT ;  /* 0x004004020800780b */ /* 0x000fe40003f0e200 */
[----:B-1----:R-:W1:-:S06]  /*18c0*/  DFMA R14, -R16, R8, 1 ;  /* 0x3ff00000100e742b */ /* 0x002e4c0000000108 */
[----:B-1----:R-:W1:-:S06]  /*18d0*/  DFMA R14, R14, R14, R14 ;  /* 0x0000000e0e0e722b */ /* 0x002e4c000000000e */
[----:B-1----:R-:W0:Y:S01]  /*18e0*/  DFMA R14, R8, R14, R8 ;  /* 0x0000000e080e722b */ /* 0x002e220000000008 */
[----:B------:R-:W-:Y:S05]  /*18f0*/  BSSY B6, `(.L_x_470) ;  /* 0x0000018000067945 */ /* 0x000fea0003800000 */
[----:B0-----:R-:W0:-:S04]  /*1900*/  DFMA R4, -R16, R14, 1 ;  /* 0x3ff000001004742b */ /* 0x001e08000000010e */
[----:B-----5:R1:W0:-:S04]  /*1910*/  DFMA R18, -R50, R94, R18 ;  /* 0x0000005e3212722b */ /* 0x0202080000000112 */
[----:B---3--:R1:W3:-:S04]  /*1920*/  DFMA R66, -R48, R94, R66 ;  /* 0x0000005e3042722b */ /* 0x0082c80000000142 */
[----:B------:R1:W0:-:S04]  /*1930*/  DFMA R68, -R46, R94, R68 ;  /* 0x0000005e2e44722b */ /* 0x0002080000000144 */
[----:B------:R1:W0:-:S04]  /*1940*/  DFMA R96, -R50, R74, R96 ;  /* 0x0000004a3260722b */ /* 0x0002080000000160 */
[----:B------:R1:W0:-:S04]  /*1950*/  DFMA R22, -R48, R74, R22 ;  /* 0x0000004a3016722b */ /* 0x0002080000000116 */
[----:B------:R1:W0:-:S04]  /*1960*/  DFMA R34, -R46, R74, R34 ;  /* 0x0000004a2e22722b */ /* 0x0002080000000122 */
[----:B0-----:R1:W0:-:S04]  /*1970*/  DFMA R4, R14, R4, R14 ;  /* 0x000000040e04722b */ /* 0x001208000000000e */
        /* <DEDUP_REMOVED lines=10> */
[----:B------:R-:W-:Y:S01]  /*1a20*/  MOV R20, 32@lo((nvkernel__Z4bltsiiiiiiid_F1L179_4 + .L_x_123@srel)) ;  /* 0x0000000000147802 */ /* 0x000fe20000000f00 */
[----:B------:R-:W-:Y:S01]  /*1a30*/  IMAD.MOV.U32 R5, RZ, RZ, R17 ;  /* 0x000000ffff057224 */ /* 0x000fe200078e0011 */
[----:B------:R-:W-:Y:S02]  /*1a40*/  IADD3 R6, R6, -0x100000, RZ ;  /* 0xfff0000006067810 */ /* 0x000fe40007ffe0ff */
[----:B------:R-:W-:-:S04]  /*1a50*/  MOV R21, 32@hi((nvkernel__Z4bltsiiiiiiid_F1L179_4 + .L_x_123@srel)) ;  /* 0x0000000000157802 */ /* 0x000fc80000000f00 */
[----:B------:R-:W-:Y:S05]  /*1a60*/  CALL.ABS.NOINC `(__cuda_sm20_dblrcp_rn_slowpath_v3) ;  /* 0x0000000000007943 */ /* 0x000fea0003c00000 */
.L_x_123:
[----:B--234-:R-:W-:Y:S05]  /*1a70*/  BSYNC B6 ;  /* 0x0000000000067941 */ /* 0x01cfea0003800000 */
.L_x_470:
[----:B------:R-:W2:Y:S02]  /*1a80*/  LDG.E.64 R100, [R100.64] ;  /* 0x0000002464647981 */ /* 0x000ea4000c1e1b00 */
[----:B012---:R-:W0:-:S06]  /*1a90*/  DMUL R2, R100, R4 ;  /* 0x0000000464027228 */ /* 0x007e0c0000000000 */
[----:B0-----:R-:W0:-:S04]  /*1aa0*/  DFMA R18, -R60, R2, R18 ;  /* 0x000000023c12722b */ /* 0x001e080000000112 */
[----:B------:R-:W1:-:S03]  /*1ab0*/  DFMA R66, -R58, R2, R66 ;  /* 0x000000023a42722b */ /* 0x000e460000000142 */
[----:B0-----:R0:W-:Y:S01]  /*1ac0*/  STG.E.64 [R82.64], R18 ;  /* 0x0000001252007986 */ /* 0x0011e2000c101b24 */
[----:B------:R-:W2:-:S03]  /*1ad0*/  DFMA R68, -R56, R2, R68 ;  /* 0x000000023844722b */ /* 0x000e860000000144 */
[----:B-1----:R0:W-:Y:S04]  /*1ae0*/  STG.E.64 [R84.64], R66 ;  /* 0x0000004254007986 */ /* 0x0021e8000c101b24 */
[----:B--2---:R0:W-:Y:S04]  /*1af0*/  STG.E.64 [R86.64], R68 ;  /* 0x0000004456007986 */ /* 0x0041e8000c101b24 */
[----:B------:R-:W2:Y:S01]  /*1b00*/  LDG.E.64 R70, [R70.64] ;  /* 0x0000002446467981 */ /* 0x000ea2000c1e1b00 */
[----:B------:R-:W1:Y:S01]  /*1b10*/  MUFU.RCP64H R11, R19 ;  /* 0x00000013000b7308 */ /* 0x000e620000001800 */
[----:B--2---:R-:W2:-:S06]  /*1b20*/  DMUL R6, R70, R4 ;  /* 0x0000000446067228 */ /* 0x004e8c0000000000 */
[----:B--2---:R-:W2:-:S07]  /*1b30*/  DFMA R96, -R60, R6, R96 ;  /* 0x000000063c60722b */ /* 0x004e8e0000000160 */
[----:B--2---:R0:W-:Y:S04]  /*1b40*/  STG.E.64 [R92.64], R96 ;  /* 0x000000605c007986 */ /* 0x0041e8000c101b24 */
[----:B------:R-:W2:Y:S01]  /*1b50*/  LDG.E.64 R88, [R88.64] ;  /* 0x0000002458587981 */ /* 0x000ea2000c1e1b00 */
[----:B------:R-:W-:Y:S01]  /*1b60*/  IADD3 R10, R19, 0x300402, RZ ;  /* 0x00300402130a7810 */ /* 0x000fe20007ffe0ff */
[----:B------:R-:W-:Y:S01]  /*1b70*/  BSSY B6, `(.L_x_471) ;  /* 0x0000019000067945 */ /* 0x000fe20003800000 */
[----:B------:R-:W-:Y:S02]  /*1b80*/  DFMA R70, -R62, R2, R94 ;  /* 0x000000023e46722b */ /* 0x000fe4000000015e */
[----:B------:R-:W-:Y:S02]  /*1b90*/  FSETP.GEU.AND P0, PT, |R10|, 5.8789094863358348022e-39, PT ;  /* 0x004004020a00780b */ /* 0x000fe40003f0e200 */
[----:B-1----:R-:W1:-:S04]  /*1ba0*/  DFMA R8, -R18, R10, 1 ;  /* 0x3ff000001208742b */ /* 0x002e48000000010a */
[----:B------:R-:W-:-:S04]  /*1bb0*/  DFMA R22, -R58, R6, R22 ;  /* 0x000000063a16722b */ /* 0x000fc80000000116 */
[----:B-1----:R-:W1:-:S04]  /*1bc0*/  DFMA R12, R8, R8, R8 ;  /* 0x00000008080c722b */ /* 0x002e480000000008 */
[----:B------:R-:W-:-:S04]  /*1bd0*/  DFMA R34, -R56, R6, R34 ;  /* 0x000000063822722b */ /* 0x000fc80000000122 */
[----:B-1----:R-:W1:-:S04]  /*1be0*/  DFMA R12, R10, R12, R10 ;  /* 0x0000000c0a0c722b */ /* 0x002e48000000000a */
[----:B------:R-:W-:-:S04]  /*1bf0*/  DFMA R74, -R62, R6, R74 ;  /* 0x000000063e4a722b */ /* 0x000fc8000000014a */
[----:B--2---:R-:W2:-:S04]  /*1c00*/  DMUL R8, R88, R4 ;  /* 0x0000000458087228 */ /* 0x004e880000000000 */
[----:B-1----:R-:W1:-:S04]  /*1c10*/  DFMA R4, -R18, R12, 1 ;  /* 0x3ff000001204742b */ /* 0x002e48000000010c */
[----:B--2---:R-:W2:-:S04]  /*1c20*/  DFMA R98, -R60, R8, R98 ;  /* 0x000000083c62722b */ /* 0x004e880000000162 */
[----:B-1----:R0:W1:-:S03]  /*1c30*/  DFMA R4, R12, R4, R12 ;  /* 0x000000040c04722b */ /* 0x002046000000000c */
[----:B--2---:R0:W-:Y:S01]  /*1c40*/  STG.E.64 [R90.64], R98 ;  /* 0x000000625a007986 */ /* 0x0041e2000c101b24 */
[----:B------:R0:W2:-:S04]  /*1c50*/  DFMA R76, -R58, R8, R76 ;  /* 0x000000083a4c722b */ /* 0x000088000000014c */
[----:B------:R0:W3:-:S04]  /*1c60*/  DFMA R78, -R56, R8, R78 ;  /* 0x00000008384e722b */ /* 0x0000c8000000014e */
[----:B------:R0:W4:Y:S01]  /*1c70*/  DFMA R80, -R62, R8, R80 ;  /* 0x000000083e50722b */ /* 0x0001220000000150 */
[----:B------:R-:W-:Y:S05]  /*1c80*/  @P0 BRA `(.L_x_124) ;  /* 0x0000007000000947 */ /* 0x000fea0003800000 */
[----:B-123--:R-:W-:Y:S01]  /*1c90*/  LOP3.LUT R6, R19, 0x7fffffff, RZ, 0xc0, !PT ;  /* 0x7fffffff13067812 */ /* 0x00efe200078ec0ff */
[----:B------:R-:W-:Y:S01]  /*1ca0*/  IMAD.MOV.U32 R4, RZ, RZ, R18 ;  /* 0x000000ffff047224 */ /* 0x000fe200078e0012 */
[----:B------:R-:W-:Y:S01]  /*1cb0*/  MOV R20, 32@lo((nvkernel__Z4bltsiiiiiiid_F1L179_4 + .L_x_124@srel)) ;  /* 0x0000000000147802 */ /* 0x000fe20000000f00 */
[----:B------:R-:W-:Y:S01]  /*1cc0*/  IMAD.MOV.U32 R5, RZ, RZ, R19 ;  /* 0x000000ffff057224 */ /* 0x000fe200078e0013 */
[----:B------:R-:W-:Y:S02]  /*1cd0*/  IADD3 R6, R6, -0x100000, RZ ;  /* 0xfff0000006067810 */ /* 0x000fe40007ffe0ff */
[----:B------:R-:W-:-:S04]  /*1ce0*/  MOV R21, 32@hi((nvkernel__Z4bltsiiiiiiid_F1L179_4 + .L_x_124@srel)) ;  /* 0x0000000000157802 */ /* 0x000fc80000000f00 */
[----:B0---4-:R-:W-:Y:S05]  /*1cf0*/  CALL.ABS.NOINC `(__cuda_sm20_dblrcp_rn_slowpath_v3) ;  /* 0x0000000000007943 */ /* 0x011fea0003c00000 */
.L_x_124:
[----:B-123--:R-:W-:Y:S05]  /*1d00*/  BSYNC B6 ;  /* 0x0000000000067941 */ /* 0x00efea0003800000 */
.L_x_471:
[-C--:B0-----:R-:W0:Y:S01]  /*1d10*/  DMUL R96, R96, R4.reuse ;  /* 0x0000000460607228 */ /* 0x081e220000000000 */
        /* <DEDUP_REMOVED lines=12> */
[----:B----4-:R-:W-:-:S04]  /*1de0*/  DFMA R80, -R70, R4, R80 ;  /* 0x000000044650722b */ /* 0x010fc80000000150 */
        /* <DEDUP_REMOVED lines=9> */
[----:B------:R-:W-:Y:S01]  /*1e80*/  MOV R20, 32@lo((nvkernel__Z4bltsiiiiiiid_F1L179_4 + .L_x_125@srel)) ;  /* 0x0000000000147802 */ /* 0x000fe20000000f00 */
[----:B------:R-:W-:Y:S01]  /*1e90*/  IMAD.MOV.U32 R5, RZ, RZ, R23 ;  /* 0x000000ffff057224 */ /* 0x000fe200078e0017 */
[----:B------:R-:W-:Y:S02]  /*1ea0*/  IADD3 R6, R6, -0x100000, RZ ;  /* 0xfff0000006067810 */ /* 0x000fe40007ffe0ff */
[----:B------:R-:W-:-:S04]  /*1eb0*/  MOV R21, 32@hi((nvkernel__Z4bltsiiiiiiid_F1L179_4 + .L_x_125@srel)) ;  /* 0x0000000000157802 */ /* 0x000fc80000000f00 */
[----:B------:R-:W-:Y:S05]  /*1ec0*/  CALL.ABS.NOINC `(__cuda_sm20_dblrcp_rn_slowpath_v3) ;  /* 0x0000000000007943 */ /* 0x000fea0003c00000 */
.L_x_125:
[----:B------:R-:W-:Y:S05]  /*1ed0*/  BSYNC B6 ;  /* 0x0000000000067941 */ /* 0x000fea0003800000 */
.L_x_472:
[----:B0-----:R-:W0:Y:S01]  /*1ee0*/  DMUL R4, R76, R4 ;  /* 0x000000044c047228 */ /* 0x001e220000000000 */
[----:B------:R-:W-:Y:S01]  /*1ef0*/  MOV R2, 0x1 ;  /* 0x0000000100027802 */ /* 0x000fe20000000f00 */
[----:B------:R-:W-:Y:S04]  /*1f00*/  BSSY B6, `(.L_x_473) ;  /* 0x0000017000067945 */ /* 0x000fe80003800000 */
[----:B0-2---:R-:W0:-:S04]  /*1f10*/  DFMA R6, -R34, R4, R78 ;  /* 0x000000042206722b */ /* 0x005e08000000014e */
[----:B------:R-:W1:Y:S02]  /*1f20*/  DFMA R4, -R74, R4, R80 ;  /* 0x000000044a04722b */ /* 0x000e640000000150 */
[----:B0-----:R-:W0:Y:S01]  /*1f30*/  MUFU.RCP64H R3, R7 ;  /* 0x0000000700037308 */ /* 0x001e220000001800 */
[----:B------:R2:W-:Y:S04]  /*1f40*/  STG.E.64 [R24.64], R6 ;  /* 0x0000000618007986 */ /* 0x0005e8000c101b24 */
[----:B-1----:R2:W-:Y:S03]  /*1f50*/  STG.E.64 [R26.64], R4 ;  /* 0x000000041a007986 */ /* 0x0025e6000c101b24 */
[----:B------:R-:W-:Y:S01]  /*1f60*/  FSETP.GEU.AND P1, PT, |R5|, 6.5827683646048100446e-37, PT ;  /* 0x036000000500780b */ /* 0x000fe20003f2e200 */
        /* <DEDUP_REMOVED lines=11> */
[----:B--2---:R-:W-:Y:S02]  /*2020*/  MOV R20, 32@lo((nvkernel__Z4bltsiiiiiiid_F1L179_4 + .L_x_126@srel)) ;  /* 0x0000000000147802 */ /* 0x004fe40000000f00 */
[----:B------:R-:W-:-:S04]  /*2030*/  MOV R21, 32@hi((nvkernel__Z4bltsiiiiiiid_F1L179_4 + .L_x_126@srel)) ;  /* 0x0000000000157802 */ /* 0x000fc80000000f00 */
[----:B------:R-:W-:Y:S05]  /*2040*/  CALL.ABS.NOINC `(__cuda_sm20_div_rn_f64_full) ;  /* 0x0000000000007943 */ /* 0x000fea0003c00000 */
.L_x_126:
[----:B------:R-:W-:Y:S02]  /*2050*/  MOV R32, R4 ;  /* 0x0000000400207202 */ /* 0x000fe40000000f00 */
[----:B------:R-:W-:Y:S02]  /*2060*/  MOV R33, R5 ;  /* 0x0000000500217202 */ /* 0x000fe40000000f00 */
.L_x_474:
[----:B--2---:R-:W-:Y:S05]  /*2070*/  BSYNC B6 ;  /* 0x0000000000067941 */ /* 0x004fea0003800000 */
.L_x_473:
[----:B------:R-:W0:Y:S01]  /*2080*/  MUFU.RCP64H R3, R23 ;  /* 0x0000001700037308 */ /* 0x000e220000001800 */
[----:B------:R-:W-:Y:S01]  /*2090*/  IMAD.MOV.U32 R2, RZ, RZ, 0x1 ;  /* 0x00000001ff027424 */ /* 0x000fe200078e00ff */
[----:B------:R-:W-:Y:S01]  /*20a0*/  IADD3 R8, P0, R36, 0x2000000, RZ ;  /* 0x0200000024087810 */ /* 0x000fe20007f1e0ff */
[----:B------:R-:W-:Y:S04]  /*20b0*/  BSSY B6, `(.L_x_475) ;  /* 0x0000018000067945 */ /* 0x000fe80003800000 */
[----:B------:R-:W-:-:S05]  /*20c0*/  IMAD.X R9, RZ, RZ, R37, P0 ;  /* 0x000000ffff097224 */ /* 0x000fca00000e0625 */
[----:B------:R1:W-:Y:S01]  /*20d0*/  STG.E.64 [R8.64+0x1060c0], R32 ;  /* 0x1060c02008007986 */ /* 0x0003e2000c101b24 */
[----:B0-----:R-:W0:-:S06]  /*20e0*/  DFMA R4, -R22, R2, 1 ;  /* 0x3ff000001604742b */ /* 0x001e0c0000000102 */
[----:B0-----:R-:W0:-:S06]  /*20f0*/  DFMA R4, R4, R4, R4 ;  /* 0x000000040404722b */ /* 0x001e0c0000000004 */
[----:B0-----:R-:W0:-:S04]  /*2100*/  DFMA R2, R2, R4, R2 ;  /* 0x000000040202722b */ /* 0x001e080000000002 */
[----:B------:R-:W2:-:S04]  /*2110*/  DFMA R4, R34, -R32, R74 ;  /* 0x800000202204722b */ /* 0x000e88000000004a */
[----:B0-----:R-:W0:-:S03]  /*2120*/  DFMA R6, -R22, R2, 1 ;  /* 0x3ff000001606742b */ /* 0x001e060000000102 */
[----:B--2---:R1:W-:Y:S03]  /*2130*/  STG.E.64 [R64.64], R4 ;  /* 0x0000000440007986 */ /* 0x0043e6000c101b24 */
        /* <DEDUP_REMOVED lines=9> */
[----:B------:R-:W-:Y:S01]  /*21d0*/  MOV R20, 32@lo((nvkernel__Z4bltsiiiiiiid_F1L179_4 + .L_x_127@srel)) ;  /* 0x0000000000147802 */ /* 0x000fe20000000f00 */
[----:B------:R-:W-:Y:S01]  /*21e0*/  IMAD.MOV.U32 R7, RZ, RZ, R23 ;  /* 0x000000ffff077224 */ /* 0x000fe200078e0017 */
[----:B------:R-:W-:-:S04]  /*21f0*/  MOV R21, 32@hi((nvkernel__Z4bltsiiiiiiid_F1L179_4 + .L_x_127@srel)) ;  /* 0x0000000000157802 */ /* 0x000fc80000000f00 */
[----:B------:R-:W-:Y:S05]  /*2200*/  CALL.ABS.NOINC `(__cuda_sm20_div_rn_f64_full) ;  /* 0x0000000000007943 */ /* 0x000fea0003c00000 */
.L_x_127:
[----:B------:R-:W-:Y:S02]  /*2210*/  MOV R34, R4 ;  /* 0x0000000400227202 */ /* 0x000fe40000000f00 */
[----:B------:R-:W-:Y:S02]  /*2220*/  MOV R35, R5 ;  /* 0x0000000500237202 */ /* 0x000fe40000000f00 */
.L_x_476:
[----:B-1----:R-:W-:Y:S05]  /*2230*/  BSYNC B6 ;  /* 0x0000000000067941 */ /* 0x002fea0003800000 */
.L_x_475:
[----:B------:R-:W0:Y:S01]  /*2240*/  MUFU.RCP64H R3, R19 ;  /* 0x0000001300037308 */ /* 0x000e220000001800 */
[----:B------:R-:W-:Y:S01]  /*2250*/  IMAD.MOV.U32 R2, RZ, RZ, 0x1 ;  /* 0x00000001ff027424 */ /* 0x000fe200078e00ff */
[----:B------:R-:W-:Y:S01]  /*2260*/  IADD3 R10, P0, R36, 0x2000000, RZ ;  /* 0x02000000240a7810 */ /* 0x000fe20007f1e0ff */
[----:B------:R-:W-:Y:S04]  /*2270*/  BSSY B6, `(.L_x_477) ;  /* 0x0000019000067945 */ /* 0x000fe80003800000 */
[----:B------:R-:W-:-:S05]  /*2280*/  IMAD.X R11, RZ, RZ, R37, P0 ;  /* 0x000000ffff0b7224 */ /* 0x000fca00000e0625 */
[----:B------:R1:W-:Y:S01]  /*2290*/  STG.E.64 [R10.64+-0x73b770], R34 ;  /* 0x8c4890220a007986 */ /* 0x0003e2000c101b24 */
[----:B0-----:R-:W0:-:S06]  /*22a0*/  DFMA R4, -R18, R2, 1 ;  /* 0x3ff000001204742b */ /* 0x001e0c0000000102 */
[----:B0-----:R-:W0:-:S06]  /*22b0*/  DFMA R4, R4, R4, R4 ;  /* 0x000000040404722b */ /* 0x001e0c0000000004 */
[----:B0-----:R-:W0:-:S04]  /*22c0*/  DFMA R4, R2, R4, R2 ;  /* 0x000000040204722b */ /* 0x001e080000000002 */
[----:B------:R-:W2:-:S04]  /*22d0*/  DFMA R2, R66, -R34, R70 ;  /* 0x800000224202722b */ /* 0x000e880000000046 */
[----:B0-----:R-:W0:-:S04]  /*22e0*/  DFMA R6, -R18, R4, 1 ;  /* 0x3ff000001206742b */ /* 0x001e080000000104 */
[----:B--2---:R-:W2:-:S04]  /*22f0*/  DFMA R2, R68, -R32, R2 ;  /* 0x800000204402722b */ /* 0x004e880000000002 */
[----:B0-----:R-:W0:-:S03]  /*2300*/  DFMA R4, R4, R6, R4 ;  /* 0x000000060404722b */ /* 0x001e060000000004 */
[----:B--2---:R1:W-:Y:S03]  /*2310*/  STG.E.64 [R54.64], R2 ;  /* 0x0000000236007986 */ /* 0x0043e6000c101b24 */
        /* <DEDUP_REMOVED lines=8> */
[----:B------:R-:W-:Y:S01]  /*23a0*/  MOV R6, R18 ;  /* 0x0000001200067202 */ /* 0x000fe20000000f00 */
[----:B------:R-:W-:Y:S01]  /*23b0*/  IMAD.MOV.U32 R5, RZ, RZ, R3 ;  /* 0x000000ffff057224 */ /* 0x000fe200078e0003 */
[----:B------:R-:W-:Y:S01]  /*23c0*/  MOV R20, 32@lo((nvkernel__Z4bltsiiiiiiid_F1L179_4 + .L_x_128@srel)) ;  /* 0x0000000000147802 */ /* 0x000fe20000000f00 */
[----:B------:R-:W-:Y:S01]  /*23d0*/  IMAD.MOV.U32 R7, RZ, RZ, R19 ;  /* 0x000000ffff077224 */ /* 0x000fe200078e0013 */
[----:B------:R-:W-:-:S04]  /*23e0*/  MOV R21, 32@hi((nvkernel__Z4bltsiiiiiiid_F1L179_4 + .L_x_128@srel)) ;  /* 0x0000000000157802 */ /* 0x000fc80000000f00 */
[----:B------:R-:W-:Y:S05]  /*23f0*/  CALL.ABS.NOINC `(__cuda_sm20_div_rn_f64_full) ;  /* 0x0000000000007943 */ /* 0x000fea0003c00000 */
.L_x_128:
[----:B-1----:R-:W-:Y:S05]  /*2400*/  BSYNC B6 ;  /* 0x0000000000067941 */ /* 0x002fea0003800000 */
.L_x_477:
[----:B------:R-:W0:Y:S01]  /*2410*/  MUFU.RCP64H R3, R17 ;  /* 0x0000001100037308 */ /* 0x000e220000001800 */
[----:B------:R-:W-:Y:S01]  /*2420*/  IMAD.MOV.U32 R2, RZ, RZ, 0x1 ;  /* 0x00000001ff027424 */ /* 0x000fe200078e00ff */
[----:B------:R-:W-:Y:S01]  /*2430*/  DFMA R60, R60, -R4, R62 ;  /* 0x800000043c3c722b */ /* 0x000fe2000000003e */
        /* <DEDUP_REMOVED lines=26> */
.L_x_129:
[----:B------:R-:W-:Y:S02]  /*25e0*/  MOV R2, R4 ;  /* 0x0000000400027202 */ /* 0x000fe40000000f00 */
[----:B------:R-:W-:Y:S02]  /*25f0*/  MOV R3, R5 ;  /* 0x0000000500037202 */ /* 0x000fe40000000f00 */
.L_x_479:
[----:B-1----:R-:W-:Y:S05]  /*2600*/  BSYNC B6 ;  /* 0x0000000000067941 */ /* 0x002fea0003800000 */
.L_x_478:
[----:B------:R-:W-:-:S05]  /*2610*/  IADD3 R10, P0, R36, 0x1000000, RZ ;  /* 0x01000000240a7810 */ /* 0x000fca0007f1e0ff */
[----:B------:R-:W-:-:S05]  /*2620*/  IMAD.X R11, RZ, RZ, R37, P0 ;  /* 0x000000ffff0b7224 */ /* 0x000fca00000e0625 */
[----:B------:R-:W2:Y:S01]  /*2630*/  LDG.E.64 R4, [R10.64+0x83060] ;  /* 0x083060240a047981 */ /* 0x000ea2000c1e1b00 */
[----:B------:R-:W2:-:S03]  /*2640*/  DFMA R42, R52, -R2, R42 ;  /* 0x80000002342a722b */ /* 0x000e86000000002a */
[----:B------:R0:W-:Y:S03]  /*2650*/  STG.E.64 [R10.64+-0x7be7d0], R2 ;  /* 0x841830020a007986 */ /* 0x0001e6000c101b24 */
[----:B--2---:R-:W1:-:S06]  /*2660*/  DFMA R4, R50, -R4, R42 ;  /* 0x800000043204722b */ /* 0x004e4c000000002a */
[----:B-1----:R-:W1:-:S06]  /*2670*/  DFMA R4, R48, -R34, R4 ;  /* 0x800000223004722b */ /* 0x002e4c0000000004 */
[----:B-1----:R-:W1:-:S07]  /*2680*/  DFMA R32, R46, -R32, R4 ;  /* 0x800000202e20722b */ /* 0x002e4e0000000004 */
[----:B-1----:R1:W-:Y:S04]  /*2690*/  STG.E.64 [R40.64], R32 ;  /* 0x0000002028007986 */ /* 0x0023e8000c101b24 */
[----:B------:R-:W2:Y:S01]  /*26a0*/  LDG.E.64 R6, [R38.64] ;  /* 0x0000002426067981 */ /* 0x000ea2000c1e1b00 */
[----:B------:R-:W-:Y:S01]  /*26b0*/  IMAD.MOV.U32 R4, RZ, RZ, 0x1 ;  /* 0x00000001ff047424 */ /* 0x000fe200078e00ff */
[----:B------:R-:W-:Y:S01]  /*26c0*/  FSETP.GEU.AND P1, PT, |R33|, 6.5827683646048100446e-37, PT ;  /* 0x036000002100780b */ /* 0x000fe20003f2e200 */
[----:B------:R-:W-:Y:S01]  /*26d0*/  BSSY B6, `(.L_x_480) ;  /* 0x0000012000067945 */ /* 0x000fe20003800000 */
[----:B--2---:R-:W2:Y:S03]  /*26e0*/  MUFU.RCP64H R5, R7 ;  /* 0x0000000700057308 */ /* 0x004ea60000001800 */
[----:B--2---:R-:W2:-:S06]  /*26f0*/  DFMA R8, -R6, R4, 1 ;  /* 0x3ff000000608742b */ /* 0x004e8c0000000104 */
[----:B--2---:R-:W2:-:S06]  /*2700*/  DFMA R8, R8, R8, R8 ;  /* 0x000000080808722b */ /* 0x004e8c0000000008 */
[----:B--2---:R-:W2:-:S06]  /*2710*/  DFMA R8, R4, R8, R4 ;  /* 0x000000080408722b */ /* 0x004e8c0000000004 */
[----:B--2---:R-:W2:-:S06]  /*2720*/  DFMA R4, -R6, R8, 1 ;  /* 0x3ff000000604742b */ /* 0x004e8c0000000108 */
[----:B--2---:R-:W2:-:S06]  /*2730*/  DFMA R4, R8, R4, R8 ;  /* 0x000000040804722b */ /* 0x004e8c0000000008 */
[----:B--2---:R-:W0:-:S06]  /*2740*/  DMUL R8, R32, R4 ;  /* 0x0000000420087228 */ /* 0x004e0c0000000000 */
        /* <DEDUP_REMOVED lines=8> */
[----:B------:R-:W-:-:S05]  /*27d0*/  MOV R21, 32@hi((nvkernel__Z4bltsiiiiiiid_F1L179_4 + .L_x_130@srel)) ;  /* 0x0000000000157802 */ /* 0x000fca0000000f00 */
[----:B------:R-:W-:Y:S05]  /*27e0*/  CALL.ABS.NOINC `(__cuda_sm20_div_rn_f64_full) ;  /* 0x0000000000007943 */ /* 0x000fea0003c00000 */
.L_x_130:
[----:B-1----:R-:W-:Y:S05]  /*27f0*/  BSYNC B6 ;  /* 0x0000000000067941 */ /* 0x002fea0003800000 */
.L_x_480:
[----:B------:R0:W-:Y:S02]  /*2800*/  STG.E.64 [R36.64], R4 ;  /* 0x0000000424007986 */ /* 0x0001e4000c101b24 */
.L_x_468:
[----:B------:R-:W-:Y:S05]  /*2810*/  BSYNC B7 ;  /* 0x0000000000077941 */ /* 0x000fea0003800000 */
.L_x_467:
[----:B------:R-:W-:Y:S02]  /*2820*/  ULDC UR4, c[0x0][0xc] ;  /* 0x0000030000047ab9 */ /* 0x000fe40000000800 */
[----:B------:R-:W-:-:S06]  /*2830*/  USHF.L.U32 UR4, UR4, 0x7, URZ ;  /* 0x0000000704047899 */ /* 0x000fcc000800063f */
[----:B------:R-:W-:Y:S02]  /*2840*/  IADD3 R73, R73, -UR4, RZ ;  /* 0x8000000449497c10 */ /* 0x000fe4000fffe0ff */
[----:B------:R-:W-:Y:S02]  /*2850*/  IADD3 R72, R72, UR4, RZ ;  /* 0x0000000448487c10 */ /* 0x000fe4000fffe0ff */
[----:B------:R-:W-:-:S13]  /*2860*/  ISETP.GT.AND P0, PT, R73, RZ, PT ;  /* 0x000000ff4900720c */ /* 0x000fda0003f04270 */
[----:B------:R-:W-:Y:S01]  /*2870*/  @!P0 CALL.REL.NOINC `(.L_x_481) ;  /* 0x0000001000008944 */ /* 0x000fe20003c00000 */
[----:B------:R-:W-:Y:S05]  /*2880*/  BRA `(.L_x_482) ;  /* 0xffffd7d000007947 */ /* 0x000fea000383ffff */
.L_x_481:
[----:B------:R-:W-:Y:S05]  /*2890*/  EXIT ;  /* 0x000000000000794d */ /* 0x000fea0003800000 */
.L_x_483:
        /* <DEDUP_REMOVED lines=14> */
.L_x_523:


//--------------------- .text.nvkernel__Z4bltsiiiiiiid_F1L163_2 --------------------------
	.section	.text.nvkernel__Z4bltsiiiiiiid_F1L163_2,"ax",@progbits
	.sectioninfo	@"SHI_REGISTERS=36"
	.align	128
        .global         nvkernel__Z4bltsiiiiiiid_F1L163_2
        .type           nvkernel__Z4bltsiiiiiiid_F1L163_2,@function
        .size           nvkernel__Z4bltsiiiiiiid_F1L163_2,(.L_x_524 - nvkernel__Z4bltsiiiiiiid_F1L163_2)
        .other          nvkernel__Z4bltsiiiiiiid_F1L163_2,@"STO_CUDA_ENTRY STV_DEFAULT"
nvkernel__Z4bltsiiiiiiid_F1L163_2:
.text.nvkernel__Z4bltsiiiiiiid_F1L163_2:
[----:B------:R-:W-:Y:S02]  /*0000*/  MOV R1, c[0x0][0x28] ;  /* 0x00000a0000017a02 */ /* 0x000fe40000000f00 */
[----:B------:R-:W0:Y:S01]  /*0010*/  S2R R0, SR_CTAID.X ;  /* 0x0000000000007919 */ /* 0x000e220000002500 */
[----:B------:R-:W-:Y:S02]  /*0020*/  ULDC UR4, c[0x0][0xc] ;  /* 0x0000030000047ab9 */ /* 0x000fe40000000800 */
[----:B------:R-:W-:Y:S01]  /*0030*/  USHF.L.U32 UR4, UR4, 0x7, URZ ;  /* 0x0000000704047899 */ /* 0x000fe2000800063f */
[----:B------:R-:W0:Y:S01]  /*0040*/  S2R R3, SR_TID.X ;  /* 0x0000000000037919 */ /* 0x000e220000002100 */
[----:B------:R-:W-:Y:S02]  /*0050*/  ULDC.64 UR6, c[0x0][0x118] ;  /* 0x0000460000067ab9 */ /* 0x000fe40000000a00 */
[----:B------:R-:W-:Y:S01]  /*0060*/  ULDC UR5, c[0x0][0x160] ;  /* 0x0000580000057ab9 */ /* 0x000fe20000000800 */
[----:B0-----:R-:W-:-:S05]  /*0070*/  IMAD R0, R0, 0x80, R3 ;  /* 0x0000008000007824 */ /* 0x001fca00078e0203 */
.L_x_486:
[----:B------:R-:W-:Y:S01]  /*0080*/  ISETP.GE.AND P1, PT, R0, c[0x0][0x160], PT ;  /* 0x0000580000007a0c */ /* 0x000fe20003f26270 */
[----:B------:R-:W-:Y:S01]  /*0090*/  UIADD3 UR5, -UR4, UR5, URZ ;  /* 0x0000000504057290 */ /* 0x000fe2000fffe13f */
[----:B------:R-:W-:Y:S05]  /*00a0*/  BSSY B0, `(.L_x_484) ;  /* 0x0000063000007945 */ /* 0x000fea0003800000 */
[----:B------:R-:W-:-:S06]  /*00b0*/  ISETP.LT.AND P0, PT, RZ, UR5, PT ;  /* 0x00000005ff007c0c */ /* 0x000fcc000bf01270 */
        /* <DEDUP_REMOVED lines=14> */
[----:B------:R-:W-:Y:S01]  /*01a0*/  SHF.R.S64 R7, R13, 0x1d, R6 ;  /* 0x0000001d0d077819 */ /* 0x000fe20000001006 */
[----:B--2---:R-:W-:Y:S01]  /*01b0*/  IMAD.WIDE R2, R8, 0x338, RZ ;  /* 0x0000033808027825 */ /* 0x004fe200078e02ff */
[----:B---3--:R-:W-:-:S05]  /*01c0*/  IADD3 R5, -R11, c[0x0][0x188], -R8 ;  /* 0x000062000b057a10 */ /* 0x008fca0007ffe908 */
[----:B------:R-:W-:-:S06]  /*01d0*/  IMAD.WIDE R2, R11, 0x8, R2 ;  /* 0x000000080b027825 */ /* 0x000fcc00078e0202 */
[----:B------:R-:W-:Y:S01]  /*01e0*/  IMAD.WIDE R4, R5, 0x14b88, R2 ;  /* 0x00014b8805047825 */ /* 0x000fe200078e0202 */
[----:B------:R-:W-:-:S04]  /*01f0*/  IADD3 R2, P2, R7, c[0x0][0x180], RZ ;  /* 0x0000600007027a10 */ /* 0x000fc80007f5e0ff */
[----:B------:R-:W-:Y:S02]  /*0200*/  IADD3 R18, P1, R4, c[0x0][0x178], RZ ;  /* 0x00005e0004127a10 */ /* 0x000fe40007f3e0ff */
[----:B------:R-:W-:Y:S02]  /*0210*/  LEA.HI.X.SX32 R3, R6, c[0x0][0x184], 0x3, P2 ;  /* 0x0000610006037a11 */ /* 0x000fe400010f1eff */
[----:B------:R-:W-:Y:S02]  /*0220*/  IADD3.X R19, R5, c[0x0][0x17c], RZ, P1, !PT ;  /* 0x00005f0005137a10 */ /* 0x000fe40000ffe4ff */
[C---:B------:R-:W-:Y:S01]  /*0230*/  IADD3 R16, P1, R18.reuse, 0x1000000, RZ ;  /* 0x0100000012107810 */ /* 0x040fe20007f3e0ff */
[----:B------:R-:W2:Y:S04]  /*0240*/  LDG.E.64 R26, [R2.64] ;  /* 0x00000006021a7981 */ /* 0x000ea8000c1e1b00 */
[----:B------:R-:W2:Y:S01]  /*0250*/  LDG.E.64 R4, [R18.64+-0x14b88] ;  /* 0xfeb4780612047981 */ /* 0x000ea2000c1e1b00 */
[----:B------:R-:W-:Y:S01]  /*0260*/  IMAD.X R17, RZ, RZ, R19, P1 ;  /* 0x000000ffff117224 */ /* 0x000fe200008e0613 */
[----:B------:R-:W-:-:S02]  /*0270*/  IADD3 R8, P1, R18, 0x2000000, RZ ;  /* 0x0200000012087810 */ /* 0x000fc40007f3e0ff */
[----:B------:R-:W3:Y:S04]  /*0280*/  LDG.E.64 R28, [R2.64+0x659a0] ;  /* 0x0659a006021c7981 */ /* 0x000ee8000c1e1b00 */
[----:B------:R-:W3:Y:S01]  /*0290*/  LDG.E.64 R6, [R16.64+-0x7d3358] ;  /* 0x82cca80610067981 */ /* 0x000ee2000c1e1b00 */
[----:B------:R-:W-:-:S03]  /*02a0*/  IMAD.X R9, RZ, RZ, R19, P1 ;  /* 0x000000ffff097224 */ /* 0x000fc600008e0613 */
[----:B------:R-:W4:Y:S04]  /*02b0*/  LDG.E.64 R30, [R2.64+0xcb340] ;  /* 0x0cb34006021e7981 */ /* 0x000f28000c1e1b00 */
[----:B------:R-:W4:Y:S04]  /*02c0*/  LDG.E.64 R10, [R16.64+0x6e4d8] ;  /* 0x06e4d806100a7981 */ /* 0x000f28000c1e1b00 */
[----:B------:R-:W5:Y:S04]  /*02d0*/  LDG.E.64 R24, [R2.64+0x130ce0] ;  /* 0x130ce00602187981 */ /* 0x000f68000c1e1b00 */
[----:B------:R-:W5:Y:S04]  /*02e0*/  LDG.E.64 R12, [R8.64+-0x7502f8] ;  /* 0x8afd0806080c7981 */ /* 0x000f68000c1e1b00 */
[----:B------:R-:W5:Y:S04]  /*02f0*/  LDG.E.64 R22, [R2.64+0x196680] ;  /* 0x1966800602167981 */ /* 0x000f68000c1e1b00 */
[----:B------:R-:W5:Y:S04]  /*0300*/  LDG.E.64 R14, [R8.64+0xf1538] ;  /* 0x0f153806080e7981 */ /* 0x000f68000c1e1b00 */
[----:B------:R-:W5:Y:S01]  /*0310*/  LDG.E.64 R20, [R18.64] ;  /* 0x0000000612147981 */ /* 0x000f62000c1e1b00 */
[----:B--2---:R-:W3:-:S06]  /*0320*/  DMUL R26, R26, R4 ;  /* 0x000000041a1a7228 */ /* 0x004ecc0000000000 */
[----:B---3--:R-:W4:-:S06]  /*0330*/  DFMA R26, R28, R6, R26 ;  /* 0x000000061c1a722b */ /* 0x008f0c000000001a */
[----:B----4-:R-:W5:-:S06]  /*0340*/  DFMA R26, R30, R10, R26 ;  /* 0x0000000a1e1a722b */ /* 0x010f4c000000001a */
[----:B-----5:R-:W0:-:S06]  /*0350*/  DFMA R24, R24, R12, R26 ;  /* 0x0000000c1818722b */ /* 0x020e0c000000001a */
[----:B0-----:R-:W0:-:S06]  /*0360*/  DFMA R22, R22, R14, R24 ;  /* 0x0000000e1616722b */ /* 0x001e0c0000000018 */
[----:B0-----:R-:W0:-:S07]  /*0370*/  DFMA R24, R22, -c[0x0][0x190], R20 ;  /* 0x8000640016187a2b */ /* 0x001e0e0000000014 */
[----:B0-----:R0:W-:Y:S04]  /*0380*/  STG.E.64 [R18.64], R24 ;  /* 0x0000001812007986 */ /* 0x0011e8000c101b06 */
[----:B------:R-:W2:Y:S04]  /*0390*/  LDG.E.64 R26, [R2.64+0x14520] ;  /* 0x01452006021a7981 */ /* 0x000ea8000c1e1b00 */
[----:B------:R-:W3:Y:S04]  /*03a0*/  LDG.E.64 R28, [R2.64+0x79ec0] ;  /* 0x079ec006021c7981 */ /* 0x000ee8000c1e1b00 */
[----:B------:R-:W4:Y:S04]  /*03b0*/  LDG.E.64 R30, [R2.64+0xdf860] ;  /* 0x0df86006021e7981 */ /* 0x000f28000c1e1b00 */
[----:B------:R-:W5:Y:S04]  /*03c0*/  LDG.E.64 R32, [R2.64+0x145200] ;  /* 0x1452000602207981 */ /* 0x000f68000c1e1b00 */
[----:B------:R-:W5:Y:S04]  /*03d0*/  LDG.E.64 R22, [R2.64+0x1aaba0] ;  /* 0x1aaba00602167981 */ /* 0x000f68000c1e1b00 */
[----:B------:R-:W5:Y:S04]  /*03e0*/  LDG.E.64 R20, [R16.64+-0x7be7d0] ;  /* 0x8418300610147981 */ /* 0x000f68000c1e1b00 */
[----:B0-----:R-:W5:Y:S01]  /*03f0*/  LDG.E.64 R18, [R16.64+0x83060] ;  /* 0x0830600610127981 */ /* 0x001f62000c1e1b00 */
[----:B--2---:R-:W3:-:S06]  /*0400*/  DMUL R26, R4, R26 ;  /* 0x0000001a041a7228 */ /* 0x004ecc0000000000 */
[----:B---3--:R-:W4:-:S06]  /*0410*/  DFMA R26, R6, R28, R26 ;  /* 0x0000001c061a722b */ /* 0x008f0c000000001a */
[----:B----4-:R-:W5:-:S06]  /*0420*/  DFMA R26, R10, R30, R26 ;  /* 0x0000001e0a1a722b */ /* 0x010f4c000000001a */
[----:B-----5:R-:W0:-:S06]  /*0430*/  DFMA R26, R12, R32, R26 ;  /* 0x000000200c1a722b */ /* 0x020e0c000000001a */
[----:B0-----:R-:W0:-:S06]  /*0440*/  DFMA R22, R14, R22, R26 ;  /* 0x000000160e16722b */ /* 0x001e0c000000001a */
[----:B0-----:R-:W0:-:S07]  /*0450*/  DFMA R22, R22, -c[0x0][0x190], R20 ;  /* 0x8000640016167a2b */ /* 0x001e0e0000000014 */
[----:B0-----:R0:W-:Y:S04]  /*0460*/  STG.E.64 [R16.64+-0x7be7d0], R22 ;  /* 0x8418301610007986 */ /* 0x0011e8000c101b06 */
        /* <DEDUP_REMOVED lines=10> */
[----:B-1----:R-:W1:-:S07]  /*0510*/  DFMA R20, R20, -c[0x0][0x190], R18 ;  /* 0x8000640014147a2b */ /* 0x002e4e0000000012 */
[----:B-1----:R1:W-:Y:S04]  /*0520*/  STG.E.64 [R16.64+0x83060], R20 ;  /* 0x0830601410007986 */ /* 0x0023e8000c101b06 */
[----:B0-----:R-:W2:Y:S04]  /*0530*/  LDG.E.64 R22, [R2.64+0x3cf60] ;  /* 0x03cf600602167981 */ /* 0x001ea8000c1e1b00 */
[----:B------:R-:W3:Y:S04]  /*0540*/  LDG.E.64 R24, [R2.64+0xa2900] ;  /* 0x0a29000602187981 */ /* 0x000ee8000c1e1b00 */
[----:B------:R-:W4:Y:S04]  /*0550*/  LDG.E.64 R26, [R2.64+0x1082a0] ;  /* 0x1082a006021a7981 */ /* 0x000f28000c1e1b00 */
[----:B------:R-:W5:Y:S04]  /*0560*/  LDG.E.64 R28, [R2.64+0x16dc40] ;  /* 0x16dc4006021c7981 */ /* 0x000f68000c1e1b00 */
[----:B------:R-:W5:Y:S04]  /*0570*/  LDG.E.64 R30, [R2.64+0x1d35e0] ;  /* 0x1d35e006021e7981 */ /* 0x000f68000c1e1b00 */
[----:B------:R-:W5:Y:S01]  /*0580*/  LDG.E.64 R18, [R8.64+-0x73b770] ;  /* 0x8c48900608127981 */ /* 0x000f62000c1e1b00 */
[----:B--2---:R-:W3:-:S06]  /*0590*/  DMUL R22, R4, R22 ;  /* 0x0000001604167228 */ /* 0x004ecc0000000000 */
[----:B---3--:R-:W4:-:S06]  /*05a0*/  DFMA R22, R6, R24, R22 ;  /* 0x000000180616722b */ /* 0x008f0c0000000016 */
[----:B----4-:R-:W5:-:S06]  /*05b0*/  DFMA R22, R10, R26, R22 ;  /* 0x0000001a0a16722b */ /* 0x010f4c0000000016 */
[----:B-----5:R0:W2:Y:S02]  /*05c0*/  DFMA R22, R12, R28, R22 ;  /* 0x0000001c0c16722b */ /* 0x0200a40000000016 */
[----:B0-----:R-:W3:Y:S04]  /*05d0*/  LDG.E.64 R28, [R8.64+0x1060c0] ;  /* 0x1060c006081c7981 */ /* 0x001ee8000c1e1b00 */
[----:B--2---:R-:W0:-:S06]  /*05e0*/  DFMA R22, R14, R30, R22 ;  /* 0x0000001e0e16722b */ /* 0x004e0c0000000016 */
[----:B0-----:R-:W0:-:S07]  /*05f0*/  DFMA R18, R22, -c[0x0][0x190], R18 ;  /* 0x8000640016127a2b */ /* 0x001e0e0000000012 */
[----:B0-----:R0:W-:Y:S04]  /*0600*/  STG.E.64 [R8.64+-0x73b770], R18 ;  /* 0x8c48901208007986 */ /* 0x0011e8000c101b06 */
[----:B-1----:R-:W2:Y:S04]  /*0610*/  LDG.E.64 R16, [R2.64+0x51480] ;  /* 0x0514800602107981 */ /* 0x002ea8000c1e1b00 */
[----:B------:R-:W4:Y:S04]  /*0620*/  LDG.E.64 R20, [R2.64+0xb6e20] ;  /* 0x0b6e200602147981 */ /* 0x000f28000c1e1b00 */
[----:B------:R-:W5:Y:S04]  /*0630*/  LDG.E.64 R22, [R2.64+0x11c7c0] ;  /* 0x11c7c00602167981 */ /* 0x000f68000c1e1b00 */
[----:B------:R-:W3:Y:S04]  /*0640*/  LDG.E.64 R24, [R2.64+0x182160] ;  /* 0x1821600602187981 */ /* 0x000ee8000c1e1b00 */
[----:B------:R-:W3:Y:S01]  /*0650*/  LDG.E.64 R26, [R2.64+0x1e7b00] ;  /* 0x1e7b0006021a7981 */ /* 0x000ee2000c1e1b00 */
[----:B--2---:R-:W4:-:S06]  /*0660*/  DMUL R16, R4, R16 ;  /* 0x0000001004107228 */ /* 0x004f0c0000000000 */
[----:B----4-:R-:W5:-:S06]  /*0670*/  DFMA R16, R6, R20, R16 ;  /* 0x000000140610722b */ /* 0x010f4c0000000010 */
[----:B-----5:R-:W3:-:S06]  /*0680*/  DFMA R16, R10, R22, R16 ;  /* 0x000000160a10722b */ /* 0x020ecc0000000010 */
[----:B---3--:R-:W1:-:S06]  /*0690*/  DFMA R16, R12, R24, R16 ;  /* 0x000000180c10722b */ /* 0x008e4c0000000010 */
[----:B-1----:R-:W1:-:S06]  /*06a0*/  DFMA R16, R14, R26, R16 ;  /* 0x0000001a0e10722b */ /* 0x002e4c0000000010 */
[----:B-1----:R-:W1:-:S07]  /*06b0*/  DFMA R16, R16, -c[0x0][0x190], R28 ;  /* 0x8000640010107a2b */ /* 0x002e4e000000001c */
[----:B-1----:R0:W-:Y:S04]  /*06c0*/  STG.E.64 [R8.64+0x1060c0], R16 ;  /* 0x1060c01008007986 */ /* 0x0021e8000c101b06 */
.L_x_485:
[----:B------:R-:W-:Y:S05]  /*06d0*/  BSYNC B0 ;  /* 0x0000000000007941 */ /* 0x000fea0003800000 */
.L_x_484:
[----:B------:R-:W-:Y:S01]  /*06e0*/  IADD3 R0, R0, UR4, RZ ;  /* 0x0000000400007c10 */ /* 0x000fe2000fffe0ff */
[----:B------:R-:W-:Y:S05]  /*06f0*/  @P0 BRA `(.L_x_486) ;  /* 0xfffff98000000947 */ /* 0x000fea000383ffff */
[----:B------:R-:W-:Y:S05]  /*0700*/  EXIT ;  /* 0x000000000000794d */ /* 0x000fea0003800000 */
.L_x_487:
        /* <DEDUP_REMOVED lines=15> */
.L_x_524:


//--------------------- .nv.global.init           --------------------------
	.section	.nv.global.init,"aw",@"SHT_CUDA_GLOBAL_INIT"
	.align	8
.nv.global.init:
	.type		_ZZ27__kmpc_threadprivate_cachedE21TP_CACHE_INITIALIZING,@"STT_CUDA_OBJECT"
	.size		_ZZ27__kmpc_threadprivate_cachedE21TP_CACHE_INITIALIZING,(_ZZN4cuda3std3__48__detail21__stronger_order_cudaEiiE7__xform - _ZZ27__kmpc_threadprivate_cachedE21TP_CACHE_INITIALIZING)
	.other		_ZZ27__kmpc_threadprivate_cachedE21TP_CACHE_INITIALIZING,@"STO_CUDA_GLOBAL STV_DEFAULT"
_ZZ27__kmpc_threadprivate_cachedE21TP_CACHE_INITIALIZING:
        /*0000*/ 	.byte	0xff, 0xff, 0xff, 0xff, 0xff, 0xff, 0xff, 0xff
	.weak		_ZZN4cuda3std3__48__detail21__stronger_order_cudaEiiE7__xform
	.type		_ZZN4cuda3std3__48__detail21__stronger_order_cudaEiiE7__xform,@"STT_CUDA_OBJECT"
	.size		_ZZN4cuda3std3__48__detail21__stronger_order_cudaEiiE7__xform,(.L_0 - _ZZN4cuda3std3__48__detail21__stronger_order_cudaEiiE7__xform)
	.other		_ZZN4cuda3std3__48__detail21__stronger_order_cudaEiiE7__xform,@"STO_CUDA_GLOBAL STV_DEFAULT"
_ZZN4cuda3std3__48__detail21__stronger_order_cudaEiiE7__xform:
        /*0008*/ 	.byte	0x03, 0x00, 0x00, 0x00, 0x04, 0x00, 0x00, 0x00, 0x04, 0x00, 0x00, 0x00, 0x03, 0x00, 0x00, 0x00
.L_0:


//--------------------- SYMBOLS --------------------------

	.type		S51_7,@"STT_CUDA_OBJECT"
	.other		S51_7,@"STO_CUDA_SHARED STV_DEFAULT"
